// auto-generated by cutlass_sweep.fmha — config: {"arch": "sm_90", "direction": "fwd", "dtype": "bf16", "head_dim": 32, "mask": "residual", "schedule": "cooperative", "tile_kv": 256, "tile_q": 128}
#include "cutlass/cutlass.h"
#include "cute/tensor.hpp"
#include "cutlass/device_kernel.h"
#include "cutlass/kernel_hardware_info.h"
#include "88_hopper_fmha/collective/fmha_fusion.hpp"
#include "88_hopper_fmha/kernel/fmha_kernel_builder.hpp"

using namespace cute;
using Element = cutlass::bfloat16_t;
using TileShape = Shape<_128, _256, _32>;
using StrideQ = cute::tuple<int, _1, cute::tuple<int, int>>;
using StrideK = cute::tuple<int, _1, cute::tuple<int, int>>;
using StrideV = cute::tuple<int, cute::_1, cute::tuple<int, int>>;

using Kernel = typename cutlass::fmha::kernel::FmhaBuilder<
    Element, float, float,
    TileShape, StrideQ, StrideK, StrideV,
    cutlass::fmha::collective::ResidualFusion,
    cutlass::gemm::KernelTmaWarpSpecializedCooperative
  >::Kernel;

auto* _anchor = &cutlass::device_kernel<Kernel>;


// ===== COMPILED SASS (sm_90a) =====

	.target	sm_90a

	.elftype	@"ET_EXEC"


//--------------------- .note.nv.tkinfo           --------------------------
	.section	.note.nv.tkinfo,"",@"SHT_NOTE"
	.sectionflags	@"SHF_NOTE_NV_TKINFO"
	.tkinfo
        /*0018*/ 	.word	0x00000002
        /*0030*/ 	.string	""
        /*0030*/ 	.string	"ptxas"
        /*0030*/ 	.string	"Cuda compilation tools, release 13.0, V13.0.88"
        /*0030*/ 	.string	"Build cuda_13.0.r13.0/compiler.36424714_0"
        /*0030*/ 	.string	"-arch sm_90a -m 64 "



//--------------------- .note.nv.cuinfo           --------------------------
	.section	.note.nv.cuinfo,"",@"SHT_NOTE"
	.sectionflags	@"SHF_NOTE_NV_CUINFO"
        /*0018*/ 	.short	0x0002
        /*001a*/ 	.short	0x005a
        /*001c*/ 	.short	0x0082
	.zero		2


//--------------------- .nv.info                  --------------------------
	.section	.nv.info,"",@"SHT_CUDA_INFO"
	.align	4


	//----- nvinfo : EIATTR_REGCOUNT
	.align		4
        /*0000*/ 	.byte	0x04, 0x2f
        /*0002*/ 	.short	(.L_15 - .L_14)
	.align		4
.L_14:
        /*0004*/ 	.word	index@(_ZN7cutlass13device_kernelINS_4fmha6kernel28FmhaKernelTmaWarpSpecializedINS1_10collective30FmhaMainloopTmaWarpSpecializedINS_10bfloat16_tEffN4cute5tupleIJNS7_1CILi128EEENS9_ILi256EEENS9_ILi32EEEEEENS8_IJiNS9_ILi1EEENS8_IJiiEEEEEESG_SG_NS4_14ResidualFusionEJEEENS4_15FmhaFwdEpilogueIS6_fNS8_IJNS9_ILi64EEESC_SB_EEEEENS2_23IndividualTileSchedulerEJEEEEEvNT_6ParamsE)
        /*0008*/ 	.word	0x000000a8


	//----- nvinfo : EIATTR_FRAME_SIZE
	.align		4
.L_15:
        /*000c*/ 	.byte	0x04, 0x11
        /*000e*/ 	.short	(.L_17 - .L_16)
	.align		4
.L_16:
        /*0010*/ 	.word	index@($__internal_0_$__cuda_sm20_rcp_rn_f32_slowpath)
        /*0014*/ 	.word	0x00000000


	//----- nvinfo : EIATTR_FRAME_SIZE
	.align		4
.L_17:
        /*0018*/ 	.byte	0x04, 0x11
        /*001a*/ 	.short	(.L_19 - .L_18)
	.align		4
.L_18:
        /*001c*/ 	.word	index@(_ZN7cutlass13device_kernelINS_4fmha6kernel28FmhaKernelTmaWarpSpecializedINS1_10collective30FmhaMainloopTmaWarpSpecializedINS_10bfloat16_tEffN4cute5tupleIJNS7_1CILi128EEENS9_ILi256EEENS9_ILi32EEEEEENS8_IJiNS9_ILi1EEENS8_IJiiEEEEEESG_SG_NS4_14ResidualFusionEJEEENS4_15FmhaFwdEpilogueIS6_fNS8_IJNS9_ILi64EEESC_SB_EEEEENS2_23IndividualTileSchedulerEJEEEEEvNT_6ParamsE)
        /*0020*/ 	.word	0x00000000


	//----- nvinfo : EIATTR_MIN_STACK_SIZE
	.align		4
.L_19:
        /*0024*/ 	.byte	0x04, 0x12
        /*0026*/ 	.short	(.L_21 - .L_20)
	.align		4
.L_20:
        /*0028*/ 	.word	index@(_ZN7cutlass13device_kernelINS_4fmha6kernel28FmhaKernelTmaWarpSpecializedINS1_10collective30FmhaMainloopTmaWarpSpecializedINS_10bfloat16_tEffN4cute5tupleIJNS7_1CILi128EEENS9_ILi256EEENS9_ILi32EEEEEENS8_IJiNS9_ILi1EEENS8_IJiiEEEEEESG_SG_NS4_14ResidualFusionEJEEENS4_15FmhaFwdEpilogueIS6_fNS8_IJNS9_ILi64EEESC_SB_EEEEENS2_23IndividualTileSchedulerEJEEEEEvNT_6ParamsE)
        /*002c*/ 	.word	0x00000000
.L_21:


//--------------------- .nv.compat                --------------------------
	.section	.nv.compat,"",@"SHT_CUDA_COMPAT_INFO"
	.align	4
        /*0000*/ 	.byte	0x02, 0x09, 0x01, 0x00, 0x02, 0x02, 0x04, 0x00, 0x02, 0x05, 0x05, 0x00, 0x03, 0x07, 0x01, 0x01
        /*0010*/ 	.byte	0x02, 0x03, 0x01, 0x00, 0x02, 0x06, 0x01, 0x00, 0x04, 0x0b, 0x08, 0x00, 0x00, 0x00, 0x00, 0x00
        /*0020*/ 	.byte	0x00, 0x00, 0x00, 0x00


//--------------------- .nv.info._ZN7cutlass13device_kernelINS_4fmha6kernel28FmhaKernelTmaWarpSpecializedINS1_10collective30FmhaMainloopTmaWarpSpecializedINS_10bfloat16_tEffN4cute5tupleIJNS7_1CILi128EEENS9_ILi256EEENS9_ILi32EEEEEENS8_IJiNS9_ILi1EEENS8_IJiiEEEEEESG_SG_NS4_14ResidualFusionEJEEENS4_15FmhaFwdEpilogueIS6_fNS8_IJNS9_ILi64EEESC_SB_EEEEENS2_23IndividualTileSchedulerEJEEEEEvNT_6ParamsE --------------------------
	.section	.nv.info._ZN7cutlass13device_kernelINS_4fmha6kernel28FmhaKernelTmaWarpSpecializedINS1_10collective30FmhaMainloopTmaWarpSpecializedINS_10bfloat16_tEffN4cute5tupleIJNS7_1CILi128EEENS9_ILi256EEENS9_ILi32EEEEEENS8_IJiNS9_ILi1EEENS8_IJiiEEEEEESG_SG_NS4_14ResidualFusionEJEEENS4_15FmhaFwdEpilogueIS6_fNS8_IJNS9_ILi64EEESC_SB_EEEEENS2_23IndividualTileSchedulerEJEEEEEvNT_6ParamsE,"",@"SHT_CUDA_INFO"
	.sectionflags	@""
	.align	4


	//----- nvinfo : EIATTR_CUDA_API_VERSION
	.align		4
        /*0000*/ 	.byte	0x04, 0x37
        /*0002*/ 	.short	(.L_23 - .L_22)
.L_22:
        /*0004*/ 	.word	0x00000082


	//----- nvinfo : EIATTR_KPARAM_INFO
	.align		4
.L_23:
        /*0008*/ 	.byte	0x04, 0x17
        /*000a*/ 	.short	(.L_25 - .L_24)
.L_24:
        /*000c*/ 	.word	0x00000000
        /*0010*/ 	.short	0x0000
        /*0012*/ 	.short	0x0070
        /*0014*/ 	.byte	0x00, 0xf0, 0x01, 0x20


	//----- nvinfo : EIATTR_SPARSE_MMA_MASK
	.align		4
.L_25:
        /*0018*/ 	.byte	0x03, 0x50
        /*001a*/ 	.short	0x0000


	//----- nvinfo : EIATTR_MAXREG_COUNT
	.align		4
        /*001c*/ 	.byte	0x03, 0x1b
        /*001e*/ 	.short	0x00a8


	//----- nvinfo : EIATTR_NUM_BARRIERS
	.align		4
        /*0020*/ 	.byte	0x02, 0x4c
        /*0022*/ 	.byte	0x02
	.zero		1


	//----- nvinfo : EIATTR_EXTERNS
	.align		4
        /*0024*/ 	.byte	0x04, 0x0f
        /*0026*/ 	.short	(.L_27 - .L_26)


	//   ....[0]....
	.align		4
.L_26:
        /*0028*/ 	.word	index@(__assertfail)


	//----- nvinfo : EIATTR_MERCURY_ISA_VERSION
	.align		4
.L_27:
        /*002c*/ 	.byte	0x03, 0x5f
        /*002e*/ 	.short	0x0101


	//----- nvinfo : EIATTR_INT_WARP_WIDE_INSTR_OFFSETS
	.align		4
        /*0030*/ 	.byte	0x04, 0x31
        /*0032*/ 	.short	(.L_29 - .L_28)


	//   ....[0]....
.L_28:
        /*0034*/ 	.word	0x000006f0


	//   ....[1]....
        /*0038*/ 	.word	0x00000700


	//   ....[2]....
        /*003c*/ 	.word	0x00000710


	//   ....[3]....
        /*0040*/ 	.word	0x00000720


	//   ....[4]....
        /*0044*/ 	.word	0x00000790


	//----- nvinfo : EIATTR_COOP_GROUP_MASK_REGIDS
	.align		4
.L_29:
        /*0048*/ 	.byte	0x04, 0x29
        /*004a*/ 	.short	(.L_31 - .L_30)


	//   ....[0]....
.L_30:
        /*004c*/ 	.word	0xffffffff


	//   ....[1]....
        /*0050*/ 	.word	0xffffffff


	//   ....[2]....
        /*0054*/ 	.word	0xffffffff


	//   ....[3]....
        /*0058*/ 	.word	0xffffffff


	//   ....[4]....
        /*005c*/ 	.word	0xffffffff


	//   ....[5]....
        /*0060*/ 	.word	0xffffffff


	//   ....[6]....
        /*0064*/ 	.word	0xffffffff


	//   ....[7]....
        /*0068*/ 	.word	0xffffffff


	//   ....[8]....
        /*006c*/ 	.word	0xffffffff


	//   ....[9]....
        /*0070*/ 	.word	0xffffffff


	//   ....[10]....
        /*0074*/ 	.word	0xffffffff


	//   ....[11]....
        /*0078*/ 	.word	0xffffffff


	//   ....[12]....
        /*007c*/ 	.word	0xffffffff


	//   ....[13]....
        /*0080*/ 	.word	0xffffffff


	//   ....[14]....
        /*0084*/ 	.word	0xffffffff


	//   ....[15]....
        /*0088*/ 	.word	0xffffffff


	//   ....[16]....
        /*008c*/ 	.word	0xffffffff


	//   ....[17]....
        /*0090*/ 	.word	0xffffffff


	//   ....[18]....
        /*0094*/ 	.word	0xffffffff


	//   ....[19]....
        /*0098*/ 	.word	0xffffffff


	//   ....[20]....
        /*009c*/ 	.word	0xffffffff


	//   ....[21]....
        /*00a0*/ 	.word	0xffffffff


	//----- nvinfo : EIATTR_COOP_GROUP_INSTR_OFFSETS
	.align		4
.L_31:
        /*00a4*/ 	.byte	0x04, 0x28
        /*00a6*/ 	.short	(.L_33 - .L_32)


	//   ....[0]....
.L_32:
        /*00a8*/ 	.word	0x00000050


	//   ....[1]....
        /*00ac*/ 	.word	0x00000080


	//   ....[2]....
        /*00b0*/ 	.word	0x000001b0


	//   ....[3]....
        /*00b4*/ 	.word	0x00000370


	//   ....[4]....
        /*00b8*/ 	.word	0x00000530


	//   ....[5]....
        /*00bc*/ 	.word	0x00000690


	//   ....[6]....
        /*00c0*/ 	.word	0x000023b0


	//   ....[7]....
        /*00c4*/ 	.word	0x00002460


	//   ....[8]....
        /*00c8*/ 	.word	0x00003900


	//   ....[9]....
        /*00cc*/ 	.word	0x00003a20


	//   ....[10]....
        /*00d0*/ 	.word	0x000069c0


	//   ....[11]....
        /*00d4*/ 	.word	0x000069e0


	//   ....[12]....
        /*00d8*/ 	.word	0x00007f40


	//   ....[13]....
        /*00dc*/ 	.word	0x00008050


	//   ....[14]....
        /*00e0*/ 	.word	0x0000c250


	//   ....[15]....
        /*00e4*/ 	.word	0x0000c330


	//   ....[16]....
        /*00e8*/ 	.word	0x0000d8b0


	//   ....[17]....
        /*00ec*/ 	.word	0x0000d9d0


	//   ....[18]....
        /*00f0*/ 	.word	0x00010650


	//   ....[19]....
        /*00f4*/ 	.word	0x00010680


	//   ....[20]....
        /*00f8*/ 	.word	0x000106d0


	//   ....[21]....
        /*00fc*/ 	.word	0x000106f0


	//----- nvinfo : EIATTR_REG_RECONFIG
	.align		4
.L_33:
        /*0100*/ 	.byte	0x01, 0x54
	.zero		2


	//----- nvinfo : EIATTR_SYSCALL_OFFSETS
	.align		4
        /*0104*/ 	.byte	0x04, 0x46
        /*0106*/ 	.short	(.L_35 - .L_34)


	//   ....[0]....
.L_34:
        /*0108*/ 	.word	0x00010fc0


	//   ....[1]....
        /*010c*/ 	.word	0x00011120


	//----- nvinfo : EIATTR_MBARRIER_INSTR_OFFSETS
	.align		4
.L_35:
        /*0110*/ 	.byte	0x04, 0x39
        /*0112*/ 	.short	(.L_37 - .L_36)


	//   ....[0]....
.L_36:
        /*0114*/ 	.word	0x00000320
        /*0118*/ 	.word	0x000000ff
        /*011c*/ 	.word	0x00016050
        /*0120*/ 	.short	0x0100
        /*0122*/ 	.byte	0x0b
	.zero		1


	//   ....[1]....
        /*0124*/ 	.word	0x00000330
        /*0128*/ 	.word	0x000000ff
        /*012c*/ 	.word	0x00016060
        /*0130*/ 	.short	0x0100
        /*0132*/ 	.byte	0x0b
	.zero		1


	//   ....[2]....
        /*0134*/ 	.word	0x00000340
        /*0138*/ 	.word	0x000000ff
        /*013c*/ 	.word	0x00016058
        /*0140*/ 	.short	0x0100
        /*0142*/ 	.byte	0x0b
	.zero		1


	//   ....[3]....
        /*0144*/ 	.word	0x00000350
        /*0148*/ 	.word	0x000000ff
        /*014c*/ 	.word	0x00016068
        /*0150*/ 	.short	0x0100
        /*0152*/ 	.byte	0x0b
	.zero		1


	//   ....[4]....
        /*0154*/ 	.word	0x00000480
        /*0158*/ 	.word	0x000000ff
        /*015c*/ 	.word	0x00016000
        /*0160*/ 	.short	0x0100
        /*0162*/ 	.byte	0x0b
	.zero		1


	//   ....[5]....
        /*0164*/ 	.word	0x00000490
        /*0168*/ 	.word	0x000000ff
        /*016c*/ 	.word	0x00016028
        /*0170*/ 	.short	0x0100
        /*0172*/ 	.byte	0x0b
	.zero		1


	//   ....[6]....
        /*0174*/ 	.word	0x000004a0
        /*0178*/ 	.word	0x000000ff
        /*017c*/ 	.word	0x00016008
        /*0180*/ 	.short	0x0100
        /*0182*/ 	.byte	0x0b
	.zero		1


	//   ....[7]....
        /*0184*/ 	.word	0x000004b0
        /*0188*/ 	.word	0x000000ff
        /*018c*/ 	.word	0x00016030
        /*0190*/ 	.short	0x0100
        /*0192*/ 	.byte	0x0b
	.zero		1


	//   ....[8]....
        /*0194*/ 	.word	0x000004c0
        /*0198*/ 	.word	0x000000ff
        /*019c*/ 	.word	0x00016010
        /*01a0*/ 	.short	0x0100
        /*01a2*/ 	.byte	0x0b
	.zero		1


	//   ....[9]....
        /*01a4*/ 	.word	0x000004d0
        /*01a8*/ 	.word	0x000000ff
        /*01ac*/ 	.word	0x00016038
        /*01b0*/ 	.short	0x0100
        /*01b2*/ 	.byte	0x0b
	.zero		1


	//   ....[10]....
        /*01b4*/ 	.word	0x000004e0
        /*01b8*/ 	.word	0x000000ff
        /*01bc*/ 	.word	0x00016018
        /*01c0*/ 	.short	0x0100
        /*01c2*/ 	.byte	0x0b
	.zero		1


	//   ....[11]....
        /*01c4*/ 	.word	0x000004f0
        /*01c8*/ 	.word	0x000000ff
        /*01cc*/ 	.word	0x00016040
        /*01d0*/ 	.short	0x0100
        /*01d2*/ 	.byte	0x0b
	.zero		1


	//   ....[12]....
        /*01d4*/ 	.word	0x00000500
        /*01d8*/ 	.word	0x000000ff
        /*01dc*/ 	.word	0x00016020
        /*01e0*/ 	.short	0x0100
        /*01e2*/ 	.byte	0x0b
	.zero		1


	//   ....[13]....
        /*01e4*/ 	.word	0x00000510
        /*01e8*/ 	.word	0x000000ff
        /*01ec*/ 	.word	0x00016048
        /*01f0*/ 	.short	0x0100
        /*01f2*/ 	.byte	0x0b
	.zero		1


	//   ....[14]....
        /*01f4*/ 	.word	0x00000640
        /*01f8*/ 	.word	0x000000ff
        /*01fc*/ 	.word	0x00016070
        /*0200*/ 	.short	0x0100
        /*0202*/ 	.byte	0x0b
	.zero		1


	//   ....[15]....
        /*0204*/ 	.word	0x00000650
        /*0208*/ 	.word	0x000000ff
        /*020c*/ 	.word	0x00016080
        /*0210*/ 	.short	0x0100
        /*0212*/ 	.byte	0x0b
	.zero		1


	//   ....[16]....
        /*0214*/ 	.word	0x00000660
        /*0218*/ 	.word	0x000000ff
        /*021c*/ 	.word	0x00016078
        /*0220*/ 	.short	0x0100
        /*0222*/ 	.byte	0x0b
	.zero		1


	//   ....[17]....
        /*0224*/ 	.word	0x00000670
        /*0228*/ 	.word	0x000000ff
        /*022c*/ 	.word	0x00016088
        /*0230*/ 	.short	0x0100
        /*0232*/ 	.byte	0x0b
	.zero		1


	//   ....[18]....
        /*0234*/ 	.word	0x000007b0
        /*0238*/ 	.word	0x000000ff
        /*023c*/ 	.word	0x00016090
        /*0240*/ 	.short	0x0100
        /*0242*/ 	.byte	0x08
	.zero		1


	//   ....[19]....
        /*0244*/ 	.word	0x000007c0
        /*0248*/ 	.word	0x000000ff
        /*024c*/ 	.word	0x00016098
        /*0250*/ 	.short	0x0100
        /*0252*/ 	.byte	0x08
	.zero		1


	//   ....[20]....
        /*0254*/ 	.word	0x000007d0
        /*0258*/ 	.word	0x000000ff
        /*025c*/ 	.word	0x000160a0
        /*0260*/ 	.short	0x0100
        /*0262*/ 	.byte	0x08
	.zero		1


	//   ....[21]....
        /*0264*/ 	.word	0x000007e0
        /*0268*/ 	.word	0x000000ff
        /*026c*/ 	.word	0x000160a8
        /*0270*/ 	.short	0x0100
        /*0272*/ 	.byte	0x08
	.zero		1


	//   ....[22]....
        /*0274*/ 	.word	0x000008e0
        /*0278*/ 	.word	0x000000ff
        /*027c*/ 	.word	0x000160c0
        /*0280*/ 	.short	0x0100
        /*0282*/ 	.byte	0x0b
	.zero		1


	//   ....[23]....
        /*0284*/ 	.word	0x000008f0
        /*0288*/ 	.word	0x000000ff
        /*028c*/ 	.word	0x000160c8
        /*0290*/ 	.short	0x0100
        /*0292*/ 	.byte	0x0b
	.zero		1


	//   ....[24]....
        /*0294*/ 	.word	0x00000d70
        /*0298*/ 	.word	0x000000ff
        /*029c*/ 	.word	0x00016050
        /*02a0*/ 	.short	0x010a
        /*02a2*/ 	.byte	0x06
	.zero		1


	//   ....[25]....
        /*02a4*/ 	.word	0x00000df0
        /*02a8*/ 	.word	0x000000ff
        /*02ac*/ 	.word	0x00016000
        /*02b0*/ 	.short	0x010a
        /*02b2*/ 	.byte	0x25
	.zero		1


	//   ....[26]....
        /*02b4*/ 	.word	0x00000e40
        /*02b8*/ 	.word	0x000000ff
        /*02bc*/ 	.word	0xfffffff8
        /*02c0*/ 	.short	0x010a
        /*02c2*/ 	.byte	0x0f
	.zero		1


	//   ....[27]....
        /*02c4*/ 	.word	0x00005970
        /*02c8*/ 	.word	0x00000004
        /*02cc*/ 	.word	0x00000000
        /*02d0*/ 	.short	0x0101
        /*02d2*/ 	.byte	0x0d
	.zero		1


	//   ....[28]....
        /*02d4*/ 	.word	0x00005d40
        /*02d8*/ 	.word	0x000000ff
        /*02dc*/ 	.word	0x00016008
        /*02e0*/ 	.short	0x010a
        /*02e2*/ 	.byte	0x25
	.zero		1


	//   ....[29]....
        /*02e4*/ 	.word	0x00006300
        /*02e8*/ 	.word	0x000000ff
        /*02ec*/ 	.word	0x00000000
        /*02f0*/ 	.short	0x0101
        /*02f2*/ 	.byte	0x06
	.zero		1


	//   ....[30]....
        /*02f4*/ 	.word	0x00006480
        /*02f8*/ 	.word	0x000000ff
        /*02fc*/ 	.word	0x00016000
        /*0300*/ 	.short	0x010a
        /*0302*/ 	.byte	0x06
	.zero		1


	//   ....[31]....
        /*0304*/ 	.word	0x0000a120
        /*0308*/ 	.word	0x000000ff
        /*030c*/ 	.word	0x00016000
        /*0310*/ 	.short	0x010a
        /*0312*/ 	.byte	0x07
	.zero		1


	//   ....[32]....
        /*0314*/ 	.word	0x0000a4a0
        /*0318*/ 	.word	0x000000ff
        /*031c*/ 	.word	0x00016000
        /*0320*/ 	.short	0x010a
        /*0322*/ 	.byte	0x07
	.zero		1


	//   ....[33]....
        /*0324*/ 	.word	0x0000ab00
        /*0328*/ 	.word	0x000000ff
        /*032c*/ 	.word	0x00000000
        /*0330*/ 	.short	0x0101
        /*0332*/ 	.byte	0x07
	.zero		1


	//   ....[34]....
        /*0334*/ 	.word	0x0000abb0
        /*0338*/ 	.word	0x000000ff
        /*033c*/ 	.word	0x00000000
        /*0340*/ 	.short	0x0101
        /*0342*/ 	.byte	0x07
	.zero		1


	//   ....[35]....
        /*0344*/ 	.word	0x0000ad60
        /*0348*/ 	.word	0x000000ff
        /*034c*/ 	.word	0x00016000
        /*0350*/ 	.short	0x010a
        /*0352*/ 	.byte	0x06
	.zero		1


	//   ....[36]....
        /*0354*/ 	.word	0x0000f970
        /*0358*/ 	.word	0x000000ff
        /*035c*/ 	.word	0x00016000
        /*0360*/ 	.short	0x010a
        /*0362*/ 	.byte	0x07
	.zero		1


	//   ....[37]....
        /*0364*/ 	.word	0x0000fe30
        /*0368*/ 	.word	0x000000ff
        /*036c*/ 	.word	0x00016000
        /*0370*/ 	.short	0x010a
        /*0372*/ 	.byte	0x07
	.zero		1


	//   ....[38]....
        /*0374*/ 	.word	0x00010490
        /*0378*/ 	.word	0x000000ff
        /*037c*/ 	.word	0x00000000
        /*0380*/ 	.short	0x0101
        /*0382*/ 	.byte	0x07
	.zero		1


	//   ....[39]....
        /*0384*/ 	.word	0x00010540
        /*0388*/ 	.word	0x000000ff
        /*038c*/ 	.word	0x00000000
        /*0390*/ 	.short	0x0101
        /*0392*/ 	.byte	0x07
	.zero		1


	//   ....[40]....
        /*0394*/ 	.word	0x00010b70
        /*0398*/ 	.word	0x000000ff
        /*039c*/ 	.word	0x00000008
        /*03a0*/ 	.short	0x010a
        /*03a2*/ 	.byte	0x0f
	.zero		1


	//   ....[41]....
        /*03a4*/ 	.word	0x00011610
        /*03a8*/ 	.word	0x00000000
        /*03ac*/ 	.word	0x00016090
        /*03b0*/ 	.short	0x0101
        /*03b2*/ 	.byte	0x25
	.zero		1


	//   ....[42]....
        /*03b4*/ 	.word	0x00011760
        /*03b8*/ 	.word	0x00000004
        /*03bc*/ 	.word	0x00016060
        /*03c0*/ 	.short	0x010a
        /*03c2*/ 	.byte	0x3f
	.zero		1


	//   ....[43]....
        /*03c4*/ 	.word	0x000119c0
        /*03c8*/ 	.word	0x00000005
        /*03cc*/ 	.word	0x00016028
        /*03d0*/ 	.short	0x010a
        /*03d2*/ 	.byte	0x3f
	.zero		1


	//   ....[44]....
        /*03d4*/ 	.word	0x00011c00
        /*03d8*/ 	.word	0x00000005
        /*03dc*/ 	.word	0x00016060
        /*03e0*/ 	.short	0x010a
        /*03e2*/ 	.byte	0x3f
	.zero		1


	//   ....[45]....
        /*03e4*/ 	.word	0x00011e70
        /*03e8*/ 	.word	0x00000004
        /*03ec*/ 	.word	0x00016028
        /*03f0*/ 	.short	0x010a
        /*03f2*/ 	.byte	0x3f
	.zero		1


	//   ....[46]....
        /*03f4*/ 	.word	0x000121a0
        /*03f8*/ 	.word	0x00000006
        /*03fc*/ 	.word	0x00016028
        /*0400*/ 	.short	0x010a
        /*0402*/ 	.byte	0x3f
	.zero		1


	//   ....[47]....
        /*0404*/ 	.word	0x00012410
        /*0408*/ 	.word	0x00000006
        /*040c*/ 	.word	0x00016028
        /*0410*/ 	.short	0x010a
        /*0412*/ 	.byte	0x3f
	.zero		1


	//   ....[48]....
        /*0414*/ 	.word	0x00012670
        /*0418*/ 	.word	0x00000003
        /*041c*/ 	.word	0x00016050
        /*0420*/ 	.short	0x010a
        /*0422*/ 	.byte	0x3f
	.zero		1


	//   ....[49]....
        /*0424*/ 	.word	0x000126d0
        /*0428*/ 	.word	0x00000003
        /*042c*/ 	.word	0x00016000
        /*0430*/ 	.short	0x010a
        /*0432*/ 	.byte	0x3f
	.zero		1


	//   ....[50]....
        /*0434*/ 	.word	0x00012730
        /*0438*/ 	.word	0x00000004
        /*043c*/ 	.word	0xfffffff8
        /*0440*/ 	.short	0x010a
        /*0442*/ 	.byte	0x3f
	.zero		1


	//   ....[51]....
        /*0444*/ 	.word	0x00012790
        /*0448*/ 	.word	0x0000000b
        /*044c*/ 	.word	0x00016008
        /*0450*/ 	.short	0x010a
        /*0452*/ 	.byte	0x3f
	.zero		1


	//   ....[52]....
        /*0454*/ 	.word	0x000127f0
        /*0458*/ 	.word	0x00000008
        /*045c*/ 	.word	0x00016000
        /*0460*/ 	.short	0x010a
        /*0462*/ 	.byte	0x3f
	.zero		1


	//   ....[53]....
        /*0464*/ 	.word	0x00012850
        /*0468*/ 	.word	0x00000008
        /*046c*/ 	.word	0x00016000
        /*0470*/ 	.short	0x010a
        /*0472*/ 	.byte	0x3f
	.zero		1


	//   ....[54]....
        /*0474*/ 	.word	0x000128b0
        /*0478*/ 	.word	0x0000000a
        /*047c*/ 	.word	0x00016000
        /*0480*/ 	.short	0x010a
        /*0482*/ 	.byte	0x3f
	.zero		1


	//   ....[55]....
        /*0484*/ 	.word	0x00012910
        /*0488*/ 	.word	0x00000009
        /*048c*/ 	.word	0x00016000
        /*0490*/ 	.short	0x010a
        /*0492*/ 	.byte	0x3f
	.zero		1


	//   ....[56]....
        /*0494*/ 	.word	0x00012970
        /*0498*/ 	.word	0x00000003
        /*049c*/ 	.word	0x00000008
        /*04a0*/ 	.short	0x010a
        /*04a2*/ 	.byte	0x3f
	.zero		1


	//   ....[57]....
        /*04a4*/ 	.word	0x000129c0
        /*04a8*/ 	.word	0x00000004
        /*04ac*/ 	.word	0x00016060
        /*04b0*/ 	.short	0x010a
        /*04b2*/ 	.byte	0x3f
	.zero		1


	//   ....[58]....
        /*04b4*/ 	.word	0x00012a10
        /*04b8*/ 	.word	0x00000005
        /*04bc*/ 	.word	0x00016028
        /*04c0*/ 	.short	0x010a
        /*04c2*/ 	.byte	0x3f
	.zero		1


	//   ....[59]....
        /*04c4*/ 	.word	0x00012a60
        /*04c8*/ 	.word	0x00000005
        /*04cc*/ 	.word	0x00016060
        /*04d0*/ 	.short	0x010a
        /*04d2*/ 	.byte	0x3f
	.zero		1


	//   ....[60]....
        /*04d4*/ 	.word	0x00012ab0
        /*04d8*/ 	.word	0x00000004
        /*04dc*/ 	.word	0x00016028
        /*04e0*/ 	.short	0x010a
        /*04e2*/ 	.byte	0x3f
	.zero		1


	//   ....[61]....
        /*04e4*/ 	.word	0x00012b00
        /*04e8*/ 	.word	0x00000006
        /*04ec*/ 	.word	0x00016028
        /*04f0*/ 	.short	0x010a
        /*04f2*/ 	.byte	0x3f
	.zero		1


	//   ....[62]....
        /*04f4*/ 	.word	0x00012b50
        /*04f8*/ 	.word	0x00000006
        /*04fc*/ 	.word	0x00016028
        /*0500*/ 	.short	0x010a
        /*0502*/ 	.byte	0x3f
	.zero		1


	//----- nvinfo : EIATTR_NUM_MBARRIERS
	.align		4
.L_37:
        /*0504*/ 	.byte	0x03, 0x38
        /*0506*/ 	.short	0x0018


	//----- nvinfo : EIATTR_EXIT_INSTR_OFFSETS
	.align		4
        /*0508*/ 	.byte	0x04, 0x1c
        /*050a*/ 	.short	(.L_39 - .L_38)


	//   ....[0]....
.L_38:
        /*050c*/ 	.word	0x00000990


	//   ....[1]....
        /*0510*/ 	.word	0x00011620


	//   ....[2]....
        /*0514*/ 	.word	0x00011660


	//   ....[3]....
        /*0518*/ 	.word	0x00012070


	//   ....[4]....
        /*051c*/ 	.word	0x00012650


	//----- nvinfo : EIATTR_MAX_THREADS
	.align		4
.L_39:
        /*0520*/ 	.byte	0x04, 0x05
        /*0522*/ 	.short	(.L_41 - .L_40)
.L_40:
        /*0524*/ 	.word	0x00000180
        /*0528*/ 	.word	0x00000001
        /*052c*/ 	.word	0x00000001


	//----- nvinfo : EIATTR_CRS_STACK_SIZE
	.align		4
.L_41:
        /*0530*/ 	.byte	0x04, 0x1e
        /*0532*/ 	.short	(.L_43 - .L_42)
.L_42:
        /*0534*/ 	.word	0x00000000


	//----- nvinfo : EIATTR_CBANK_PARAM_SIZE
	.align		4
.L_43:
        /*0538*/ 	.byte	0x03, 0x19
        /*053a*/ 	.short	0x0870


	//----- nvinfo : EIATTR_PARAM_CBANK
	.align		4
        /*053c*/ 	.byte	0x04, 0x0a
        /*053e*/ 	.short	(.L_45 - .L_44)
	.align		4
.L_44:
        /*0540*/ 	.word	index@(.nv.constant0._ZN7cutlass13device_kernelINS_4fmha6kernel28FmhaKernelTmaWarpSpecializedINS1_10collective30FmhaMainloopTmaWarpSpecializedINS_10bfloat16_tEffN4cute5tupleIJNS7_1CILi128EEENS9_ILi256EEENS9_ILi32EEEEEENS8_IJiNS9_ILi1EEENS8_IJiiEEEEEESG_SG_NS4_14ResidualFusionEJEEENS4_15FmhaFwdEpilogueIS6_fNS8_IJNS9_ILi64EEESC_SB_EEEEENS2_23IndividualTileSchedulerEJEEEEEvNT_6ParamsE)
        /*0544*/ 	.short	0x0210
        /*0546*/ 	.short	0x0870


	//----- nvinfo : EIATTR_SW_WAR
	.align		4
.L_45:
        /*0548*/ 	.byte	0x04, 0x36
        /*054a*/ 	.short	(.L_47 - .L_46)
.L_46:
        /*054c*/ 	.word	0x00000008
.L_47:


//--------------------- .nv.callgraph             --------------------------
	.section	.nv.callgraph,"",@"SHT_CUDA_CALLGRAPH"
	.align	4
	.sectionentsize	8
	.align		4
        /*0000*/ 	.word	0x00000000
	.align		4
        /*0004*/ 	.word	0xffffffff
	.align		4
        /*0008*/ 	.word	index@(_ZN7cutlass13device_kernelINS_4fmha6kernel28FmhaKernelTmaWarpSpecializedINS1_10collective30FmhaMainloopTmaWarpSpecializedINS_10bfloat16_tEffN4cute5tupleIJNS7_1CILi128EEENS9_ILi256EEENS9_ILi32EEEEEENS8_IJiNS9_ILi1EEENS8_IJiiEEEEEESG_SG_NS4_14ResidualFusionEJEEENS4_15FmhaFwdEpilogueIS6_fNS8_IJNS9_ILi64EEESC_SB_EEEEENS2_23IndividualTileSchedulerEJEEEEEvNT_6ParamsE)
	.align		4
        /*000c*/ 	.word	index@(__assertfail)
	.align		4
        /*0010*/ 	.word	0x00000000
	.align		4
        /*0014*/ 	.word	0xfffffffe
	.align		4
        /*0018*/ 	.word	0x00000000
	.align		4
        /*001c*/ 	.word	0xfffffffd
	.align		4
        /*0020*/ 	.word	0x00000000
	.align		4
        /*0024*/ 	.word	0xfffffffc


//--------------------- .nv.constant4             --------------------------
	.section	.nv.constant4,"a",@progbits
	.align	8
	.align		8
.nv.constant4:
        /*0000*/ 	.dword	__assertfail
	.align		8
        /*0008*/ 	.dword	__unnamed_1
	.align		8
        /*0010*/ 	.dword	_ZN39_INTERNAL_a2600a8a_4_k_cu_80f1807f_31634cuda3std3__45__cpo5beginE
	.align		8
        /*0018*/ 	.dword	_ZN39_INTERNAL_a2600a8a_4_k_cu_80f1807f_31634cuda3std3__45__cpo3endE
	.align		8
        /*0020*/ 	.dword	_ZN39_INTERNAL_a2600a8a_4_k_cu_80f1807f_31634cuda3std3__45__cpo6cbeginE
	.align		8
        /*0028*/ 	.dword	_ZN39_INTERNAL_a2600a8a_4_k_cu_80f1807f_31634cuda3std3__45__cpo4cendE
	.align		8
        /*0030*/ 	.dword	_ZN39_INTERNAL_a2600a8a_4_k_cu_80f1807f_31634cuda3std3__441_GLOBAL__N__a2600a8a_4_k_cu_80f1807f_31636ignoreE
	.align		8
        /*0038*/ 	.dword	_ZN39_INTERNAL_a2600a8a_4_k_cu_80f1807f_31634cuda3std3__419piecewise_constructE
	.align		8
        /*0040*/ 	.dword	_ZN39_INTERNAL_a2600a8a_4_k_cu_80f1807f_31634cuda3std3__48in_placeE
	.align		8
        /*0048*/ 	.dword	_ZN39_INTERNAL_a2600a8a_4_k_cu_80f1807f_31634cuda3std6ranges3__45__cpo4swapE
	.align		8
        /*0050*/ 	.dword	_ZN39_INTERNAL_a2600a8a_4_k_cu_80f1807f_31634cuda3std6ranges3__45__cpo9iter_moveE
	.align		8
        /*0058*/ 	.dword	_ZN39_INTERNAL_a2600a8a_4_k_cu_80f1807f_31634cute7productE
	.align		8
        /*0060*/ 	.dword	_ZN39_INTERNAL_a2600a8a_4_k_cu_80f1807f_31634cute1_E
	.align		8
        /*0068*/ 	.dword	$str$24
	.align		8
        /*0070*/ 	.dword	$str$25


//--------------------- .text._ZN7cutlass13device_kernelINS_4fmha6kernel28FmhaKernelTmaWarpSpecializedINS1_10collective30FmhaMainloopTmaWarpSpecializedINS_10bfloat16_tEffN4cute5tupleIJNS7_1CILi128EEENS9_ILi256EEENS9_ILi32EEEEEENS8_IJiNS9_ILi1EEENS8_IJiiEEEEEESG_SG_NS4_14ResidualFusionEJEEENS4_15FmhaFwdEpilogueIS6_fNS8_IJNS9_ILi64EEESC_SB_EEEEENS2_23IndividualTileSchedulerEJEEEEEvNT_6ParamsE --------------------------
	.section	.text._ZN7cutlass13device_kernelINS_4fmha6kernel28FmhaKernelTmaWarpSpecializedINS1_10collective30FmhaMainloopTmaWarpSpecializedINS_10bfloat16_tEffN4cute5tupleIJNS7_1CILi128EEENS9_ILi256EEENS9_ILi32EEEEEENS8_IJiNS9_ILi1EEENS8_IJiiEEEEEESG_SG_NS4_14ResidualFusionEJEEENS4_15FmhaFwdEpilogueIS6_fNS8_IJNS9_ILi64EEESC_SB_EEEEENS2_23IndividualTileSchedulerEJEEEEEvNT_6ParamsE,"ax",@progbits
	.align	128
.text._ZN7cutlass13device_kernelINS_4fmha6kernel28FmhaKernelTmaWarpSpecializedINS1_10collective30FmhaMainloopTmaWarpSpecializedINS_10bfloat16_tEffN4cute5tupleIJNS7_1CILi128EEENS9_ILi256EEENS9_ILi32EEEEEENS8_IJiNS9_ILi1EEENS8_IJiiEEEEEESG_SG_NS4_14ResidualFusionEJEEENS4_15FmhaFwdEpilogueIS6_fNS8_IJNS9_ILi64EEESC_SB_EEEEENS2_23IndividualTileSchedulerEJEEEEEvNT_6ParamsE:
        .type           _ZN7cutlass13device_kernelINS_4fmha6kernel28FmhaKernelTmaWarpSpecializedINS1_10collective30FmhaMainloopTmaWarpSpecializedINS_10bfloat16_tEffN4cute5tupleIJNS7_1CILi128EEENS9_ILi256EEENS9_ILi32EEEEEENS8_IJiNS9_ILi1EEENS8_IJiiEEEEEESG_SG_NS4_14ResidualFusionEJEEENS4_15FmhaFwdEpilogueIS6_fNS8_IJNS9_ILi64EEESC_SB_EEEEENS2_23IndividualTileSchedulerEJEEEEEvNT_6ParamsE,@function
        .size           _ZN7cutlass13device_kernelINS_4fmha6kernel28FmhaKernelTmaWarpSpecializedINS1_10collective30FmhaMainloopTmaWarpSpecializedINS_10bfloat16_tEffN4cute5tupleIJNS7_1CILi128EEENS9_ILi256EEENS9_ILi32EEEEEENS8_IJiNS9_ILi1EEENS8_IJiiEEEEEESG_SG_NS4_14ResidualFusionEJEEENS4_15FmhaFwdEpilogueIS6_fNS8_IJNS9_ILi64EEESC_SB_EEEEENS2_23IndividualTileSchedulerEJEEEEEvNT_6ParamsE,(.L_x_117 - _ZN7cutlass13device_kernelINS_4fmha6kernel28FmhaKernelTmaWarpSpecializedINS1_10collective30FmhaMainloopTmaWarpSpecializedINS_10bfloat16_tEffN4cute5tupleIJNS7_1CILi128EEENS9_ILi256EEENS9_ILi32EEEEEENS8_IJiNS9_ILi1EEENS8_IJiiEEEEEESG_SG_NS4_14ResidualFusionEJEEENS4_15FmhaFwdEpilogueIS6_fNS8_IJNS9_ILi64EEESC_SB_EEEEENS2_23IndividualTileSchedulerEJEEEEEvNT_6ParamsE)
        .other          _ZN7cutlass13device_kernelINS_4fmha6kernel28FmhaKernelTmaWarpSpecializedINS1_10collective30FmhaMainloopTmaWarpSpecializedINS_10bfloat16_tEffN4cute5tupleIJNS7_1CILi128EEENS9_ILi256EEENS9_ILi32EEEEEENS8_IJiNS9_ILi1EEENS8_IJiiEEEEEESG_SG_NS4_14ResidualFusionEJEEENS4_15FmhaFwdEpilogueIS6_fNS8_IJNS9_ILi64EEESC_SB_EEEEENS2_23IndividualTileSchedulerEJEEEEEvNT_6ParamsE,@"STO_CUDA_ENTRY STV_DEFAULT"
_ZN7cutlass13device_kernelINS_4fmha6kernel28FmhaKernelTmaWarpSpecializedINS1_10collective30FmhaMainloopTmaWarpSpecializedINS_10bfloat16_tEffN4cute5tupleIJNS7_1CILi128EEENS9_ILi256EEENS9_ILi32EEEEEENS8_IJiNS9_ILi1EEENS8_IJiiEEEEEESG_SG_NS4_14ResidualFusionEJEEENS4_15FmhaFwdEpilogueIS6_fNS8_IJNS9_ILi64EEESC_SB_EEEEENS2_23IndividualTileSchedulerEJEEEEEvNT_6ParamsE:
[----:B------:R-:W1:Y:S01]  /*0000*/  LDC R1, c[0x0][0x28] ;  /* 0x00000a00ff017b82 */ /* 0x000e620000000800 */
[----:B------:R-:W2:Y:S01]  /*0010*/  S2R R0, SR_TID.X ;  /* 0x0000000000007919 */ /* 0x000ea20000002100 */
[----:B------:R-:W-:Y:S01]  /*0020*/  ELECT P1, URZ, PT ;  /* 0x00000000003f782f */ /* 0x000fe20003820000 */
[----:B------:R-:W-:Y:S01]  /*0030*/  BSSY B0, `(.L_x_0) ;  /* 0x0000017000007945 */ /* 0x000fe20003800000 */
[----:B--2---:R-:W-:-:S05]  /*0040*/  SHF.R.U32.HI R2, RZ, 0x5, R0 ;  /* 0x00000005ff027819 */ /* 0x004fca0000011600 */
[----:B------:R-:W2:Y:S02]  /*0050*/  SHFL.IDX PT, R3, R2, RZ, 0x1f ;  /* 0x00001fff02037589 */ /* 0x000ea400000e0000 */
[----:B--2---:R-:W-:Y:S02]  /*0060*/  R2UR UR4, R3 ;  /* 0x00000000030472ca */ /* 0x004fe400000e0000 */
[----:B------:R-:W-:-:S06]  /*0070*/  SHF.R.U32.HI R3, RZ, 0x7, R0 ;  /* 0x00000007ff037819 */ /* 0x000fcc0000011600 */
[----:B------:R-:W2:Y:S05]  /*0080*/  SHFL.IDX PT, R3, R3, RZ, 0x1f ;  /* 0x00001fff03037589 */ /* 0x000eaa00000e0000 */
[----:B------:R-:W-:Y:S02]  /*0090*/  USHF.R.S32.HI UR5, URZ, 0x1f, UR4 ;  /* 0x0000001f3f057899 */ /* 0x000fe40008011404 */
[----:B------:R-:W-:Y:S02]  /*00a0*/  ISETP.NE.OR P0, PT, RZ, UR4, !P1 ;  /* 0x00000004ff007c0c */ /* 0x000fe4000cf05670 */
[----:B------:R-:W-:-:S04]  /*00b0*/  ULEA.HI UR5, UR5, UR4, URZ, 0x2 ;  /* 0x0000000405057291 */ /* 0x000fc8000f8f103f */
[----:B------:R-:W-:-:S04]  /*00c0*/  ULOP3.LUT UR5, UR5, 0xfffffffc, URZ, 0xc0, !UPT ;  /* 0xfffffffc05057892 */ /* 0x000fc8000f8ec03f */
[----:B------:R-:W-:-:S03]  /*00d0*/  UIADD3 UR10, UR4, -UR5, URZ ;  /* 0x80000005040a7290 */ /* 0x000fc6000fffe03f */
[----:B-1----:R-:W-:Y:S09]  /*00e0*/  @P0 BRA `(.L_x_1) ;  /* 0x00000000002c0947 */ /* 0x002ff20003800000 */
[----:B------:R-:W-:Y:S02]  /*00f0*/  ULDC.64 UR4, c[0x0][0x198] ;  /* 0x0000660000047ab9 */ /* 0x000fe40000000a00 */
[----:B------:R-:W-:Y:S02]  /*0100*/  UIADD3 UR6, UP0, UR4, 0xf0, URZ ;  /* 0x000000f004067890 */ /* 0x000fe4000ff1e03f */
[----:B------:R-:W-:Y:S02]  /*0110*/  UIADD3 UR8, UP1, UR4, 0x1f0, URZ ;  /* 0x000001f004087890 */ /* 0x000fe4000ff3e03f */
[----:B------:R-:W-:Y:S02]  /*0120*/  UIADD3 UR4, UP2, UR4, 0x2f0, URZ ;  /* 0x000002f004047890 */ /* 0x000fe4000ff5e03f */
[----:B------:R-:W-:Y:S02]  /*0130*/  UIADD3.X UR7, URZ, UR5, URZ, UP0, !UPT ;  /* 0x000000053f077290 */ /* 0x000fe400087fe43f */
[----:B------:R-:W-:-:S02]  /*0140*/  UIADD3.X UR9, URZ, UR5, URZ, UP1, !UPT ;  /* 0x000000053f097290 */ /* 0x000fc40008ffe43f */
[----:B------:R-:W-:-:S05]  /*0150*/  UIADD3.X UR5, URZ, UR5, URZ, UP2, !UPT ;  /* 0x000000053f057290 */ /* 0x000fca00097fe43f */
[----:B------:R1:W-:Y:S02]  /*0160*/  UTMACCTL.PF [UR6] ;  /* 0x00000000060079b9 */ /* 0x0003e40008040000 */
[----:B------:R1:W-:Y:S02]  /*0170*/  UTMACCTL.PF [UR8] ;  /* 0x00000000080079b9 */ /* 0x0003e40008040000 */
[----:B------:R1:W-:Y:S02]  /*0180*/  UTMACCTL.PF [UR4] ;  /* 0x00000000040079b9 */ /* 0x0003e40008040000 */
[----:B-1----:R-:W-:Y:S01]  /*0190*/  NOP ;  /* 0x0000000000007918 */ /* 0x002fe20000000000 */
.L_x_1:
[----:B------:R-:W-:Y:S05]  /*01a0*/  BSYNC B0 ;  /* 0x0000000000007941 */ /* 0x000fea0003800000 */
.L_x_0:
[----:B------:R-:W1:Y:S01]  /*01b0*/  SHFL.IDX PT, R4, R2, RZ, 0x1f ;  /* 0x00001fff02047589 */ /* 0x000e6200000e0000 */
[----:B--2---:R-:W-:Y:S01]  /*01c0*/  R2UR UR36, R3 ;  /* 0x00000000032472ca */ /* 0x004fe200000e0000 */
[----:B------:R-:W-:-:S12]  /*01d0*/  UISETP.NE.AND UP0, UPT, UR10, 0x1, UPT ;  /* 0x000000010a00788c */ /* 0x000fd8000bf05270 */
[----:B------:R-:W-:Y:S02]  /*01e0*/  UIADD3 UR7, UR36, -0x1, URZ ;  /* 0xffffffff24077890 */ /* 0x000fe4000fffe03f */
[----:B------:R-:W-:Y:S02]  /*01f0*/  UISETP.EQ.AND UP2, UPT, UR36, URZ, !UP0 ;  /* 0x0000003f2400728c */ /* 0x000fe4000c742270 */
[----:B------:R-:W-:Y:S02]  /*0200*/  UISETP.GE.U32.AND UP1, UPT, UR7, 0x4, UPT ;  /* 0x000000040700788c */ /* 0x000fe4000bf26070 */
[----:B------:R-:W-:Y:S01]  /*0210*/  USEL UR6, URZ, 0x1, !UP2 ;  /* 0x000000013f067887 */ /* 0x000fe2000d000000 */
[----:B-1----:R-:W-:-:S03]  /*0220*/  ISETP.NE.AND P0, PT, R4, RZ, PT ;  /* 0x000000ff0400720c */ /* 0x002fc60003f05270 */
[----:B------:R-:W-:-:S10]  /*0230*/  USEL UR6, UR6, 0x2, UP1 ;  /* 0x0000000206067887 */ /* 0x000fd40008800000 */
[----:B------:R-:W-:Y:S05]  /*0240*/  @P0 BRA `(.L_x_2) ;  /* 0x0000000000480947 */ /* 0x000fea0003800000 */
[----:B------:R-:W1:Y:S01]  /*0250*/  S2UR UR11, SR_CgaCtaId ;  /* 0x00000000000b79c3 */ /* 0x000e620000008800 */
[----:B------:R-:W-:Y:S01]  /*0260*/  UMOV UR4, 0x400 ;  /* 0x0000040000047882 */ /* 0x000fe20000000000 */
[----:B------:R-:W-:Y:S01]  /*0270*/  UMOV UR5, 0x1 ;  /* 0x0000000100057882 */ /* 0x000fe20000000000 */
[----:B------:R-:W-:Y:S01]  /*0280*/  UMOV UR8, 0x80 ;  /* 0x0000008000087882 */ /* 0x000fe20000000000 */
[----:B------:R-:W-:Y:S01]  /*0290*/  ELECT P0, URZ, PT ;  /* 0x00000000003f782f */ /* 0x000fe20003800000 */
[----:B------:R-:W-:-:S04]  /*02a0*/  UIADD3 UR8, -UR8, 0x100000, URZ ;  /* 0x0010000008087890 */ /* 0x000fc8000fffe13f */
[----:B------:R-:W-:Y:S02]  /*02b0*/  USHF.L.U32 UR9, UR8, 0xb, URZ ;  /* 0x0000000b08097899 */ /* 0x000fe4000800063f */
[----:B------:R-:W-:Y:S02]  /*02c0*/  USHF.L.U32 UR8, UR8, 0x1, URZ ;  /* 0x0000000108087899 */ /* 0x000fe4000800063f */
[----:B-1----:R-:W-:Y:S02]  /*02d0*/  ULEA UR11, UR11, UR4, 0x18 ;  /* 0x000000040b0b7291 */ /* 0x002fe4000f8ec03f */
[----:B------:R-:W-:-:S04]  /*02e0*/  UIADD3 UR4, -UR5, 0x100000, URZ ;  /* 0x0010000005047890 */ /* 0x000fc8000fffe13f */
[----:B------:R-:W-:Y:S02]  /*02f0*/  USHF.L.U32 UR5, UR4, 0xb, URZ ;  /* 0x0000000b04057899 */ /* 0x000fe4000800063f */
[----:B------:R-:W-:Y:S01]  /*0300*/  USHF.L.U32 UR4, UR4, 0x1, URZ ;  /* 0x0000000104047899 */ /* 0x000fe2000800063f */
[----:B------:R-:W1:Y:S11]  /*0310*/  FENCE.VIEW.ASYNC.S ;  /* 0x00000000000073c6 */ /* 0x000e760000000000 */
[----:B-1----:R1:W2:Y:S01]  /*0320*/  SYNCS.EXCH.64 URZ, [UR11+0x16050], UR4 ;  /* 0x016050040b3f75b2 */ /* 0x0022a20008000100 */
[----:B------:R1:W3:Y:S01]  /*0330*/  SYNCS.EXCH.64 URZ, [UR11+0x16060], UR8 ;  /* 0x016060080b3f75b2 */ /* 0x0002e20008000100 */
[----:B------:R1:W4:Y:S01]  /*0340*/  SYNCS.EXCH.64 URZ, [UR11+0x16058], UR4 ;  /* 0x016058040b3f75b2 */ /* 0x0003220008000100 */
[----:B------:R1:W1:Y:S01]  /*0350*/  SYNCS.EXCH.64 URZ, [UR11+0x16068], UR8 ;  /* 0x016068080b3f75b2 */ /* 0x0002620008000100 */
[----:B------:R-:W-:Y:S01]  /*0360*/  NOP ;  /* 0x0000000000007918 */ /* 0x000fe20000000000 */
.L_x_2:
[----:B------:R-:W5:Y:S01]  /*0370*/  SHFL.IDX PT, R3, R2, RZ, 0x1f ;  /* 0x00001fff02037589 */ /* 0x000f6200000e0000 */
[----:B------:R-:W-:Y:S01]  /*0380*/  NOP ;  /* 0x0000000000007918 */ /* 0x000fe20000000000 */
[----:B-----5:R-:W-:-:S13]  /*0390*/  ISETP.NE.AND P0, PT, R3, RZ, PT ;  /* 0x000000ff0300720c */ /* 0x020fda0003f05270 */
[----:B------:R-:W-:Y:S05]  /*03a0*/  @P0 BRA `(.L_x_3) ;  /* 0x0000000000600947 */ /* 0x000fea0003800000 */
[----:B-1----:R-:W1:Y:S01]  /*03b0*/  S2UR UR5, SR_CgaCtaId ;  /* 0x00000000000579c3 */ /* 0x002e620000008800 */
[----:B------:R-:W-:Y:S01]  /*03c0*/  UMOV UR4, 0x400 ;  /* 0x0000040000047882 */ /* 0x000fe20000000000 */
[----:B------:R-:W-:Y:S01]  /*03d0*/  UMOV UR8, 0x1 ;  /* 0x0000000100087882 */ /* 0x000fe20000000000 */
[----:B------:R-:W-:Y:S01]  /*03e0*/  UMOV UR12, 0x100 ;  /* 0x00000100000c7882 */ /* 0x000fe20000000000 */
[----:B------:R-:W-:-:S04]  /*03f0*/  UIADD3 UR8, -UR8, 0x100000, URZ ;  /* 0x0010000008087890 */ /* 0x000fc8000fffe13f */
[----:B------:R-:W-:Y:S02]  /*0400*/  USHF.L.U32 UR9, UR8, 0xb, URZ ;  /* 0x0000000b08097899 */ /* 0x000fe4000800063f */
[----:B------:R-:W-:Y:S01]  /*0410*/  USHF.L.U32 UR8, UR8, 0x1, URZ ;  /* 0x0000000108087899 */ /* 0x000fe2000800063f */
[----:B------:R-:W-:Y:S01]  /*0420*/  ELECT P0, URZ, PT ;  /* 0x00000000003f782f */ /* 0x000fe20003800000 */
[----:B-1----:R-:W-:Y:S02]  /*0430*/  ULEA UR11, UR5, UR4, 0x18 ;  /* 0x00000004050b7291 */ /* 0x002fe4000f8ec03f */
[----:B------:R-:W-:-:S04]  /*0440*/  UIADD3 UR4, -UR12, 0x100000, URZ ;  /* 0x001000000c047890 */ /* 0x000fc8000fffe13f */
[----:B------:R-:W-:Y:S02]  /*0450*/  USHF.L.U32 UR5, UR4, 0xb, URZ ;  /* 0x0000000b04057899 */ /* 0x000fe4000800063f */
[----:B------:R-:W-:Y:S01]  /*0460*/  USHF.L.U32 UR4, UR4, 0x1, URZ ;  /* 0x0000000104047899 */ /* 0x000fe2000800063f */
[----:B------:R-:W1:Y:S03]  /*0470*/  FENCE.VIEW.ASYNC.S ;  /* 0x00000000000073c6 */ /* 0x000e660000000000 */
[----:B-1----:R1:W1:Y:S08]  /*0480*/  SYNCS.EXCH.64 URZ, [UR11+0x16000], UR8 ;  /* 0x016000080b3f75b2 */ /* 0x0022700008000100 */
[----:B------:R1:W1:Y:S01]  /*0490*/  SYNCS.EXCH.64 URZ, [UR11+0x16028], UR4 ;  /* 0x016028040b3f75b2 */ /* 0x0002620008000100 */
        /* <DEDUP_REMOVED lines=8> */
[----:B------:R-:W-:Y:S01]  /*0520*/  NOP ;  /* 0x0000000000007918 */ /* 0x000fe20000000000 */
.L_x_3:
        /* <DEDUP_REMOVED lines=21> */
[----:B------:R-:W-:Y:S01]  /*0680*/  NOP ;  /* 0x0000000000007918 */ /* 0x000fe20000000000 */
.L_x_4:
[----:B------:R-:W5:Y:S01]  /*0690*/  SHFL.IDX PT, R3, R2, RZ, 0x1f ;  /* 0x00001fff02037589 */ /* 0x000f6200000e0000 */
[----:B------:R-:W-:Y:S01]  /*06a0*/  ELECT P0, URZ, PT ;  /* 0x00000000003f782f */ /* 0x000fe20003800000 */
[----:B------:R-:W-:Y:S01]  /*06b0*/  NOP ;  /* 0x0000000000007918 */ /* 0x000fe20000000000 */
[----:B-1----:R-:W-:Y:S02]  /*06c0*/  UMOV UR4, 0x80 ;  /* 0x0000008000047882 */ /* 0x002fe40000000000 */
[C---:B-----5:R-:W-:Y:S02]  /*06d0*/  ISETP.NE.OR P0, PT, R3.reuse, RZ, !P0 ;  /* 0x000000ff0300720c */ /* 0x060fe40004705670 */
[----:B------:R-:W-:-:S11]  /*06e0*/  ISETP.NE.AND P2, PT, R3, RZ, PT ;  /* 0x000000ff0300720c */ /* 0x000fd60003f45270 */
[----:B------:R-:W-:Y:S01]  /*06f0*/  VOTEU.ALL UP2, P0 ;  /* 0x00000000003f7886 */ /* 0x000fe20000040000 */
[----:B------:R-:W-:Y:S01]  /*0700*/  VOTEU.ALL UP3, P0 ;  /* 0x00000000003f7886 */ /* 0x000fe20000060000 */
[----:B------:R-:W-:Y:S01]  /*0710*/  VOTEU.ALL UP4, P0 ;  /* 0x00000000003f7886 */ /* 0x000fe20000080000 */
[----:B------:R-:W-:Y:S02]  /*0720*/  VOTEU.ALL UP5, P0 ;  /* 0x00000000003f7886 */ /* 0x000fe400000a0000 */
[----:B------:R-:W1:Y:S01]  /*0730*/  @!UP2 S2UR UR9, SR_CgaCtaId ;  /* 0x000000000009a9c3 */ /* 0x000e620000008800 */
[----:B------:R-:W-:Y:S01]  /*0740*/  @!UP2 UMOV UR8, 0x400 ;  /* 0x000004000008a882 */ /* 0x000fe20000000000 */
[----:B------:R-:W-:-:S04]  /*0750*/  @!UP2 UIADD3 UR4, -UR4, 0x100000, URZ ;  /* 0x001000000404a890 */ /* 0x000fc8000fffe13f */
[----:B------:R-:W-:Y:S02]  /*0760*/  @!UP2 USHF.L.U32 UR5, UR4, 0xb, URZ ;  /* 0x0000000b0405a899 */ /* 0x000fe4000800063f */
[----:B------:R-:W-:Y:S02]  /*0770*/  @!UP2 USHF.L.U32 UR4, UR4, 0x1, URZ ;  /* 0x000000010404a899 */ /* 0x000fe4000800063f */
[----:B-1----:R-:W-:Y:S01]  /*0780*/  @!UP2 ULEA UR8, UR9, UR8, 0x18 ;  /* 0x000000080908a291 */ /* 0x002fe2000f8ec03f */
[----:B------:R-:W-:Y:S01]  /*0790*/  VOTEU.ALL UP2, P0 ;  /* 0x00000000003f7886 */ /* 0x000fe20000040000 */
[----:B------:R-:W1:Y:S10]  /*07a0*/  FENCE.VIEW.ASYNC.S ;  /* 0x00000000000073c6 */ /* 0x000e740000000000 */
[----:B-1----:R1:W1:Y:S01]  /*07b0*/  @!UP2 SYNCS.EXCH.64 URZ, [UR8+0x16090], UR4 ;  /* 0x01609004083fa5b2 */ /* 0x0022620008000100 */
[----:B------:R1:W1:Y:S01]  /*07c0*/  @!UP3 SYNCS.EXCH.64 URZ, [UR8+0x16098], UR4 ;  /* 0x01609804083fb5b2 */ /* 0x0002620008000100 */
[----:B------:R1:W1:Y:S01]  /*07d0*/  @!UP4 SYNCS.EXCH.64 URZ, [UR8+0x160a0], UR4 ;  /* 0x0160a004083fc5b2 */ /* 0x0002620008000100 */
[----:B------:R1:W1:Y:S01]  /*07e0*/  @!UP5 SYNCS.EXCH.64 URZ, [UR8+0x160a8], UR4 ;  /* 0x0160a804083fd5b2 */ /* 0x0002620008000100 */
[----:B------:R-:W-:Y:S01]  /*07f0*/  NOP ;  /* 0x0000000000007918 */ /* 0x000fe20000000000 */
[----:B------:R-:W-:Y:S05]  /*0800*/  @P2 BRA `(.L_x_5) ;  /* 0x0000000000402947 */ /* 0x000fea0003800000 */
[----:B-1----:R-:W1:Y:S01]  /*0810*/  S2UR UR5, SR_CgaCtaId ;  /* 0x00000000000579c3 */ /* 0x002e620000008800 */
[----:B------:R-:W-:Y:S01]  /*0820*/  UMOV UR4, 0x400 ;  /* 0x0000040000047882 */ /* 0x000fe20000000000 */
[----:B------:R-:W-:Y:S01]  /*0830*/  UMOV UR8, 0x20 ;  /* 0x0000002000087882 */ /* 0x000fe20000000000 */
[----:B------:R-:W-:Y:S01]  /*0840*/  UMOV UR9, 0x80 ;  /* 0x0000008000097882 */ /* 0x000fe20000000000 */
[----:B------:R-:W-:Y:S01]  /*0850*/  ELECT P0, URZ, PT ;  /* 0x00000000003f782f */ /* 0x000fe20003800000 */
[----:B-1----:R-:W-:Y:S02]  /*0860*/  ULEA UR11, UR5, UR4, 0x18 ;  /* 0x00000004050b7291 */ /* 0x002fe4000f8ec03f */
[----:B------:R-:W-:-:S04]  /*0870*/  UIADD3 UR4, -UR8, 0x100000, URZ ;  /* 0x0010000008047890 */ /* 0x000fc8000fffe13f */
[----:B------:R-:W-:Y:S02]  /*0880*/  USHF.L.U32 UR5, UR4, 0xb, URZ ;  /* 0x0000000b04057899 */ /* 0x000fe4000800063f */
[----:B------:R-:W-:Y:S02]  /*0890*/  USHF.L.U32 UR4, UR4, 0x1, URZ ;  /* 0x0000000104047899 */ /* 0x000fe4000800063f */
[----:B------:R-:W-:-:S04]  /*08a0*/  UIADD3 UR8, -UR9, 0x100000, URZ ;  /* 0x0010000009087890 */ /* 0x000fc8000fffe13f */
[----:B------:R-:W-:Y:S02]  /*08b0*/  USHF.L.U32 UR9, UR8, 0xb, URZ ;  /* 0x0000000b08097899 */ /* 0x000fe4000800063f */
[----:B------:R-:W-:Y:S01]  /*08c0*/  USHF.L.U32 UR8, UR8, 0x1, URZ ;  /* 0x0000000108087899 */ /* 0x000fe2000800063f */
[----:B------:R-:W1:Y:S03]  /*08d0*/  FENCE.VIEW.ASYNC.S ;  /* 0x00000000000073c6 */ /* 0x000e660000000000 */
[----:B-1----:R1:W1:Y:S08]  /*08e0*/  SYNCS.EXCH.64 URZ, [UR11+0x160c0], UR4 ;  /* 0x0160c0040b3f75b2 */ /* 0x0022700008000100 */
[----:B------:R1:W1:Y:S01]  /*08f0*/  SYNCS.EXCH.64 URZ, [UR11+0x160c8], UR8 ;  /* 0x0160c8080b3f75b2 */ /* 0x0002620008000100 */
[----:B------:R-:W-:Y:S01]  /*0900*/  NOP ;  /* 0x0000000000007918 */ /* 0x000fe20000000000 */
.L_x_5:
[----:B------:R-:W-:Y:S01]  /*0910*/  ISETP.NE.AND P0, PT, RZ, UR36, PT ;  /* 0x00000024ff007c0c */ /* 0x000fe2000bf05270 */
[----:B------:R-:W-:Y:S01]  /*0920*/  NOP ;  /* 0x0000000000007918 */ /* 0x000fe20000000000 */
[----:B------:R-:W-:Y:S01]  /*0930*/  MOV R2, UR10 ;  /* 0x0000000a00027c02 */ /* 0x000fe20008000f00 */
[----:B-1234-:R-:W-:Y:S03]  /*0940*/  BAR.SYNC.DEFER_BLOCKING 0x0 ;  /* 0x0000000000007b1d */ /* 0x01efe60000010000 */
[----:B------:R-:W-:-:S07]  /*0950*/  ISETP.EQ.AND P2, PT, R2, 0x1, P1 ;  /* 0x000000010200780c */ /* 0x000fce0000f42270 */
[----:B------:R-:W-:Y:S06]  /*0960*/  @!P0 BRA `(.L_x_6) ;  /* 0x0000010c00308947 */ /* 0x000fec0003800000 */
[----:B------:R-:W-:-:S06]  /*0970*/  UISETP.GT.U32.AND UP2, UPT, UR7, 0x3, UPT ;  /* 0x000000030700788c */ /* 0x000fcc000bf44070 */
[----:B------:R-:W-:-:S13]  /*0980*/  PLOP3.LUT P0, PT, PT, PT, UP2, 0x80, 0x0 ;  /* 0x000000000000781c */ /* 0x000fda0003f0f028 */
[----:B------:R-:W-:Y:S05]  /*0990*/  @P0 EXIT ;  /* 0x000000000000094d */ /* 0x000fea0003800000 */
.L_x_7:
[----:B------:R-:W-:-:S08]  /*09a0*/  NOP ;  /* 0x0000000000007918 */ /* 0x000fd00000000000 */
[----:B------:R-:W1:Y:S02]  /*09b0*/  USETMAXREG.TRY_ALLOC.CTAPOOL UP2, 0xf0 ;  /* 0x000000f0000079c8 */ /* 0x000e640008040600 */
[----:B-1----:R-:W-:-:S13]  /*09c0*/  PLOP3.LUT P0, PT, PT, PT, UP2, 0x80, 0x0 ;  /* 0x000000000000781c */ /* 0x002fda0003f0f028 */
[----:B------:R-:W-:Y:S05]  /*09d0*/  @!P0 BRA `(.L_x_7) ;  /* 0xfffffffc00f08947 */ /* 0x000fea000383ffff */
[----:B------:R-:W-:Y:S01]  /*09e0*/  UISETP.NE.AND UP2, UPT, UR36, 0x1, UPT ;  /* 0x000000012400788c */ /* 0x000fe2000bf45270 */
[----:B------:R-:W1:Y:S01]  /*09f0*/  S2UR UR42, SR_CTAID.X ;  /* 0x00000000002a79c3 */ /* 0x000e620000002500 */
[----:B------:R-:W-:Y:S01]  /*0a00*/  UMOV UR4, URZ ;  /* 0x0000003f00047c82 */ /* 0x000fe20008000000 */
[----:B------:R-:W-:-:S03]  /*0a10*/  UMOV UR5, URZ ;  /* 0x0000003f00057c82 */ /* 0x000fc60008000000 */
[----:B------:R-:W-:-:S13]  /*0a20*/  PLOP3.LUT P0, PT, PT, PT, UP2, 0x80, 0x0 ;  /* 0x000000000000781c */ /* 0x000fda0003f0f028 */
[----:B------:R-:W-:Y:S05]  /*0a30*/  @!P0 BRA `(.L_x_8) ;  /* 0x00000000003c8947 */ /* 0x000fea0003800000 */
[----:B------:R-:W-:Y:S01]  /*0a40*/  UISETP.NE.AND UP2, UPT, UR36, 0x2, UPT ;  /* 0x000000022400788c */ /* 0x000fe2000bf45270 */
[----:B------:R-:W-:-:S05]  /*0a50*/  UMOV UR5, 0x1 ;  /* 0x0000000100057882 */ /* 0x000fca0000000000 */
[----:B------:R-:W-:-:S13]  /*0a60*/  PLOP3.LUT P1, PT, PT, PT, UP2, 0x80, 0x0 ;  /* 0x000000000000781c */ /* 0x000fda0003f2f028 */
[----:B------:R-:W-:Y:S05]  /*0a70*/  @!P1 BRA `(.L_x_8) ;  /* 0x00000000002c9947 */ /* 0x000fea0003800000 */
[----:B------:R-:W-:-:S06]  /*0a80*/  UISETP.NE.AND UP2, UPT, UR36, 0x3, UPT ;  /* 0x000000032400788c */ /* 0x000fcc000bf45270 */
[----:B------:R-:W-:-:S13]  /*0a90*/  PLOP3.LUT P1, PT, PT, PT, UP2, 0x80, 0x0 ;  /* 0x000000000000781c */ /* 0x000fda0003f2f028 */
[----:B------:R-:W-:Y:S05]  /*0aa0*/  @!P1 BRA `(.L_x_9) ;  /* 0x0000000000189947 */ /* 0x000fea0003800000 */
[----:B------:R-:W-:-:S11]  /*0ab0*/  UISETP.NE.AND UP2, UPT, UR36, 0x4, UPT ;  /* 0x000000042400788c */ /* 0x000fd6000bf45270 */
[----:B------:R-:W-:Y:S01]  /*0ac0*/  @!UP2 UMOV UR4, 0x1 ;  /* 0x000000010004a882 */ /* 0x000fe20000000000 */
[----:B------:R-:W-:Y:S01]  /*0ad0*/  @!UP2 UMOV UR5, 0x1 ;  /* 0x000000010005a882 */ /* 0x000fe20000000000 */
[----:B------:R-:W-:Y:S01]  /*0ae0*/  @UP2 UMOV UR4, URZ ;  /* 0x0000003f00042c82 */ /* 0x000fe20008000000 */
[----:B------:R-:W-:Y:S01]  /*0af0*/  @UP2 UMOV UR5, URZ ;  /* 0x0000003f00052c82 */ /* 0x000fe20008000000 */
[----:B------:R-:W-:Y:S05]  /*0b00*/  BRA `(.L_x_8) ;  /* 0x0000000000087947 */ /* 0x000fea0003800000 */
.L_x_9:
[----:B------:R-:W-:Y:S01]  /*0b10*/  UMOV UR4, 0x1 ;  /* 0x0000000100047882 */ /* 0x000fe20000000000 */
[----:B------:R-:W-:-:S05]  /*0b20*/  UMOV UR5, URZ ;  /* 0x0000003f00057c82 */ /* 0x000fca0008000000 */
.L_x_8:
[----:B------:R-:W-:Y:S05]  /*0b30*/  @!P0 BRA `(.L_x_10) ;  /* 0x00000000003c8947 */ /* 0x000fea0003800000 */
[----:B------:R-:W-:-:S06]  /*0b40*/  UISETP.NE.AND UP2, UPT, UR36, 0x2, UPT ;  /* 0x000000022400788c */ /* 0x000fcc000bf45270 */
[----:B------:R-:W-:-:S13]  /*0b50*/  PLOP3.LUT P0, PT, PT, PT, UP2, 0x80, 0x0 ;  /* 0x000000000000781c */ /* 0x000fda0003f0f028 */
[----:B------:R-:W-:Y:S05]  /*0b60*/  @!P0 BRA `(.L_x_11) ;  /* 0x0000000000288947 */ /* 0x000fea0003800000 */
[----:B------:R-:W-:-:S06]  /*0b70*/  UISETP.NE.AND UP2, UPT, UR36, 0x3, UPT ;  /* 0x000000032400788c */ /* 0x000fcc000bf45270 */
[----:B------:R-:W-:-:S13]  /*0b80*/  PLOP3.LUT P0, PT, PT, PT, UP2, 0x80, 0x0 ;  /* 0x000000000000781c */ /* 0x000fda0003f0f028 */
[----:B------:R-:W-:Y:S05]  /*0b90*/  @!P0 BRA `(.L_x_12) ;  /* 0x0000000000148947 */ /* 0x000fea0003800000 */
[----:B------:R-:W-:-:S06]  /*0ba0*/  UISETP.NE.AND UP2, UPT, UR36, 0x4, UPT ;  /* 0x000000042400788c */ /* 0x000fcc000bf45270 */
[----:B------:R-:W-:-:S13]  /*0bb0*/  PLOP3.LUT P0, PT, PT, PT, UP2, 0x80, 0x0 ;  /* 0x000000000000781c */ /* 0x000fda0003f0f028 */
[----:B------:R-:W-:Y:S05]  /*0bc0*/  @P0 BRA `(.L_x_13) ;  /* 0x00000000001c0947 */ /* 0x000fea0003800000 */
[----:B-1----:R-:W-:Y:S01]  /*0bd0*/  ULEA UR42, UR42, 0x3, 0x1 ;  /* 0x000000032a2a7891 */ /* 0x002fe2000f8e083f */
[----:B------:R-:W-:Y:S11]  /*0be0*/  BRA `(.L_x_13) ;  /* 0x0000000000147947 */ /* 0x000ff60003800000 */
.L_x_12:
[----:B-1----:R-:W-:Y:S01]  /*0bf0*/  ULEA UR42, UR42, 0x2, 0x1 ;  /* 0x000000022a2a7891 */ /* 0x002fe2000f8e083f */
[----:B------:R-:W-:Y:S11]  /*0c00*/  BRA `(.L_x_13) ;  /* 0x00000000000c7947 */ /* 0x000ff60003800000 */
.L_x_11:
[----:B-1----:R-:W-:Y:S01]  /*0c10*/  ULEA UR42, UR42, 0x1, 0x1 ;  /* 0x000000012a2a7891 */ /* 0x002fe2000f8e083f */
[----:B------:R-:W-:Y:S11]  /*0c20*/  BRA `(.L_x_13) ;  /* 0x0000000000047947 */ /* 0x000ff60003800000 */
.L_x_10:
[----:B-1----:R-:W-:-:S12]  /*0c30*/  USHF.L.U32 UR42, UR42, 0x1, URZ ;  /* 0x000000012a2a7899 */ /* 0x002fd8000800063f */
.L_x_13:
[----:B------:R-:W-:-:S04]  /*0c40*/  ULOP3.LUT UR6, UR6, 0x1, URZ, 0xfc, !UPT ;  /* 0x0000000106067892 */ /* 0x000fc8000f8efc3f */
[----:B------:R-:W-:-:S06]  /*0c50*/  UISETP.NE.AND UP2, UPT, UR6, 0x3, UPT ;  /* 0x000000030600788c */ /* 0x000fcc000bf45270 */
[----:B------:R-:W-:-:S13]  /*0c60*/  PLOP3.LUT P0, PT, PT, PT, UP2, 0x80, 0x0 ;  /* 0x000000000000781c */ /* 0x000fda0003f0f028 */
[----:B------:R-:W-:Y:S05]  /*0c70*/  @!P0 BRA `(.L_x_14) ;  /* 0x0000000000048947 */ /* 0x000fea0003800000 */
[----:B-1----:R-:W-:Y:S01]  /*0c80*/  BPT.TRAP 0x1 ;  /* 0x000000040000795c */ /* 0x002fe20000300000 */
.L_x_14:
[----:B------:R-:W2:Y:S01]  /*0c90*/  S2UR UR6, SR_CgaCtaId ;  /* 0x00000000000679c3 */ /* 0x000ea20000008800 */
[----:B------:R-:W-:Y:S01]  /*0ca0*/  UMOV UR37, 0x400 ;  /* 0x0000040000257882 */ /* 0x000fe20000000000 */
[----:B------:R-:W-:Y:S01]  /*0cb0*/  IMAD.U32 R2, RZ, RZ, UR4 ;  /* 0x00000004ff027e24 */ /* 0x000fe2000f8e00ff */
[----:B------:R-:W-:-:S04]  /*0cc0*/  SHF.R.S32.HI R3, RZ, 0x1f, R0 ;  /* 0x0000001fff037819 */ /* 0x000fc80000011400 */
[----:B------:R-:W-:Y:S02]  /*0cd0*/  SHF.L.U32 R2, R2, 0x1f, RZ ;  /* 0x0000001f02027819 */ /* 0x000fe400000006ff */
[----:B------:R-:W-:-:S04]  /*0ce0*/  LEA.HI R3, R3, R0, RZ, 0x7 ;  /* 0x0000000003037211 */ /* 0x000fc800078f38ff */
[----:B------:R-:W-:-:S04]  /*0cf0*/  LOP3.LUT R3, R3, 0xffffff80, RZ, 0xc0, !PT ;  /* 0xffffff8003037812 */ /* 0x000fc800078ec0ff */
[----:B------:R-:W-:-:S04]  /*0d00*/  IADD3 R3, -R3, R0, RZ ;  /* 0x0000000003037210 */ /* 0x000fc80007ffe1ff */
[----:B------:R-:W-:Y:S01]  /*0d10*/  SHF.R.S32.HI R0, RZ, 0x1f, R3 ;  /* 0x0000001fff007819 */ /* 0x000fe20000011403 */
[----:B--2---:R-:W-:-:S03]  /*0d20*/  ULEA UR37, UR6, UR37, 0x18 ;  /* 0x0000002506257291 */ /* 0x004fc6000f8ec03f */
[----:B------:R-:W-:Y:S01]  /*0d30*/  LEA.HI R0, R0, R3, RZ, 0x2 ;  /* 0x0000000300007211 */ /* 0x000fe200078f10ff */
[----:B------:R-:W-:-:S03]  /*0d40*/  ULEA UR6, UR5, UR37, 0x3 ;  /* 0x0000002505067291 */ /* 0x000fc6000f8e183f */
[----:B------:R-:W-:-:S05]  /*0d50*/  LOP3.LUT R0, R0, 0x7ffffffc, RZ, 0xc0, !PT ;  /* 0x7ffffffc00007812 */ /* 0x000fca00078ec0ff */
[----:B------:R-:W-:Y:S01]  /*0d60*/  IMAD.IADD R0, R3, 0x1, -R0 ;  /* 0x0000000103007824 */ /* 0x000fe200078e0a00 */
[----:B------:R-:W2:Y:S02]  /*0d70*/  SYNCS.PHASECHK.TRANS64.TRYWAIT P1, [UR6+0x16050], R2 ;  /* 0x01605002ff0075a7 */ /* 0x000ea40008020146 */
[----:B--2---:R-:W-:Y:S05]  /*0d80*/  @!P1 BRA `(.L_x_15) ;  /* 0x0000011800349947 */ /* 0x004fea0003800000 */
.L_x_99:
[----:B------:R-:W-:Y:S01]  /*0d90*/  SHF.L.U32 R0, R0, 0x1, RZ ;  /* 0x0000000100007819 */ /* 0x000fe200000006ff */
[----:B------:R-:W-:Y:S06]  /*0da0*/  @!P0 BRA `(.L_x_16) ;  /* 0x0000000000048947 */ /* 0x000fec0003800000 */
[----:B-1----:R-:W-:Y:S01]  /*0db0*/  BPT.TRAP 0x1 ;  /* 0x000000040000795c */ /* 0x002fe20000300000 */
.L_x_16:
[----:B--2---:R-:W-:Y:S01]  /*0dc0*/  SHF.L.U32 R2, RZ, 0x1f, RZ ;  /* 0x0000001fff027819 */ /* 0x004fe200000006ff */
[----:B------:R-:W-:Y:S01]  /*0dd0*/  UIADD3 UR13, UR37, 0x16090, URZ ;  /* 0x00016090250d7890 */ /* 0x000fe2000fffe03f */
[----:B------:R-:W-:Y:S02]  /*0de0*/  ISETP.NE.AND P2, PT, RZ, UR7, PT ;  /* 0x00000007ff007c0c */ /* 0x000fe4000bf45270 */
[----:B------:R-:W2:Y:S02]  /*0df0*/  SYNCS.PHASECHK.TRANS64.TRYWAIT P1, [UR37+0x16000], R2 ;  /* 0x01600002ff0075a7 */ /* 0x000ea40008020165 */
[----:B--2---:R-:W-:Y:S09]  /*0e00*/  @!P1 BRA `(.L_x_17) ;  /* 0x00000118002c9947 */ /* 0x004ff20003800000 */
.L_x_100:
[----:B------:R-:W-:Y:S01]  /*0e10*/  ULEA UR15, UR36, UR13, 0x3 ;  /* 0x0000000d240f7291 */ /* 0x000fe2000f8e183f */
[----:B--2---:R-:W-:-:S04]  /*0e20*/  SEL R3, RZ, 0x1, P2 ;  /* 0x00000001ff037807 */ /* 0x004fc80001000000 */
[----:B------:R-:W-:-:S04]  /*0e30*/  SHF.L.U32 R3, R3, 0x1f, RZ ;  /* 0x0000001f03037819 */ /* 0x000fc800000006ff */
[----:B------:R-:W2:Y:S02]  /*0e40*/  SYNCS.PHASECHK.TRANS64.TRYWAIT P1, [UR15+-0x8], R3 ;  /* 0xfffff803ff0075a7 */ /* 0x000ea4000802014f */
[----:B--2---:R-:W-:Y:S05]  /*0e50*/  @!P1 BRA `(.L_x_18) ;  /* 0x0000011800309947 */ /* 0x004fea0003800000 */
.L_x_101:
[----:B------:R-:W-:Y:S01]  /*0e60*/  USHF.R.U32.HI UR4, URZ, 0x4, UR37 ;  /* 0x000000043f047899 */ /* 0x000fe20008011625 */
[----:B------:R-:W-:Y:S01]  /*0e70*/  WARPGROUP.ARRIVE ;  /* 0x00000000000079c5 */ /* 0x000fe20000000000 */
[----:B------:R-:W-:Y:S01]  /*0e80*/  UIADD3 UR6, UR37, 0x2000, URZ ;  /* 0x0000200025067890 */ /* 0x000fe2000fffe03f */
[----:B------:R-:W3:Y:S01]  /*0e90*/  LDC R9, c[0x0][0x28c] ;  /* 0x0000a300ff097b82 */ /* 0x000ee20000000800 */
[----:B------:R-:W-:Y:S01]  /*0ea0*/  ULOP3.LUT UR4, UR4, 0x3fff, URZ, 0xc0, !UPT ;  /* 0x00003fff04047892 */ /* 0x000fe2000f8ec03f */
[C---:B--2---:R-:W-:Y:S01]  /*0eb0*/  VIADD R4, R0.reuse, 0x1 ;  /* 0x0000000100047836 */ /* 0x044fe20000000000 */
[----:B------:R-:W-:Y:S01]  /*0ec0*/  USHF.R.U32.HI UR6, URZ, 0x4, UR6 ;  /* 0x000000043f067899 */ /* 0x000fe20008011606 */
[C---:B------:R-:W-:Y:S01]  /*0ed0*/  IADD3 R8, R0.reuse, 0x8, RZ ;  /* 0x0000000800087810 */ /* 0x040fe20007ffe0ff */
[----:B------:R-:W-:Y:S01]  /*0ee0*/  ULOP3.LUT UR4, UR4, 0x10000, URZ, 0xfc, !UPT ;  /* 0x0001000004047892 */ /* 0x000fe2000f8efc3f */
[----:B------:R-:W-:Y:S01]  /*0ef0*/  VIADD R10, R0, 0x9 ;  /* 0x00000009000a7836 */ /* 0x000fe20000000000 */
[----:B------:R-:W-:Y:S01]  /*0f00*/  ULOP3.LUT UR12, UR6, 0x3fff, URZ, 0xc0, !UPT ;  /* 0x00003fff060c7892 */ /* 0x000fe2000f8ec03f */
[----:B------:R-:W-:Y:S01]  /*0f10*/  P2R R6, PR, RZ, 0x1 ;  /* 0x00000001ff067803 */ /* 0x000fe20000000000 */
[----:B------:R-:W-:-:S02]  /*0f20*/  ULEA UR4, UR5, UR4, 0x8 ;  /* 0x0000000405047291 */ /* 0x000fc4000f8e403f */
[----:B------:R-:W-:Y:S01]  /*0f30*/  ULOP3.LUT UR14, UR12, 0x10000, URZ, 0xfc, !UPT ;  /* 0x000100000c0e7892 */ /* 0x000fe2000f8efc3f */
[----:B------:R-:W-:Y:S01]  /*0f40*/  UMOV UR5, 0x80000020 ;  /* 0x8000002000057882 */ /* 0x000fe20000000000 */
[----:B------:R-:W-:Y:S01]  /*0f50*/  UMOV UR11, 0x80000020 ;  /* 0x80000020000b7882 */ /* 0x000fe20000000000 */
[----:B------:R-:W-:Y:S02]  /*0f60*/  UMOV UR9, UR5 ;  /* 0x0000000500097c82 */ /* 0x000fe40008000000 */
[----:B------:R-:W-:Y:S01]  /*0f70*/  UMOV UR8, UR4 ;  /* 0x0000000400087c82 */ /* 0x000fe20008000000 */
[----:B------:R-:W-:Y:S01]  /*0f80*/  ULDC UR6, c[0x0][0x604] ;  /* 0x0001810000067ab9 */ /* 0x000fe20000000800 */
[----:B------:R-:W-:Y:S01]  /*0f90*/  UMOV UR10, UR14 ;  /* 0x0000000e000a7c82 */ /* 0x000fe20008000000 */
[----:B------:R-:W-:Y:S01]  /*0fa0*/  USHF.L.U32 UR7, UR7, 0x3, URZ ;  /* 0x0000000307077899 */ /* 0x000fe2000800063f */
[----:B------:R-:W-:Y:S01]  /*0fb0*/  HGMMA.64x256x16.F32.BF16 R24, gdesc[UR8], RZ, !UPT, gsb0 ;  /* 0x03e00000081879f0 */ /* 0x000fe2000c0018ff */
[----:B------:R-:W-:-:S02]  /*0fc0*/  UIADD3 UR8, UR4, 0x2, URZ ;  /* 0x0000000204087890 */ /* 0x000fc4000fffe03f */
[----:B------:R-:W-:Y:S01]  /*0fd0*/  UIADD3 UR10, UR14, 0x2, URZ ;  /* 0x000000020e0a7890 */ /* 0x000fe2000fffe03f */
[-C--:B---3--:R-:W-:Y:S01]  /*0fe0*/  ISETP.GE.AND P4, PT, R4, R9.reuse, PT ;  /* 0x000000090400720c */ /* 0x088fe20003f86270 */
[----:B------:R-:W-:Y:S01]  /*0ff0*/  UMOV UR9, 0x80000020 ;  /* 0x8000002000097882 */ /* 0x000fe20000000000 */
[----:B------:R-:W-:Y:S01]  /*1000*/  UMOV UR11, 0x80000020 ;  /* 0x80000020000b7882 */ /* 0x000fe20000000000 */
[----:B------:R-:W-:Y:S01]  /*1010*/  IADD3 R4, R0, 0x10, RZ ;  /* 0x0000001000047810 */ /* 0x000fe20007ffe0ff */
[----:B------:R-:W-:Y:S01]  /*1020*/  ULOP3.LUT UR7, UR7, 0x8, URZ, 0xc, !UPT ;  /* 0x0000000807077892 */ /* 0x000fe2000f8e0c3f */
[-C--:B------:R-:W-:Y:S01]  /*1030*/  ISETP.GE.AND P6, PT, R8, R9.reuse, PT ;  /* 0x000000090800720c */ /* 0x080fe20003fc6270 */
[C---:B------:R-:W-:Y:S01]  /*1040*/  VIADD R8, R0.reuse, 0x11 ;  /* 0x0000001100087836 */ /* 0x040fe20000000000 */
[-C--:B------:R-:W-:Y:S02]  /*1050*/  ISETP.GE.AND P3, PT, R0, R9.reuse, PT ;  /* 0x000000090000720c */ /* 0x080fe40003f66270 */
[----:B------:R-:W-:-:S02]  /*1060*/  ISETP.GE.AND P1, PT, R4, R9, PT ;  /* 0x000000090400720c */ /* 0x000fc40003f26270 */
[----:B------:R-:W-:Y:S02]  /*1070*/  IADD3 R4, R0, 0x18, RZ ;  /* 0x0000001800047810 */ /* 0x000fe40007ffe0ff */
[-C--:B------:R-:W-:Y:S02]  /*1080*/  ISETP.GE.AND P2, PT, R8, R9.reuse, PT ;  /* 0x000000090800720c */ /* 0x080fe40003f46270 */
[----:B------:R-:W-:Y:S02]  /*1090*/  IADD3 R8, R0, 0x20, RZ ;  /* 0x0000002000087810 */ /* 0x000fe40007ffe0ff */
[----:B------:R-:W-:Y:S01]  /*10a0*/  ISETP.GE.AND P5, PT, R10, R9, PT ;  /* 0x000000090a00720c */ /* 0x000fe20003fa6270 */
[----:B------:R-:W-:Y:S02]  /*10b0*/  WARPGROUP.DEPBAR.LE gsb0, 0x0 ;  /* 0x00008000000079c5 */ /* 0x000fe40000010000 */
[----:B------:R-:W-:-:S06]  /*10c0*/  WARPGROUP.ARRIVE ;  /* 0x00000000000079c5 */ /* 0x000fcc0000000000 */
[----:B------:R-:W-:Y:S03]  /*10d0*/  HGMMA.64x256x16.F32.BF16 R24, gdesc[UR8], R24, gsb0 ;  /* 0x03e00000081879f0 */ /* 0x000fe60008001818 */
[----:B------:R-:W-:Y:S02]  /*10e0*/  WARPGROUP.DEPBAR.LE gsb0, 0x0 ;  /* 0x00008000000079c5 */ /* 0x000fe40000010000 */
[----:B------:R-:W-:Y:S02]  /*10f0*/  FSEL R24, R24, -INF , !P3 ;  /* 0xff80000018187808 */ /* 0x000fe40005800000 */
[----:B------:R-:W-:Y:S02]  /*1100*/  FSEL R26, R26, -INF , !P3 ;  /* 0xff8000001a1a7808 */ /* 0x000fe40005800000 */
[----:B------:R-:W-:Y:S01]  /*1110*/  ISETP.GE.AND P3, PT, R4, R9, PT ;  /* 0x000000090400720c */ /* 0x000fe20003f66270 */
[----:B------:R-:W-:Y:S01]  /*1120*/  VIADD R4, R0, 0x19 ;  /* 0x0000001900047836 */ /* 0x000fe20000000000 */
[----:B------:R-:W-:-:S02]  /*1130*/  FSEL R28, R28, -INF , !P6 ;  /* 0xff8000001c1c7808 */ /* 0x000fc40007000000 */
[----:B------:R-:W-:Y:S02]  /*1140*/  FSEL R30, R30, -INF , !P6 ;  /* 0xff8000001e1e7808 */ /* 0x000fe40007000000 */
[----:B------:R-:W-:Y:S02]  /*1150*/  FSEL R25, R25, -INF , !P4 ;  /* 0xff80000019197808 */ /* 0x000fe40006000000 */
[----:B------:R-:W-:Y:S02]  /*1160*/  FSEL R27, R27, -INF , !P4 ;  /* 0xff8000001b1b7808 */ /* 0x000fe40006000000 */
[-C--:B------:R-:W-:Y:S02]  /*1170*/  ISETP.GE.AND P6, PT, R8, R9.reuse, PT ;  /* 0x000000090800720c */ /* 0x080fe40003fc6270 */
[----:B------:R-:W-:Y:S01]  /*1180*/  ISETP.GE.AND P4, PT, R4, R9, PT ;  /* 0x000000090400720c */ /* 0x000fe20003f86270 */
[C---:B------:R-:W-:Y:S01]  /*1190*/  VIADD R4, R0.reuse, 0x21 ;  /* 0x0000002100047836 */ /* 0x040fe20000000000 */
[----:B------:R-:W-:-:S02]  /*11a0*/  IADD3 R8, R0, 0x28, RZ ;  /* 0x0000002800087810 */ /* 0x000fc40007ffe0ff */
[----:B------:R-:W-:Y:S02]  /*11b0*/  FSEL R32, R32, -INF , !P1 ;  /* 0xff80000020207808 */ /* 0x000fe40004800000 */
[----:B------:R-:W-:Y:S02]  /*11c0*/  FSEL R34, R34, -INF , !P1 ;  /* 0xff80000022227808 */ /* 0x000fe40004800000 */
[----:B------:R-:W-:Y:S02]  /*11d0*/  ISETP.GE.AND P1, PT, R8, R9, PT ;  /* 0x000000090800720c */ /* 0x000fe40003f26270 */
[----:B------:R-:W-:Y:S02]  /*11e0*/  FSEL R29, R29, -INF , !P5 ;  /* 0xff8000001d1d7808 */ /* 0x000fe40006800000 */
[----:B------:R-:W-:Y:S02]  /*11f0*/  FSEL R31, R31, -INF , !P5 ;  /* 0xff8000001f1f7808 */ /* 0x000fe40006800000 */
[----:B------:R-:W-:-:S02]  /*1200*/  IADD3 R8, R0, 0x30, RZ ;  /* 0x0000003000087810 */ /* 0x000fc40007ffe0ff */
[-C--:B------:R-:W-:Y:S01]  /*1210*/  ISETP.GE.AND P5, PT, R4, R9.reuse, PT ;  /* 0x000000090400720c */ /* 0x080fe20003fa6270 */
[----:B------:R-:W-:Y:S01]  /*1220*/  VIADD R4, R0, 0x29 ;  /* 0x0000002900047836 */ /* 0x000fe20000000000 */
[----:B------:R-:W-:Y:S02]  /*1230*/  FSEL R36, R36, -INF , !P3 ;  /* 0xff80000024247808 */ /* 0x000fe40005800000 */
[----:B------:R-:W-:Y:S02]  /*1240*/  FSEL R38, R38, -INF , !P3 ;  /* 0xff80000026267808 */ /* 0x000fe40005800000 */
[----:B------:R-:W-:Y:S02]  /*1250*/  ISETP.GE.AND P3, PT, R8, R9, PT ;  /* 0x000000090800720c */ /* 0x000fe40003f66270 */
[----:B------:R-:W-:Y:S02]  /*1260*/  IADD3 R8, R0, 0x38, RZ ;  /* 0x0000003800087810 */ /* 0x000fe40007ffe0ff */
[----:B------:R-:W-:-:S02]  /*1270*/  FSEL R33, R33, -INF , !P2 ;  /* 0xff80000021217808 */ /* 0x000fc40005000000 */
[----:B------:R-:W-:Y:S02]  /*1280*/  FSEL R35, R35, -INF , !P2 ;  /* 0xff80000023237808 */ /* 0x000fe40005000000 */
[-C--:B------:R-:W-:Y:S01]  /*1290*/  ISETP.GE.AND P2, PT, R4, R9.reuse, PT ;  /* 0x000000090400720c */ /* 0x080fe20003f46270 */
[----:B------:R-:W-:Y:S01]  /*12a0*/  VIADD R4, R0, 0x31 ;  /* 0x0000003100047836 */ /* 0x000fe20000000000 */
[----:B------:R-:W-:Y:S02]  /*12b0*/  FSEL R40, R40, -INF , !P6 ;  /* 0xff80000028287808 */ /* 0x000fe40007000000 */
[----:B------:R-:W-:Y:S02]  /*12c0*/  FSEL R42, R42, -INF , !P6 ;  /* 0xff8000002a2a7808 */ /* 0x000fe40007000000 */
[----:B------:R-:W-:Y:S02]  /*12d0*/  ISETP.GE.AND P6, PT, R8, R9, PT ;  /* 0x000000090800720c */ /* 0x000fe40003fc6270 */
[----:B------:R-:W-:-:S02]  /*12e0*/  IADD3 R8, R0, 0x40, RZ ;  /* 0x0000004000087810 */ /* 0x000fc40007ffe0ff */
[----:B------:R-:W-:Y:S02]  /*12f0*/  FSEL R37, R37, -INF , !P4 ;  /* 0xff80000025257808 */ /* 0x000fe40006000000 */
[----:B------:R-:W-:Y:S02]  /*1300*/  FSEL R39, R39, -INF , !P4 ;  /* 0xff80000027277808 */ /* 0x000fe40006000000 */
[-C--:B------:R-:W-:Y:S01]  /*1310*/  ISETP.GE.AND P4, PT, R4, R9.reuse, PT ;  /* 0x000000090400720c */ /* 0x080fe20003f86270 */
[----:B------:R-:W-:Y:S01]  /*1320*/  VIADD R4, R0, 0x39 ;  /* 0x0000003900047836 */ /* 0x000fe20000000000 */
[----:B------:R-:W-:Y:S02]  /*1330*/  FSEL R44, R44, -INF , !P1 ;  /* 0xff8000002c2c7808 */ /* 0x000fe40004800000 */
[----:B------:R-:W-:Y:S02]  /*1340*/  FSEL R46, R46, -INF , !P1 ;  /* 0xff8000002e2e7808 */ /* 0x000fe40004800000 */
[----:B------:R-:W-:-:S02]  /*1350*/  ISETP.GE.AND P1, PT, R8, R9, PT ;  /* 0x000000090800720c */ /* 0x000fc40003f26270 */
[----:B------:R-:W-:Y:S02]  /*1360*/  IADD3 R8, R0, 0x48, RZ ;  /* 0x0000004800087810 */ /* 0x000fe40007ffe0ff */
[----:B------:R-:W-:Y:S02]  /*1370*/  FMNMX R3, R24, R25, !PT ;  /* 0x0000001918037209 */ /* 0x000fe40007800000 */
[----:B------:R-:W-:Y:S02]  /*1380*/  FSEL R41, R41, -INF , !P5 ;  /* 0xff80000029297808 */ /* 0x000fe40006800000 */
[----:B------:R-:W-:Y:S02]  /*1390*/  FSEL R43, R43, -INF , !P5 ;  /* 0xff8000002b2b7808 */ /* 0x000fe40006800000 */
[----:B------:R-:W-:Y:S02]  /*13a0*/  FSEL R48, R48, -INF , !P3 ;  /* 0xff80000030307808 */ /* 0x000fe40005800000 */
[----:B------:R-:W-:-:S02]  /*13b0*/  FSEL R50, R50, -INF , !P3 ;  /* 0xff80000032327808 */ /* 0x000fc40005800000 */
[-C--:B------:R-:W-:Y:S01]  /*13c0*/  ISETP.GE.AND P5, PT, R4, R9.reuse, PT ;  /* 0x000000090400720c */ /* 0x080fe20003fa6270 */
[----:B------:R-:W-:Y:S01]  /*13d0*/  VIADD R4, R0, 0x41 ;  /* 0x0000004100047836 */ /* 0x000fe20000000000 */
[----:B------:R-:W-:Y:S02]  /*13e0*/  ISETP.GE.AND P3, PT, R8, R9, PT ;  /* 0x000000090800720c */ /* 0x000fe40003f66270 */
[----:B------:R-:W-:Y:S02]  /*13f0*/  FMNMX R8, R28, R3, !PT ;  /* 0x000000031c087209 */ /* 0x000fe40007800000 */
[----:B------:R-:W-:Y:S02]  /*1400*/  FSEL R45, R45, -INF , !P2 ;  /* 0xff8000002d2d7808 */ /* 0x000fe40005000000 */
[----:B------:R-:W-:Y:S02]  /*1410*/  FSEL R47, R47, -INF , !P2 ;  /* 0xff8000002f2f7808 */ /* 0x000fe40005000000 */
[----:B------:R-:W-:-:S02]  /*1420*/  FMNMX R3, R29, R8, !PT ;  /* 0x000000081d037209 */ /* 0x000fc40007800000 */
[----:B------:R-:W-:Y:S01]  /*1430*/  ISETP.GE.AND P2, PT, R4, R9, PT ;  /* 0x000000090400720c */ /* 0x000fe20003f46270 */
[----:B------:R-:W-:Y:S01]  /*1440*/  VIADD R4, R0, 0x49 ;  /* 0x0000004900047836 */ /* 0x000fe20000000000 */
[----:B------:R-:W-:Y:S02]  /*1450*/  FMNMX R8, R32, R3, !PT ;  /* 0x0000000320087209 */ /* 0x000fe40007800000 */
[----:B------:R-:W-:Y:S02]  /*1460*/  FSEL R49, R49, -INF , !P4 ;  /* 0xff80000031317808 */ /* 0x000fe40006000000 */
[----:B------:R-:W-:Y:S02]  /*1470*/  FSEL R51, R51, -INF , !P4 ;  /* 0xff80000033337808 */ /* 0x000fe40006000000 */
[----:B------:R-:W-:Y:S02]  /*1480*/  ISETP.GE.AND P4, PT, R4, R9, PT ;  /* 0x000000090400720c */ /* 0x000fe40003f86270 */
[----:B------:R-:W-:-:S02]  /*1490*/  IADD3 R4, R0, 0x50, RZ ;  /* 0x0000005000047810 */ /* 0x000fc40007ffe0ff */
[----:B------:R-:W-:Y:S02]  /*14a0*/  FMNMX R3, R33, R8, !PT ;  /* 0x0000000821037209 */ /* 0x000fe40007800000 */
[----:B------:R-:W-:Y:S02]  /*14b0*/  FSEL R52, R52, -INF , !P6 ;  /* 0xff80000034347808 */ /* 0x000fe40007000000 */
[----:B------:R-:W-:Y:S02]  /*14c0*/  FSEL R54, R54, -INF , !P6 ;  /* 0xff80000036367808 */ /* 0x000fe40007000000 */
[----:B------:R-:W-:Y:S01]  /*14d0*/  ISETP.GE.AND P6, PT, R4, R9, PT ;  /* 0x000000090400720c */ /* 0x000fe20003fc6270 */
[----:B------:R-:W-:Y:S01]  /*14e0*/  VIADD R4, R0, 0x51 ;  /* 0x0000005100047836 */ /* 0x000fe20000000000 */
[----:B------:R-:W-:Y:S02]  /*14f0*/  FMNMX R8, R36, R3, !PT ;  /* 0x0000000324087209 */ /* 0x000fe40007800000 */
[----:B------:R-:W-:-:S02]  /*1500*/  FSEL R53, R53, -INF , !P5 ;  /* 0xff80000035357808 */ /* 0x000fc40006800000 */
[----:B------:R-:W-:Y:S02]  /*1510*/  FMNMX R3, R37, R8, !PT ;  /* 0x0000000825037209 */ /* 0x000fe40007800000 */
[----:B------:R-:W-:Y:S02]  /*1520*/  FSEL R55, R55, -INF , !P5 ;  /* 0xff80000037377808 */ /* 0x000fe40006800000 */
[----:B------:R-:W-:Y:S02]  /*1530*/  ISETP.GE.AND P5, PT, R4, R9, PT ;  /* 0x000000090400720c */ /* 0x000fe40003fa6270 */
[----:B------:R-:W-:Y:S02]  /*1540*/  IADD3 R4, R0, 0x58, RZ ;  /* 0x0000005800047810 */ /* 0x000fe40007ffe0ff */
[----:B------:R-:W-:Y:S02]  /*1550*/  FMNMX R8, R40, R3, !PT ;  /* 0x0000000328087209 */ /* 0x000fe40007800000 */
[----:B------:R-:W-:-:S02]  /*1560*/  FSEL R56, R56, -INF , !P1 ;  /* 0xff80000038387808 */ /* 0x000fc40004800000 */
[----:B------:R-:W-:Y:S02]  /*1570*/  FSEL R58, R58, -INF , !P1 ;  /* 0xff8000003a3a7808 */ /* 0x000fe40004800000 */
[----:B------:R-:W-:Y:S01]  /*1580*/  ISETP.GE.AND P1, PT, R4, R9, PT ;  /* 0x000000090400720c */ /* 0x000fe20003f26270 */
[----:B------:R-:W-:Y:S01]  /*1590*/  VIADD R4, R0, 0x59 ;  /* 0x0000005900047836 */ /* 0x000fe20000000000 */
[----:B------:R-:W-:Y:S02]  /*15a0*/  FMNMX R3, R41, R8, !PT ;  /* 0x0000000829037209 */ /* 0x000fe40007800000 */
[----:B------:R-:W-:Y:S02]  /*15b0*/  FSEL R57, R57, -INF , !P2 ;  /* 0xff80000039397808 */ /* 0x000fe40005000000 */
[----:B------:R-:W-:Y:S02]  /*15c0*/  FSEL R59, R59, -INF , !P2 ;  /* 0xff8000003b3b7808 */ /* 0x000fe40005000000 */
[----:B------:R-:W-:-:S02]  /*15d0*/  FMNMX R8, R44, R3, !PT ;  /* 0x000000032c087209 */ /* 0x000fc40007800000 */
[-C--:B------:R-:W-:Y:S02]  /*15e0*/  ISETP.GE.AND P2, PT, R4, R9.reuse, PT ;  /* 0x000000090400720c */ /* 0x080fe40003f46270 */
[----:B------:R-:W-:Y:S02]  /*15f0*/  IADD3 R4, R0, 0x60, RZ ;  /* 0x0000006000047810 */ /* 0x000fe40007ffe0ff */
[----:B------:R-:W-:Y:S02]  /*1600*/  FMNMX R3, R45, R8, !PT ;  /* 0x000000082d037209 */ /* 0x000fe40007800000 */
[----:B------:R-:W-:Y:S02]  /*1610*/  FSEL R60, R60, -INF , !P3 ;  /* 0xff8000003c3c7808 */ /* 0x000fe40005800000 */
[----:B------:R-:W-:Y:S02]  /*1620*/  FSEL R62, R62, -INF , !P3 ;  /* 0xff8000003e3e7808 */ /* 0x000fe40005800000 */
[----:B------:R-:W-:Y:S01]  /*1630*/  ISETP.GE.AND P3, PT, R4, R9, PT ;  /* 0x000000090400720c */ /* 0x000fe20003f66270 */
[----:B------:R-:W-:Y:S01]  /*1640*/  VIADD R4, R0, 0x61 ;  /* 0x0000006100047836 */ /* 0x000fe20000000000 */
[----:B------:R-:W-:-:S02]  /*1650*/  FMNMX R8, R48, R3, !PT ;  /* 0x0000000330087209 */ /* 0x000fc40007800000 */
[----:B------:R-:W-:Y:S02]  /*1660*/  FSEL R61, R61, -INF , !P4 ;  /* 0xff8000003d3d7808 */ /* 0x000fe40006000000 */
[----:B------:R-:W-:Y:S02]  /*1670*/  FSEL R63, R63, -INF , !P4 ;  /* 0xff8000003f3f7808 */ /* 0x000fe40006000000 */
[----:B------:R-:W-:Y:S02]  /*1680*/  ISETP.GE.AND P4, PT, R4, R9, PT ;  /* 0x000000090400720c */ /* 0x000fe40003f86270 */
[----:B------:R-:W-:Y:S02]  /*1690*/  FMNMX R5, R49, R8, !PT ;  /* 0x0000000831057209 */ /* 0x000fe40007800000 */
[----:B------:R-:W-:Y:S02]  /*16a0*/  IADD3 R4, R0, 0x68, RZ ;  /* 0x0000006800047810 */ /* 0x000fe40007ffe0ff */
[----:B------:R-:W-:-:S02]  /*16b0*/  FSEL R64, R64, -INF , !P6 ;  /* 0xff80000040407808 */ /* 0x000fc40007000000 */
[----:B------:R-:W-:Y:S02]  /*16c0*/  FSEL R66, R66, -INF , !P6 ;  /* 0xff80000042427808 */ /* 0x000fe40007000000 */
[----:B------:R-:W-:Y:S02]  /*16d0*/  FMNMX R8, R52, R5, !PT ;  /* 0x0000000534087209 */ /* 0x000fe40007800000 */
[----:B------:R-:W-:Y:S01]  /*16e0*/  ISETP.GE.AND P6, PT, R4, R9, PT ;  /* 0x000000090400720c */ /* 0x000fe20003fc6270 */
[----:B------:R-:W-:Y:S01]  /*16f0*/  VIADD R4, R0, 0x69 ;  /* 0x0000006900047836 */ /* 0x000fe20000000000 */
[----:B------:R-:W-:Y:S02]  /*1700*/  FMNMX R5, R53, R8, !PT ;  /* 0x0000000835057209 */ /* 0x000fe40007800000 */
[----:B------:R-:W-:Y:S02]  /*1710*/  FSEL R65, R65, -INF , !P5 ;  /* 0xff80000041417808 */ /* 0x000fe40006800000 */
[----:B------:R-:W-:-:S02]  /*1720*/  FSEL R67, R67, -INF , !P5 ;  /* 0xff80000043437808 */ /* 0x000fc40006800000 */
[----:B------:R-:W-:Y:S02]  /*1730*/  ISETP.GE.AND P5, PT, R4, R9, PT ;  /* 0x000000090400720c */ /* 0x000fe40003fa6270 */
        /* <DEDUP_REMOVED lines=8> */
[----:B------:R-:W-:Y:S02]  /*17c0*/  FMNMX R8, R60, R5, !PT ;  /* 0x000000053c087209 */ /* 0x000fe40007800000 */
[----:B------:R-:W-:Y:S02]  /*17d0*/  FSEL R71, R71, -INF , !P2 ;  /* 0xff80000047477808 */ /* 0x000fe40005000000 */
[----:B------:R-:W-:Y:S02]  /*17e0*/  ISETP.GE.AND P2, PT, R4, R9, PT ;  /* 0x000000090400720c */ /* 0x000fe40003f46270 */
[----:B------:R-:W-:Y:S02]  /*17f0*/  IADD3 R4, R0, 0x78, RZ ;  /* 0x0000007800047810 */ /* 0x000fe40007ffe0ff */
[----:B------:R-:W-:-:S02]  /*1800*/  FMNMX R5, R61, R8, !PT ;  /* 0x000000083d057209 */ /* 0x000fc40007800000 */
[----:B------:R-:W-:Y:S02]  /*1810*/  FSEL R72, R72, -INF , !P3 ;  /* 0xff80000048487808 */ /* 0x000fe40005800000 */
[----:B------:R-:W-:Y:S02]  /*1820*/  FSEL R74, R74, -INF , !P3 ;  /* 0xff8000004a4a7808 */ /* 0x000fe40005800000 */
[----:B------:R-:W-:Y:S01]  /*1830*/  ISETP.GE.AND P3, PT, R4, R9, PT ;  /* 0x000000090400720c */ /* 0x000fe20003f66270 */
[----:B------:R-:W-:Y:S01]  /*1840*/  VIADD R4, R0, 0x79 ;  /* 0x0000007900047836 */ /* 0x000fe20000000000 */
[----:B------:R-:W-:Y:S02]  /*1850*/  FMNMX R10, R64, R5, !PT ;  /* 0x00000005400a7209 */ /* 0x000fe40007800000 */
[----:B------:R-:W-:Y:S02]  /*1860*/  FSEL R73, R73, -INF , !P4 ;  /* 0xff80000049497808 */ /* 0x000fe40006000000 */
[----:B------:R-:W-:-:S02]  /*1870*/  FSEL R75, R75, -INF , !P4 ;  /* 0xff8000004b4b7808 */ /* 0x000fc40006000000 */
[----:B------:R-:W-:Y:S02]  /*1880*/  FMNMX R5, R65, R10, !PT ;  /* 0x0000000a41057209 */ /* 0x000fe40007800000 */
[----:B------:R-:W-:Y:S02]  /*1890*/  ISETP.GE.AND P4, PT, R4, R9, PT ;  /* 0x000000090400720c */ /* 0x000fe40003f86270 */
[----:B------:R-:W-:Y:S02]  /*18a0*/  IADD3 R4, R0, 0x80, RZ ;  /* 0x0000008000047810 */ /* 0x000fe40007ffe0ff */
[----:B------:R-:W-:Y:S02]  /*18b0*/  FMNMX R10, R68, R5, !PT ;  /* 0x00000005440a7209 */ /* 0x000fe40007800000 */
[----:B------:R-:W-:Y:S02]  /*18c0*/  FSEL R76, R76, -INF , !P6 ;  /* 0xff8000004c4c7808 */ /* 0x000fe40007000000 */
[----:B------:R-:W-:-:S02]  /*18d0*/  FSEL R78, R78, -INF , !P6 ;  /* 0xff8000004e4e7808 */ /* 0x000fc40007000000 */
[-C--:B------:R-:W-:Y:S01]  /*18e0*/  ISETP.GE.AND P6, PT, R4, R9.reuse, PT ;  /* 0x000000090400720c */ /* 0x080fe20003fc6270 */
[C---:B------:R-:W-:Y:S01]  /*18f0*/  VIADD R4, R0.reuse, 0x81 ;  /* 0x0000008100047836 */ /* 0x040fe20000000000 */
[----:B------:R-:W-:Y:S02]  /*1900*/  FMNMX R5, R3, R10, !PT ;  /* 0x0000000a03057209 */ /* 0x000fe40007800000 */
[----:B------:R-:W-:Y:S02]  /*1910*/  IADD3 R8, R0, 0x88, RZ ;  /* 0x0000008800087810 */ /* 0x000fe40007ffe0ff */
[----:B------:R-:W-:Y:S02]  /*1920*/  FSEL R77, R77, -INF , !P5 ;  /* 0xff8000004d4d7808 */ /* 0x000fe40006800000 */
[----:B------:R-:W-:Y:S02]  /*1930*/  FSEL R79, R79, -INF , !P5 ;  /* 0xff8000004f4f7808 */ /* 0x000fe40006800000 */
[----:B------:R-:W-:-:S02]  /*1940*/  ISETP.GE.AND P5, PT, R4, R9, PT ;  /* 0x000000090400720c */ /* 0x000fc40003fa6270 */
[----:B------:R-:W-:Y:S02]  /*1950*/  FMNMX R10, R72, R5, !PT ;  /* 0x00000005480a7209 */ /* 0x000fe40007800000 */
[----:B------:R-:W-:Y:S02]  /*1960*/  FSEL R4, R80, -INF , !P1 ;  /* 0xff80000050047808 */ /* 0x000fe40004800000 */
[----:B------:R-:W-:Y:S02]  /*1970*/  FSEL R82, R82, -INF , !P1 ;  /* 0xff80000052527808 */ /* 0x000fe40004800000 */
[----:B------:R-:W-:Y:S01]  /*1980*/  ISETP.GE.AND P1, PT, R8, R9, PT ;  /* 0x000000090800720c */ /* 0x000fe20003f26270 */
[----:B------:R-:W-:Y:S01]  /*1990*/  VIADD R8, R0, 0x89 ;  /* 0x0000008900087836 */ /* 0x000fe20000000000 */
[----:B------:R-:W-:Y:S02]  /*19a0*/  FMNMX R5, R73, R10, !PT ;  /* 0x0000000a49057209 */ /* 0x000fe40007800000 */
[----:B------:R-:W-:-:S02]  /*19b0*/  FSEL R81, R81, -INF , !P2 ;  /* 0xff80000051517808 */ /* 0x000fc40005000000 */
[----:B------:R-:W-:Y:S02]  /*19c0*/  FSEL R83, R83, -INF , !P2 ;  /* 0xff80000053537808 */ /* 0x000fe40005000000 */
[----:B------:R-:W-:Y:S02]  /*19d0*/  ISETP.GE.AND P2, PT, R8, R9, PT ;  /* 0x000000090800720c */ /* 0x000fe40003f46270 */
[----:B------:R-:W-:Y:S02]  /*19e0*/  FMNMX R12, R76, R5, !PT ;  /* 0x000000054c0c7209 */ /* 0x000fe40007800000 */
[----:B------:R-:W-:Y:S02]  /*19f0*/  IADD3 R8, R0, 0x90, RZ ;  /* 0x0000009000087810 */ /* 0x000fe40007ffe0ff */
[----:B------:R-:W-:Y:S02]  /*1a00*/  FSEL R7, R84, -INF , !P3 ;  /* 0xff80000054077808 */ /* 0x000fe40005800000 */
[----:B------:R-:W-:-:S02]  /*1a10*/  FSEL R86, R86, -INF , !P3 ;  /* 0xff80000056567808 */ /* 0x000fc40005800000 */
[----:B------:R-:W-:Y:S02]  /*1a20*/  FMNMX R5, R77, R12, !PT ;  /* 0x0000000c4d057209 */ /* 0x000fe40007800000 */
[----:B------:R-:W-:Y:S01]  /*1a30*/  ISETP.GE.AND P3, PT, R8, R9, PT ;  /* 0x000000090800720c */ /* 0x000fe20003f66270 */
[----:B------:R-:W-:Y:S01]  /*1a40*/  VIADD R8, R0, 0x91 ;  /* 0x0000009100087836 */ /* 0x000fe20000000000 */
[----:B------:R-:W-:Y:S02]  /*1a50*/  FMNMX R12, R4, R5, !PT ;  /* 0x00000005040c7209 */ /* 0x000fe40007800000 */
[----:B------:R-:W-:Y:S02]  /*1a60*/  IADD3 R10, R0, 0x98, RZ ;  /* 0x00000098000a7810 */ /* 0x000fe40007ffe0ff */
[----:B------:R-:W-:Y:S02]  /*1a70*/  FSEL R85, R85, -INF , !P4 ;  /* 0xff80000055557808 */ /* 0x000fe40006000000 */
[----:B------:R-:W-:-:S02]  /*1a80*/  FSEL R87, R87, -INF , !P4 ;  /* 0xff80000057577808 */ /* 0x000fc40006000000 */
[-C--:B------:R-:W-:Y:S02]  /*1a90*/  ISETP.GE.AND P4, PT, R8, R9.reuse, PT ;  /* 0x000000090800720c */ /* 0x080fe40003f86270 */
[----:B------:R-:W-:Y:S02]  /*1aa0*/  FSEL R8, R88, -INF , !P6 ;  /* 0xff80000058087808 */ /* 0x000fe40007000000 */
[----:B------:R-:W-:Y:S02]  /*1ab0*/  FSEL R90, R90, -INF , !P6 ;  /* 0xff8000005a5a7808 */ /* 0x000fe40007000000 */
[----:B------:R-:W-:Y:S02]  /*1ac0*/  FMNMX R12, R81, R12, !PT ;  /* 0x0000000c510c7209 */ /* 0x000fe40007800000 */
[----:B------:R-:W-:Y:S01]  /*1ad0*/  ISETP.GE.AND P6, PT, R10, R9, PT ;  /* 0x000000090a00720c */ /* 0x000fe20003fc6270 */
[----:B------:R-:W-:Y:S01]  /*1ae0*/  VIADD R10, R0, 0x99 ;  /* 0x00000099000a7836 */ /* 0x000fe20000000000 */
[----:B------:R-:W-:-:S02]  /*1af0*/  FMNMX R12, R7, R12, !PT ;  /* 0x0000000c070c7209 */ /* 0x000fc40007800000 */
[----:B------:R-:W-:Y:S02]  /*1b00*/  FSEL R89, R89, -INF , !P5 ;  /* 0xff80000059597808 */ /* 0x000fe40006800000 */
        /* <DEDUP_REMOVED lines=10> */
[----:B------:R-:W-:Y:S02]  /*1bb0*/  FMNMX R5, R89, R12, !PT ;  /* 0x0000000c59057209 */ /* 0x000fe40007800000 */
        /* <DEDUP_REMOVED lines=11> */
[----:B------:R-:W-:Y:S02]  /*1c70*/  FMNMX R12, R96, R5, !PT ;  /* 0x00000005600c7209 */ /* 0x000fe40007800000 */
[----:B------:R-:W-:Y:S02]  /*1c80*/  ISETP.GE.AND P4, PT, R10, R9, PT ;  /* 0x000000090a00720c */ /* 0x000fe40003f86270 */
[----:B------:R-:W-:Y:S02]  /*1c90*/  IADD3 R10, R0, 0xb0, RZ ;  /* 0x000000b0000a7810 */ /* 0x000fe40007ffe0ff */
[----:B------:R-:W-:-:S02]  /*1ca0*/  FSEL R100, R100, -INF , !P6 ;  /* 0xff80000064647808 */ /* 0x000fc40007000000 */
[----:B------:R-:W-:Y:S02]  /*1cb0*/  FMNMX R5, R97, R12, !PT ;  /* 0x0000000c61057209 */ /* 0x000fe40007800000 */
[----:B------:R-:W-:Y:S02]  /*1cc0*/  FSEL R102, R102, -INF , !P6 ;  /* 0xff80000066667808 */ /* 0x000fe40007000000 */
[----:B------:R-:W-:Y:S01]  /*1cd0*/  ISETP.GE.AND P6, PT, R10, R9, PT ;  /* 0x000000090a00720c */ /* 0x000fe20003fc6270 */
[----:B------:R-:W-:Y:S01]  /*1ce0*/  VIADD R10, R0, 0xb1 ;  /* 0x000000b1000a7836 */ /* 0x000fe20000000000 */
[----:B------:R-:W-:Y:S02]  /*1cf0*/  FSEL R101, R101, -INF , !P5 ;  /* 0xff80000065657808 */ /* 0x000fe40006800000 */
[----:B------:R-:W-:Y:S02]  /*1d00*/  FMNMX R12, R100, R5, !PT ;  /* 0x00000005640c7209 */ /* 0x000fe40007800000 */
[----:B------:R-:W-:-:S02]  /*1d10*/  FSEL R103, R103, -INF , !P5 ;  /* 0xff80000067677808 */ /* 0x000fc40006800000 */
[----:B------:R-:W-:Y:S02]  /*1d20*/  ISETP.GE.AND P5, PT, R10, R9, PT ;  /* 0x000000090a00720c */ /* 0x000fe40003fa6270 */
[----:B------:R-:W-:Y:S02]  /*1d30*/  FSEL R104, R104, -INF , !P1 ;  /* 0xff80000068687808 */ /* 0x000fe40004800000 */
[----:B------:R-:W-:Y:S02]  /*1d40*/  FMNMX R5, R101, R12, !PT ;  /* 0x0000000c65057209 */ /* 0x000fe40007800000 */
[----:B------:R-:W-:Y:S02]  /*1d50*/  IADD3 R10, R0, 0xb8, RZ ;  /* 0x000000b8000a7810 */ /* 0x000fe40007ffe0ff */
[----:B------:R-:W-:Y:S02]  /*1d60*/  FSEL R106, R106, -INF , !P1 ;  /* 0xff8000006a6a7808 */ /* 0x000fe40004800000 */
[----:B------:R-:W-:-:S02]  /*1d70*/  FSEL R105, R105, -INF , !P2 ;  /* 0xff80000069697808 */ /* 0x000fc40005000000 */
[----:B------:R-:W-:Y:S02]  /*1d80*/  FMNMX R12, R104, R5, !PT ;  /* 0x00000005680c7209 */ /* 0x000fe40007800000 */
[-C--:B------:R-:W-:Y:S01]  /*1d90*/  ISETP.GE.AND P1, PT, R10, R9.reuse, PT ;  /* 0x000000090a00720c */ /* 0x080fe20003f26270 */
[----:B------:R-:W-:Y:S01]  /*1da0*/  VIADD R10, R0, 0xb9 ;  /* 0x000000b9000a7836 */ /* 0x000fe20000000000 */
[----:B------:R-:W-:Y:S02]  /*1db0*/  FSEL R108, R108, -INF , !P3 ;  /* 0xff8000006c6c7808 */ /* 0x000fe40005800000 */
[----:B------:R-:W-:Y:S02]  /*1dc0*/  FMNMX R5, R105, R12, !PT ;  /* 0x0000000c69057209 */ /* 0x000fe40007800000 */
[----:B------:R-:W-:Y:S02]  /*1dd0*/  FSEL R107, R107, -INF , !P2 ;  /* 0xff8000006b6b7808 */ /* 0x000fe40005000000 */
[----:B------:R-:W-:-:S02]  /*1de0*/  ISETP.GE.AND P2, PT, R10, R9, PT ;  /* 0x000000090a00720c */ /* 0x000fc40003f46270 */
[----:B------:R-:W-:Y:S02]  /*1df0*/  IADD3 R10, R0, 0xc0, RZ ;  /* 0x000000c0000a7810 */ /* 0x000fe40007ffe0ff */
[----:B------:R-:W-:Y:S02]  /*1e00*/  FSEL R109, R109, -INF , !P4 ;  /* 0xff8000006d6d7808 */ /* 0x000fe40006000000 */
[----:B------:R-:W-:Y:S02]  /*1e10*/  FMNMX R12, R108, R5, !PT ;  /* 0x000000056c0c7209 */ /* 0x000fe40007800000 */
[----:B------:R-:W-:Y:S02]  /*1e20*/  FSEL R110, R110, -INF , !P3 ;  /* 0xff8000006e6e7808 */ /* 0x000fe40005800000 */
[----:B------:R-:W-:Y:S01]  /*1e30*/  ISETP.GE.AND P3, PT, R10, R9, PT ;  /* 0x000000090a00720c */ /* 0x000fe20003f66270 */
[----:B------:R-:W-:Y:S01]  /*1e40*/  VIADD R10, R0, 0xc1 ;  /* 0x000000c1000a7836 */ /* 0x000fe20000000000 */
[----:B------:R-:W-:-:S02]  /*1e50*/  FSEL R112, R112, -INF , !P6 ;  /* 0xff80000070707808 */ /* 0x000fc40007000000 */
[----:B------:R-:W-:Y:S02]  /*1e60*/  FMNMX R5, R109, R12, !PT ;  /* 0x0000000c6d057209 */ /* 0x000fe40007800000 */
[----:B------:R-:W-:Y:S02]  /*1e70*/  FSEL R113, R113, -INF , !P5 ;  /* 0xff80000071717808 */ /* 0x000fe40006800000 */
[----:B------:R-:W-:Y:S02]  /*1e80*/  FMNMX R12, R112, R5, !PT ;  /* 0x00000005700c7209 */ /* 0x000fe40007800000 */
[----:B------:R-:W-:Y:S02]  /*1e90*/  FSEL R111, R111, -INF , !P4 ;  /* 0xff8000006f6f7808 */ /* 0x000fe40006000000 */
[----:B------:R-:W-:Y:S02]  /*1ea0*/  ISETP.GE.AND P4, PT, R10, R9, PT ;  /* 0x000000090a00720c */ /* 0x000fe40003f86270 */
[----:B------:R-:W-:-:S02]  /*1eb0*/  IADD3 R10, R0, 0xc8, RZ ;  /* 0x000000c8000a7810 */ /* 0x000fc40007ffe0ff */
[----:B------:R-:W-:Y:S02]  /*1ec0*/  FSEL R116, R116, -INF , !P1 ;  /* 0xff80000074747808 */ /* 0x000fe40004800000 */
[----:B------:R-:W-:Y:S02]  /*1ed0*/  FMNMX R5, R113, R12, !PT ;  /* 0x0000000c71057209 */ /* 0x000fe40007800000 */
[----:B------:R-:W-:Y:S02]  /*1ee0*/  FSEL R114, R114, -INF , !P6 ;  /* 0xff80000072727808 */ /* 0x000fe40007000000 */
[----:B------:R-:W-:Y:S01]  /*1ef0*/  ISETP.GE.AND P6, PT, R10, R9, PT ;  /* 0x000000090a00720c */ /* 0x000fe20003fc6270 */
[----:B------:R-:W-:Y:S01]  /*1f00*/  VIADD R10, R0, 0xc9 ;  /* 0x000000c9000a7836 */ /* 0x000fe20000000000 */
[----:B------:R-:W-:Y:S02]  /*1f10*/  FSEL R117, R117, -INF , !P2 ;  /* 0xff80000075757808 */ /* 0x000fe40005000000 */
        /* <DEDUP_REMOVED lines=20> */
[----:B------:R-:W-:Y:S01]  /*2060*/  FMNMX R5, R125, R12, !PT ;  /* 0x0000000c7d057209 */ /* 0x000fe20007800000 */
[----:B------:R-:W-:Y:S01]  /*2070*/  VIADD R12, R0, 0xe1 ;  /* 0x000000e1000c7836 */ /* 0x000fe20000000000 */
[----:B------:R-:W-:Y:S01]  /*2080*/  ISETP.GE.AND P3, PT, R10, R9, PT ;  /* 0x000000090a00720c */ /* 0x000fe20003f66270 */
        /* <DEDUP_REMOVED lines=8> */
[----:B------:R-:W-:Y:S02]  /*2110*/  ISETP.GE.AND P0, PT, R12, R9, PT ;  /* 0x000000090c00720c */ /* 0x000fe40003f06270 */
[----:B------:R-:W-:Y:S02]  /*2120*/  IADD3 R12, R0, 0xe8, RZ ;  /* 0x000000e8000c7810 */ /* 0x000fe40007ffe0ff */
[----:B------:R-:W-:-:S02]  /*2130*/  FSEL R126, R126, -INF , !P6 ;  /* 0xff8000007e7e7808 */ /* 0x000fc40007000000 */
[----:B------:R-:W-:Y:S02]  /*2140*/  ISETP.GE.AND P6, PT, R10, R9, PT ;  /* 0x000000090a00720c */ /* 0x000fe40003fc6270 */
        /* <DEDUP_REMOVED lines=8> */
[----:B------:R-:W-:Y:S02]  /*21d0*/  ISETP.GE.AND P2, PT, R12, R9, PT ;  /* 0x000000090c00720c */ /* 0x000fe40003f46270 */
[----:B------:R-:W-:Y:S02]  /*21e0*/  FSEL R137, R137, -INF , !P0 ;  /* 0xff80000089897808 */ /* 0x000fe40004000000 */
[----:B------:R-:W-:Y:S02]  /*21f0*/  FMNMX R14, R136, R5, !PT ;  /* 0x00000005880e7209 */ /* 0x000fe40007800000 */
[----:B------:R-:W-:-:S02]  /*2200*/  IADD3 R12, R0, 0xf0, RZ ;  /* 0x000000f0000c7810 */ /* 0x000fc40007ffe0ff */
        /* <DEDUP_REMOVED lines=13> */
[----:B------:R-:W-:Y:S02]  /*22e0*/  IADD3 R14, R0, 0xf9, RZ ;  /* 0x000000f9000e7810 */ /* 0x000fe40007ffe0ff */
[----:B------:R-:W-:Y:S02]  /*22f0*/  FSEL R145, R145, -INF , !P4 ;  /* 0xff80000091917808 */ /* 0x000fe40006000000 */
[----:B------:R-:W-:Y:S02]  /*2300*/  FMNMX R16, R144, R5, !PT ;  /* 0x0000000590107209 */ /* 0x000fe40007800000 */
[----:B------:R-:W-:Y:S02]  /*2310*/  ISETP.GE.AND P5, PT, R12, R9, PT ;  /* 0x000000090c00720c */ /* 0x000fe40003fa6270 */
[----:B------:R-:W-:Y:S02]  /*2320*/  FMNMX R5, R145, R16, !PT ;  /* 0x0000001091057209 */ /* 0x000fe40007800000 */
[----:B------:R-:W-:-:S02]  /*2330*/  FSEL R148, R148, -INF , !P5 ;  /* 0xff80000094947808 */ /* 0x000fc40006800000 */
[----:B------:R-:W-:Y:S02]  /*2340*/  ISETP.GE.AND P6, PT, R14, R9, PT ;  /* 0x000000090e00720c */ /* 0x000fe40003fc6270 */
[----:B------:R-:W-:Y:S02]  /*2350*/  FMNMX R12, R148, R5, !PT ;  /* 0x00000005940c7209 */ /* 0x000fe40007800000 */
[----:B------:R-:W-:Y:S02]  /*2360*/  FSEL R149, R149, -INF , !P6 ;  /* 0xff80000095957808 */ /* 0x000fe40007000000 */
[----:B------:R-:W-:Y:S02]  /*2370*/  P2R R13, PR, RZ, 0x2 ;  /* 0x00000002ff0d7803 */ /* 0x000fe40000000000 */
[----:B------:R-:W-:Y:S02]  /*2380*/  FMNMX R12, R149, R12, !PT ;  /* 0x0000000c950c7209 */ /* 0x000fe40007800000 */
[----:B------:R-:W-:-:S02]  /*2390*/  P2R R15, PR, RZ, 0x1 ;  /* 0x00000001ff0f7803 */ /* 0x000fc40000000000 */
[----:B------:R-:W-:Y:S01]  /*23a0*/  ISETP.GE.AND P0, PT, R10, R9, PT ;  /* 0x000000090a00720c */ /* 0x000fe20003f06270 */
[----:B------:R-:W2:Y:S01]  /*23b0*/  SHFL.BFLY PT, R5, R12, 0x1, 0x1f ;  /* 0x0c201f000c057f89 */ /* 0x000ea200000e0000 */
[----:B------:R-:W-:Y:S02]  /*23c0*/  FSEL R146, R146, -INF , !P3 ;  /* 0xff80000092927808 */ /* 0x000fe40005800000 */
[----:B------:R-:W-:Y:S02]  /*23d0*/  FSEL R138, R138, -INF , !P0 ;  /* 0xff8000008a8a7808 */ /* 0x000fe40004000000 */
[----:B------:R-:W-:Y:S02]  /*23e0*/  ISETP.NE.AND P0, PT, R15, RZ, PT ;  /* 0x000000ff0f00720c */ /* 0x000fe40003f05270 */
[----:B------:R-:W-:Y:S02]  /*23f0*/  FSEL R143, R143, -INF , !P2 ;  /* 0xff8000008f8f7808 */ /* 0x000fe40005000000 */
[----:B------:R-:W-:-:S02]  /*2400*/  FSEL R139, R139, -INF , !P0 ;  /* 0xff8000008b8b7808 */ /* 0x000fc40004000000 */
[----:B------:R-:W-:Y:S02]  /*2410*/  ISETP.NE.AND P0, PT, R6, RZ, PT ;  /* 0x000000ff0600720c */ /* 0x000fe40003f05270 */
[----:B------:R-:W-:Y:S02]  /*2420*/  FSEL R151, R151, -INF , !P6 ;  /* 0xff80000097977808 */ /* 0x000fe40007000000 */
[----:B------:R-:W-:Y:S02]  /*2430*/  FSEL R147, R147, -INF , !P4 ;  /* 0xff80000093937808 */ /* 0x000fe40006000000 */
[----:B------:R-:W-:Y:S02]  /*2440*/  FSEL R150, R150, -INF , !P5 ;  /* 0xff80000096967808 */ /* 0x000fe40006800000 */
[----:B--2---:R-:W-:-:S05]  /*2450*/  FMNMX R11, R12, R5, !PT ;  /* 0x000000050c0b7209 */ /* 0x004fca0007800000 */
[----:B------:R-:W2:Y:S02]  /*2460*/  SHFL.BFLY PT, R14, R11, 0x2, 0x1f ;  /* 0x0c401f000b0e7f89 */ /* 0x000ea400000e0000 */
[----:B--2---:R-:W-:-:S04]  /*2470*/  FMNMX R5, R11, R14, !PT ;  /* 0x0000000e0b057209 */ /* 0x004fc80007800000 */
[----:B------:R-:W-:-:S04]  /*2480*/  FSETP.NEU.AND P1, PT, R5, -INF , PT ;  /* 0xff8000000500780b */ /* 0x000fc80003f2d000 */
[----:B------:R-:W-:Y:S02]  /*2490*/  FSEL R152, R5, RZ, P1 ;  /* 0x000000ff05987208 */ /* 0x000fe40000800000 */
[----:B------:R-:W-:Y:S02]  /*24a0*/  ISETP.NE.AND P1, PT, R13, RZ, PT ;  /* 0x000000ff0d00720c */ /* 0x000fe40003f25270 */
[----:B------:R-:W-:Y:S01]  /*24b0*/  FMNMX R13, R26, R27, !PT ;  /* 0x0000001b1a0d7209 */ /* 0x000fe20007800000 */
[----:B------:R-:W-:Y:S01]  /*24c0*/  FMUL R152, R152, UR6 ;  /* 0x0000000698987c20 */ /* 0x000fe20008400000 */
[----:B------:R-:W-:-:S03]  /*24d0*/  FSEL R142, R142, -INF , !P1 ;  /* 0xff8000008e8e7808 */ /* 0x000fc60004800000 */
[--C-:B------:R-:W-:Y:S01]  /*24e0*/  FFMA R6, R24, UR6, -R152.reuse ;  /* 0x0000000618067c23 */ /* 0x100fe20008000898 */
[--C-:B------:R-:W-:Y:S01]  /*24f0*/  FFMA R24, R28, UR6, -R152.reuse ;  /* 0x000000061c187c23 */ /* 0x100fe20008000898 */
[--C-:B------:R-:W-:Y:S01]  /*2500*/  FFMA R11, R25, UR6, -R152.reuse ;  /* 0x00000006190b7c23 */ /* 0x100fe20008000898 */
[--C-:B------:R-:W-:Y:S01]  /*2510*/  FFMA R28, R33, UR6, -R152.reuse ;  /* 0x00000006211c7c23 */ /* 0x100fe20008000898 */
[--C-:B------:R-:W-:Y:S01]  /*2520*/  FFMA R25, R40, UR6, -R152.reuse ;  /* 0x0000000628197c23 */ /* 0x100fe20008000898 */
[----:B------:R-:W-:Y:S01]  /*2530*/  FSETP.GEU.AND P1, PT, R6, -126, PT ;  /* 0xc2fc00000600780b */ /* 0x000fe20003f2e000 */
        /* <DEDUP_REMOVED lines=11> */
[--C-:B------:R-:W-:Y:S01]  /*25f0*/  FFMA R40, R41, UR6, -R152.reuse ;  /* 0x0000000629287c23 */ /* 0x100fe20008000898 */
[----:B------:R-:W-:Y:S01]  /*2600*/  @!P1 FMUL R6, R6, 0.5 ;  /* 0x3f00000006069820 */ /* 0x000fe20000400000 */
[--C-:B------:R-:W-:Y:S01]  /*2610*/  FFMA R22, R44, UR6, -R152.reuse ;  /* 0x000000062c167c23 */ /* 0x100fe20008000898 */
[----:B------:R-:W-:Y:S01]  /*2620*/  @!P3 FMUL R24, R24, 0.5 ;  /* 0x3f0000001818b820 */ /* 0x000fe20000400000 */
[--C-:B------:R-:W-:Y:S01]  /*2630*/  FFMA R44, R49, UR6, -R152.reuse ;  /* 0x00000006312c7c23 */ /* 0x100fe20008000898 */
[----:B------:R-:W-:Y:S01]  /*2640*/  @!P2 FMUL R11, R11, 0.5 ;  /* 0x3f0000000b0ba820 */ /* 0x000fe20000400000 */
[--C-:B------:R-:W-:Y:S01]  /*2650*/  FFMA R37, R48, UR6, -R152.reuse ;  /* 0x0000000630257c23 */ /* 0x100fe20008000898 */
[----:B------:R-:W-:Y:S01]  /*2660*/  @!P6 FMUL R28, R28, 0.5 ;  /* 0x3f0000001c1ce820 */ /* 0x000fe20000400000 */
[----:B------:R-:W2:Y:S01]  /*2670*/  MUFU.EX2 R6, R6 ;  /* 0x0000000600067308 */ /* 0x000ea20000000800 */
[----:B------:R-:W-:Y:S01]  /*2680*/  @!P4 FMUL R29, R29, 0.5 ;  /* 0x3f0000001d1dc820 */ /* 0x000fe20000400000 */
[--C-:B------:R-:W-:Y:S01]  /*2690*/  FFMA R52, R53, UR6, -R152.reuse ;  /* 0x0000000635347c23 */ /* 0x100fe20008000898 */
[----:B------:R-:W-:Y:S01]  /*26a0*/  @!P5 FMUL R32, R32, 0.5 ;  /* 0x3f0000002020d820 */ /* 0x000fe20000400000 */
[--C-:B------:R-:W-:Y:S01]  /*26b0*/  FFMA R53, R3, UR6, -R152.reuse ;  /* 0x0000000603357c23 */ /* 0x100fe20008000898 */
[--C-:B------:R-:W-:Y:S01]  /*26c0*/  FFMA R41, R56, UR6, -R152.reuse ;  /* 0x0000000638297c23 */ /* 0x100fe20008000898 */
[--C-:B------:R-:W-:Y:S01]  /*26d0*/  FFMA R56, R57, UR6, -R152.reuse ;  /* 0x0000000639387c23 */ /* 0x100fe20008000898 */
[--C-:B------:R-:W-:Y:S01]  /*26e0*/  FFMA R61, R61, UR6, -R152.reuse ;  /* 0x000000063d3d7c23 */ /* 0x100fe20008000898 */
[----:B------:R-:W3:Y:S01]  /*26f0*/  MUFU.EX2 R24, R24 ;  /* 0x0000001800187308 */ /* 0x000ee20000000800 */
[--C-:B------:R-:W-:Y:S01]  /*2700*/  FFMA R21, R64, UR6, -R152.reuse ;  /* 0x0000000640157c23 */ /* 0x100fe20008000898 */
[--C-:B------:R-:W-:Y:S01]  /*2710*/  FFMA R23, R60, UR6, -R152.reuse ;  /* 0x000000063c177c23 */ /* 0x100fe20008000898 */
[--C-:B------:R-:W-:Y:S01]  /*2720*/  FFMA R19, R4, UR6, -R152.reuse ;  /* 0x0000000604137c23 */ /* 0x100fe20008000898 */
[--C-:B------:R-:W-:Y:S01]  /*2730*/  FFMA R65, R65, UR6, -R152.reuse ;  /* 0x0000000641417c23 */ /* 0x100fe20008000898 */
[--C-:B------:R-:W-:Y:S01]  /*2740*/  FFMA R20, R68, UR6, -R152.reuse ;  /* 0x0000000644147c23 */ /* 0x100fe20008000898 */
[--C-:B------:R-:W-:Y:S01]  /*2750*/  FFMA R57, R73, UR6, -R152.reuse ;  /* 0x0000000649397c23 */ /* 0x100fe20008000898 */
[--C-:B------:R-:W-:Y:S01]  /*2760*/  FFMA R18, R76, UR6, -R152.reuse ;  /* 0x000000064c127c23 */ /* 0x100fe20008000898 */
[----:B------:R-:W4:Y:S01]  /*2770*/  MUFU.EX2 R11, R11 ;  /* 0x0000000b000b7308 */ /* 0x000f220000000800 */
[----:B--2---:R-:W-:Y:S01]  /*2780*/  @!P1 FMUL R6, R6, R6 ;  /* 0x0000000606069220 */ /* 0x004fe20000400000 */
[----:B------:R-:W-:Y:S01]  /*2790*/  FSETP.GEU.AND P1, PT, R69, -126, PT ;  /* 0xc2fc00004500780b */ /* 0x000fe20003f2e000 */
[--C-:B------:R-:W-:Y:S01]  /*27a0*/  FFMA R48, R72, UR6, -R152.reuse ;  /* 0x0000000648307c23 */ /* 0x100fe20008000898 */
[--C-:B------:R-:W-:Y:S01]  /*27b0*/  FFMA R81, R81, UR6, -R152.reuse ;  /* 0x0000000651517c23 */ /* 0x100fe20008000898 */
[--C-:B------:R-:W-:Y:S01]  /*27c0*/  FFMA R8, R8, UR6, -R152.reuse ;  /* 0x0000000608087c23 */ /* 0x100fe20008000898 */
[--C-:B------:R-:W-:Y:S01]  /*27d0*/  FFMA R7, R7, UR6, -R152.reuse ;  /* 0x0000000607077c23 */ /* 0x100fe20008000898 */
[--C-:B------:R-:W-:Y:S01]  /*27e0*/  FFMA R89, R89, UR6, -R152.reuse ;  /* 0x0000000659597c23 */ /* 0x100fe20008000898 */
[----:B------:R-:W2:Y:S01]  /*27f0*/  MUFU.EX2 R28, R28 ;  /* 0x0000001c001c7308 */ /* 0x000ea20000000800 */
[----:B---3--:R-:W-:Y:S01]  /*2800*/  @!P3 FMUL R24, R24, R24 ;  /* 0x000000181818b220 */ /* 0x008fe20000400000 */
[----:B------:R-:W-:Y:S01]  /*2810*/  FSETP.GEU.AND P3, PT, R25, -126, PT ;  /* 0xc2fc00001900780b */ /* 0x000fe20003f6e000 */
[--C-:B------:R-:W-:Y:S01]  /*2820*/  FFMA R93, R93, UR6, -R152.reuse ;  /* 0x000000065d5d7c23 */ /* 0x100fe20008000898 */
[--C-:B------:R-:W-:Y:S01]  /*2830*/  FFMA R15, R92, UR6, -R152.reuse ;  /* 0x000000065c0f7c23 */ /* 0x100fe20008000898 */
[--C-:B------:R-:W-:Y:S01]  /*2840*/  FFMA R73, R97, UR6, -R152.reuse ;  /* 0x0000000661497c23 */ /* 0x100fe20008000898 */
[--C-:B------:R-:W-:Y:S01]  /*2850*/  FFMA R14, R100, UR6, -R152.reuse ;  /* 0x00000006640e7c23 */ /* 0x100fe20008000898 */
[----:B------:R-:W-:Y:S01]  /*2860*/  @!P1 FMUL R69, R69, 0.5 ;  /* 0x3f00000045459820 */ /* 0x000fe20000400000 */
[----:B------:R-:W3:Y:S01]  /*2870*/  MUFU.EX2 R29, R29 ;  /* 0x0000001d001d7308 */ /* 0x000ee20000000800 */
[----:B----4-:R-:W-:Y:S01]  /*2880*/  @!P2 FMUL R11, R11, R11 ;  /* 0x0000000b0b0ba220 */ /* 0x010fe20000400000 */
[----:B------:R-:W-:Y:S01]  /*2890*/  FSETP.GEU.AND P2, PT, R36, -126, PT ;  /* 0xc2fc00002400780b */ /* 0x000fe20003f4e000 */
[--C-:B------:R-:W-:Y:S01]  /*28a0*/  FFMA R60, R96, UR6, -R152.reuse ;  /* 0x00000006603c7c23 */ /* 0x100fe20008000898 */
[--C-:B------:R-:W-:Y:S01]  /*28b0*/  FFMA R64, R104, UR6, -R152.reuse ;  /* 0x0000000668407c23 */ /* 0x100fe20008000898 */
[--C-:B------:R-:W-:Y:S01]  /*28c0*/  FFMA R100, R109, UR6, -R152.reuse ;  /* 0x000000066d647c23 */ /* 0x100fe20008000898 */
[--C-:B------:R-:W-:Y:S01]  /*28d0*/  FFMA R68, R112, UR6, -R152.reuse ;  /* 0x0000000670447c23 */ /* 0x100fe20008000898 */
[----:B------:R-:W-:Y:S01]  /*28e0*/  @!P3 FMUL R25, R25, 0.5 ;  /* 0x3f0000001919b820 */ /* 0x000fe20000400000 */
[----:B------:R-:W4:Y:S01]  /*28f0*/  MUFU.EX2 R33, R32 ;  /* 0x0000002000217308 */ /* 0x000f220000000800 */
[----:B--2---:R-:W-:Y:S01]  /*2900*/  @!P6 FMUL R28, R28, R28 ;  /* 0x0000001c1c1ce220 */ /* 0x004fe20000400000 */
[----:B------:R-:W-:Y:S01]  /*2910*/  FSETP.GEU.AND P6, PT, R45, -126, PT ;  /* 0xc2fc00002d00780b */ /* 0x000fe20003fce000 */
[--C-:B------:R-:W-:Y:S01]  /*2920*/  FFMA R12, R116, UR6, -R152.reuse ;  /* 0x00000006740c7c23 */ /* 0x100fe20008000898 */
[--C-:B------:R-:W-:Y:S01]  /*2930*/  FFMA R72, R120, UR6, -R152.reuse ;  /* 0x0000000678487c23 */ /* 0x100fe20008000898 */
[--C-:B------:R-:W-:Y:S01]  /*2940*/  FFMA R97, R125, UR6, -R152.reuse ;  /* 0x000000067d617c23 */ /* 0x100fe20008000898 */
[--C-:B------:R-:W-:Y:S01]  /*2950*/  FFMA R76, R128, UR6, -R152.reuse ;  /* 0x00000006804c7c23 */ /* 0x100fe20008000898 */
[----:B------:R-:W-:Y:S01]  /*2960*/  @!P2 FMUL R36, R36, 0.5 ;  /* 0x3f0000002424a820 */ /* 0x000fe20000400000 */
[----:B------:R-:W2:Y:S01]  /*2970*/  MUFU.EX2 R25, R25 ;  /* 0x0000001900197308 */ /* 0x000ea20000000800 */
[----:B---3--:R-:W-:Y:S01]  /*2980*/  @!P4 FMUL R29, R29, R29 ;  /* 0x0000001d1d1dc220 */ /* 0x008fe20000400000 */
[----:B------:R-:W-:Y:S01]  /*2990*/  FSETP.GEU.AND P4, PT, R40, -126, PT ;  /* 0xc2fc00002800780b */ /* 0x000fe20003f8e000 */
[--C-:B------:R-:W-:Y:S01]  /*29a0*/  FFMA R112, R133, UR6, -R152.reuse ;  /* 0x0000000685707c23 */ /* 0x100fe20008000898 */
[--C-:B------:R-:W-:Y:S01]  /*29b0*/  FFMA R109, R132, UR6, -R152.reuse ;  /* 0x00000006846d7c23 */ /* 0x100fe20008000898 */
[--C-:B------:R-:W-:Y:S01]  /*29c0*/  FFMA R104, R137, UR6, -R152.reuse ;  /* 0x0000000689687c23 */ /* 0x100fe20008000898 */
[----:B------:R-:W-:Y:S01]  /*29d0*/  FFMA R116, R149, UR6, -R152 ;  /* 0x0000000695747c23 */ /* 0x000fe20008000898 */
[----:B------:R-:W-:Y:S01]  /*29e0*/  @!P6 FMUL R45, R45, 0.5 ;  /* 0x3f0000002d2de820 */ /* 0x000fe20000400000 */
[----:B------:R-:W3:Y:S01]  /*29f0*/  MUFU.EX2 R36, R36 ;  /* 0x0000002400247308 */ /* 0x000ee20000000800 */
[----:B----4-:R-:W-:Y:S01]  /*2a00*/  @!P5 FMUL R33, R33, R33 ;  /* 0x000000212121d220 */ /* 0x010fe20000400000 */
[----:B------:R-:W-:-:S05]  /*2a10*/  FSETP.GEU.AND P5, PT, R22, -126, PT ;  /* 0xc2fc00001600780b */ /* 0x000fca0003fae000 */
[----:B------:R-:W-:Y:S01]  /*2a20*/  @!P4 FMUL R40, R40, 0.5 ;  /* 0x3f0000002828c820 */ /* 0x000fe20000400000 */
[----:B------:R-:W4:Y:S01]  /*2a30*/  MUFU.EX2 R69, R69 ;  /* 0x0000004500457308 */ /* 0x000f220000000800 */
[----:B--2---:R-:W-:Y:S01]  /*2a40*/  @!P3 FMUL R25, R25, R25 ;  /* 0x000000191919b220 */ /* 0x004fe20000400000 */
[----:B------:R-:W-:-:S05]  /*2a50*/  FSETP.GEU.AND P3, PT, R10, -126, PT ;  /* 0xc2fc00000a00780b */ /* 0x000fca0003f6e000 */
[----:B------:R-:W-:Y:S01]  /*2a60*/  @!P5 FMUL R22, R22, 0.5 ;  /* 0x3f0000001616d820 */ /* 0x000fe20000400000 */
[----:B------:R-:W2:Y:S01]  /*2a70*/  MUFU.EX2 R49, R45 ;  /* 0x0000002d00317308 */ /* 0x000ea20000000800 */
[----:B---3--:R-:W-:Y:S01]  /*2a80*/  @!P2 FMUL R36, R36, R36 ;  /* 0x000000242424a220 */ /* 0x008fe20000400000 */
[----:B------:R-:W-:-:S05]  /*2a90*/  FSETP.GEU.AND P2, PT, R44, -126, PT ;  /* 0xc2fc00002c00780b */ /* 0x000fca0003f4e000 */
[----:B------:R-:W-:Y:S01]  /*2aa0*/  @!P3 FMUL R10, R10, 0.5 ;  /* 0x3f0000000a0ab820 */ /* 0x000fe20000400000 */
[----:B------:R-:W3:Y:S01]  /*2ab0*/  MUFU.EX2 R40, R40 ;  /* 0x0000002800287308 */ /* 0x000ee20000000800 */
[----:B----4-:R-:W-:Y:S01]  /*2ac0*/  @!P1 FMUL R69, R69, R69 ;  /* 0x0000004545459220 */ /* 0x010fe20000400000 */
[----:B------:R-:W-:-:S05]  /*2ad0*/  FSETP.GEU.AND P1, PT, R37, -126, PT ;  /* 0xc2fc00002500780b */ /* 0x000fca0003f2e000 */
[----:B------:R-:W-:Y:S01]  /*2ae0*/  @!P2 FMUL R44, R44, 0.5 ;  /* 0x3f0000002c2ca820 */ /* 0x000fe20000400000 */
[----:B------:R4:W5:Y:S01]  /*2af0*/  MUFU.EX2 R45, R10 ;  /* 0x0000000a002d7308 */ /* 0x0009620000000800 */
[----:B--2---:R-:W-:Y:S01]  /*2b00*/  @!P6 FMUL R49, R49, R49 ;  /* 0x000000313131e220 */ /* 0x004fe20000400000 */
[----:B------:R-:W-:-:S05]  /*2b10*/  FSETP.GEU.AND P6, PT, R56, -126, PT ;  /* 0xc2fc00003800780b */ /* 0x000fca0003fce000 */
[----:B------:R-:W-:Y:S01]  /*2b20*/  @!P1 FMUL R37, R37, 0.5 ;  /* 0x3f00000025259820 */ /* 0x000fe20000400000 */
[----:B------:R-:W2:Y:S01]  /*2b30*/  MUFU.EX2 R22, R22 ;  /* 0x0000001600167308 */ /* 0x000ea20000000800 */
[----:B----4-:R-:W-:Y:S01]  /*2b40*/  FMNMX R10, R30, R13, !PT ;  /* 0x0000000d1e0a7209 */ /* 0x010fe20007800000 */
[----:B---3--:R-:W-:Y:S01]  /*2b50*/  @!P4 FMUL R40, R40, R40 ;  /* 0x000000282828c220 */ /* 0x008fe20000400000 */
[----:B------:R-:W-:Y:S02]  /*2b60*/  FSETP.GEU.AND P4, PT, R52, -126, PT ;  /* 0xc2fc00003400780b */ /* 0x000fe40003f8e000 */
[----:B------:R-:W-:Y:S02]  /*2b70*/  FMNMX R13, R31, R10, !PT ;  /* 0x0000000a1f0d7209 */ /* 0x000fe40007800000 */
[----:B------:R-:W-:Y:S01]  /*2b80*/  @!P6 FMUL R56, R56, 0.5 ;  /* 0x3f0000003838e820 */ /* 0x000fe20000400000 */
[----:B------:R-:W3:Y:S01]  /*2b90*/  MUFU.EX2 R44, R44 ;  /* 0x0000002c002c7308 */ /* 0x000ee20000000800 */
[----:B------:R-:W-:Y:S01]  /*2ba0*/  FMNMX R10, R34, R13, !PT ;  /* 0x0000000d220a7209 */ /* 0x000fe20007800000 */
[----:B-----5:R-:W-:Y:S01]  /*2bb0*/  @!P3 FMUL R45, R45, R45 ;  /* 0x0000002d2d2db220 */ /* 0x020fe20000400000 */
[----:B------:R-:W-:Y:S01]  /*2bc0*/  FSETP.GEU.AND P3, PT, R21, -126, PT ;  /* 0xc2fc00001500780b */ /* 0x000fe20003f6e000 */
[--C-:B------:R-:W-:Y:S01]  /*2bd0*/  FFMA R13, R108, UR6, -R152.reuse ;  /* 0x000000066c0d7c23 */ /* 0x100fe20008000898 */
[----:B------:R-:W-:Y:S01]  /*2be0*/  FMNMX R3, R35, R10, !PT ;  /* 0x0000000a23037209 */ /* 0x000fe20007800000 */
[----:B------:R-:W-:-:S02]  /*2bf0*/  FFMA R108, R141, UR6, -R152 ;  /* 0x000000068d6c7c23 */ /* 0x000fc40008000898 */
[----:B------:R-:W4:Y:S01]  /*2c00*/  MUFU.EX2 R37, R37 ;  /* 0x0000002500257308 */ /* 0x000f220000000800 */
[----:B------:R-:W-:Y:S01]  /*2c10*/  FMNMX R10, R38, R3, !PT ;  /* 0x00000003260a7209 */ /* 0x000fe20007800000 */
[----:B--2---:R-:W-:Y:S01]  /*2c20*/  @!P5 FMUL R22, R22, R22 ;  /* 0x000000161616d220 */ /* 0x004fe20000400000 */
[----:B------:R-:W-:Y:S01]  /*2c30*/  FSETP.GEU.AND P5, PT, R41, -126, PT ;  /* 0xc2fc00002900780b */ /* 0x000fe20003fae000 */
[----:B------:R-:W-:Y:S01]  /*2c40*/  @!P4 FMUL R52, R52, 0.5 ;  /* 0x3f0000003434c820 */ /* 0x000fe20000400000 */
[----:B------:R-:W-:-:S03]  /*2c50*/  FMNMX R3, R39, R10, !PT ;  /* 0x0000000a27037209 */ /* 0x000fc60007800000 */
[----:B------:R-:W2:Y:S01]  /*2c60*/  MUFU.EX2 R56, R56 ;  /* 0x0000003800387308 */ /* 0x000ea20000000800 */
[----:B------:R-:W-:Y:S01]  /*2c70*/  FMNMX R10, R42, R3, !PT ;  /* 0x000000032a0a7209 */ /* 0x000fe20007800000 */
[----:B---3--:R-:W-:Y:S01]  /*2c80*/  @!P2 FMUL R44, R44, R44 ;  /* 0x0000002c2c2ca220 */ /* 0x008fe20000400000 */
[----:B------:R-:W-:Y:S01]  /*2c90*/  FSETP.GEU.AND P2, PT, R61, -126, PT ;  /* 0xc2fc00003d00780b */ /* 0x000fe20003f4e000 */
[----:B------:R-:W-:Y:S01]  /*2ca0*/  @!P3 FMUL R21, R21, 0.5 ;  /* 0x3f0000001515b820 */ /* 0x000fe20000400000 */
[----:B------:R-:W-:-:S03]  /*2cb0*/  FMNMX R3, R43, R10, !PT ;  /* 0x0000000a2b037209 */ /* 0x000fc60007800000 */
[----:B------:R-:W3:Y:S01]  /*2cc0*/  MUFU.EX2 R52, R52 ;  /* 0x0000003400347308 */ /* 0x000ee20000000800 */
[----:B------:R-:W-:Y:S01]  /*2cd0*/  FMNMX R10, R46, R3, !PT ;  /* 0x000000032e0a7209 */ /* 0x000fe20007800000 */
[----:B----4-:R-:W-:Y:S01]  /*2ce0*/  @!P1 FMUL R37, R37, R37 ;  /* 0x0000002525259220 */ /* 0x010fe20000400000 */
[----:B------:R-:W-:Y:S01]  /*2cf0*/  FSETP.GEU.AND P1, PT, R23, -126, PT ;  /* 0xc2fc00001700780b */ /* 0x000fe20003f2e000 */
[----:B------:R-:W-:Y:S01]  /*2d00*/  @!P5 FMUL R41, R41, 0.5 ;  /* 0x3f0000002929d820 */ /* 0x000fe20000400000 */
[----:B------:R-:W-:-:S03]  /*2d10*/  FMNMX R3, R47, R10, !PT ;  /* 0x0000000a2f037209 */ /* 0x000fc60007800000 */
[----:B------:R-:W-:Y:S01]  /*2d20*/  @!P2 FMUL R61, R61, 0.5 ;  /* 0x3f0000003d3da820 */ /* 0x000fe20000400000 */
[----:B------:R-:W-:Y:S01]  /*2d30*/  FMNMX R10, R50, R3, !PT ;  /* 0x00000003320a7209 */ /* 0x000fe20007800000 */
[----:B------:R-:W4:Y:S01]  /*2d40*/  MUFU.EX2 R41, R41 ;  /* 0x0000002900297308 */ /* 0x000f220000000800 */
[----:B--2---:R-:W-:Y:S01]  /*2d50*/  @!P6 FMUL R56, R56, R56 ;  /* 0x000000383838e220 */ /* 0x004fe20000400000 */
[----:B------:R-:W-:Y:S02]  /*2d60*/  FSETP.GEU.AND P6, PT, R53, -126, PT ;  /* 0xc2fc00003500780b */ /* 0x000fe40003fce000 */
[----:B------:R-:W-:Y:S02]  /*2d70*/  FMNMX R3, R51, R10, !PT ;  /* 0x0000000a33037209 */ /* 0x000fe40007800000 */
[----:B------:R-:W-:Y:S01]  /*2d80*/  @!P1 FMUL R23, R23, 0.5 ;  /* 0x3f00000017179820 */ /* 0x000fe20000400000 */
[----:B---3--:R-:W-:Y:S01]  /*2d90*/  @!P4 FMUL R52, R52, R52 ;  /* 0x000000343434c220 */ /* 0x008fe20000400000 */
[----:B------:R-:W-:Y:S01]  /*2da0*/  FMNMX R10, R54, R3, !PT ;  /* 0x00000003360a7209 */ /* 0x000fe20007800000 */
[----:B------:R2:W3:Y:S01]  /*2db0*/  MUFU.EX2 R80, R61 ;  /* 0x0000003d00507308 */ /* 0x0004e20000000800 */
[----:B------:R-:W-:-:S02]  /*2dc0*/  FSETP.GEU.AND P4, PT, R65, -126, PT ;  /* 0xc2fc00004100780b */ /* 0x000fc40003f8e000 */
[----:B------:R-:W-:Y:S01]  /*2dd0*/  FMNMX R3, R55, R10, !PT ;  /* 0x0000000a37037209 */ /* 0x000fe20007800000 */
[--C-:B------:R-:W-:Y:S02]  /*2de0*/  FFMA R10, R124, UR6, -R152.reuse ;  /* 0x000000067c0a7c23 */ /* 0x100fe40008000898 */
[----:B------:R-:W-:Y:S01]  /*2df0*/  @!P6 FMUL R53, R53, 0.5 ;  /* 0x3f0000003535e820 */ /* 0x000fe20000400000 */
[----:B------:R-:W-:Y:S01]  /*2e00*/  FMNMX R4, R58, R3, !PT ;  /* 0x000000033a047209 */ /* 0x000fe20007800000 */
[----:B------:R-:W5:Y:S01]  /*2e10*/  MUFU.EX2 R21, R21 ;  /* 0x0000001500157308 */ /* 0x000f620000000800 */
[----:B----4-:R-:W-:Y:S01]  /*2e20*/  @!P5 FMUL R41, R41, R41 ;  /* 0x000000292929d220 */ /* 0x010fe20000400000 */
[----:B------:R-:W-:Y:S01]  /*2e30*/  FSETP.GEU.AND P5, PT, R20, -126, PT ;  /* 0xc2fc00001400780b */ /* 0x000fe20003fae000 */
[--C-:B--2---:R-:W-:Y:S01]  /*2e40*/  FFMA R61, R77, UR6, -R152.reuse ;  /* 0x000000064d3d7c23 */ /* 0x104fe20008000898 */
[----:B------:R-:W-:Y:S01]  /*2e50*/  FMNMX R3, R59, R4, !PT ;  /* 0x000000043b037209 */ /* 0x000fe20007800000 */
[--C-:B------:R-:W-:Y:S01]  /*2e60*/  FFMA R77, R101, UR6, -R152.reuse ;  /* 0x00000006654d7c23 */ /* 0x100fe20008000898 */
[----:B------:R-:W-:Y:S01]  /*2e70*/  @!P4 FMUL R65, R65, 0.5 ;  /* 0x3f0000004141c820 */ /* 0x000fe20000400000 */
[----:B------:R-:W-:Y:S01]  /*2e80*/  FFMA R101, R140, UR6, -R152 ;  /* 0x000000068c657c23 */ /* 0x000fe20008000898 */
[----:B------:R-:W-:Y:S01]  /*2e90*/  FMNMX R4, R62, R3, !PT ;  /* 0x000000033e047209 */ /* 0x000fe20007800000 */
[----:B------:R-:W2:Y:S01]  /*2ea0*/  MUFU.EX2 R23, R23 ;  /* 0x0000001700177308 */ /* 0x000ea20000000800 */
[----:B---3--:R-:W-:Y:S01]  /*2eb0*/  @!P2 FMUL R80, R80, R80 ;  /* 0x000000505050a220 */ /* 0x008fe20000400000 */
[----:B------:R-:W-:-:S02]  /*2ec0*/  FSETP.GEU.AND P2, PT, R57, -126, PT ;  /* 0xc2fc00003900780b */ /* 0x000fc40003f4e000 */
[----:B------:R-:W-:Y:S02]  /*2ed0*/  FMNMX R3, R63, R4, !PT ;  /* 0x000000043f037209 */ /* 0x000fe40007800000 */
[----:B------:R-:W-:Y:S02]  /*2ee0*/  @!P5 FMUL R20, R20, 0.5 ;  /* 0x3f0000001414d820 */ /* 0x000fe40000400000 */
[----:B------:R-:W-:Y:S01]  /*2ef0*/  FMNMX R4, R66, R3, !PT ;  /* 0x0000000342047209 */ /* 0x000fe20007800000 */
[----:B-----5:R-:W-:Y:S01]  /*2f00*/  @!P3 FMUL R21, R21, R21 ;  /* 0x000000151515b220 */ /* 0x020fe20000400000 */
[----:B------:R-:W-:Y:S01]  /*2f10*/  FSETP.GEU.AND P3, PT, R18, -126, PT ;  /* 0xc2fc00001200780b */ /* 0x000fe20003f6e000 */
[----:B------:R3:W4:Y:S01]  /*2f20*/  MUFU.EX2 R84, R65 ;  /* 0x0000004100547308 */ /* 0x0007220000000800 */
[----:B------:R-:W-:-:S03]  /*2f30*/  FMNMX R3, R67, R4, !PT ;  /* 0x0000000443037209 */ /* 0x000fc60007800000 */
[----:B------:R-:W-:Y:S01]  /*2f40*/  @!P2 FMUL R57, R57, 0.5 ;  /* 0x3f0000003939a820 */ /* 0x000fe20000400000 */
[----:B------:R-:W-:Y:S01]  /*2f50*/  FMNMX R4, R70, R3, !PT ;  /* 0x0000000346047209 */ /* 0x000fe20007800000 */
[----:B--2---:R-:W-:Y:S01]  /*2f60*/  @!P1 FMUL R23, R23, R23 ;  /* 0x0000001717179220 */ /* 0x004fe20000400000 */
[----:B------:R-:W-:Y:S01]  /*2f70*/  FSETP.GEU.AND P1, PT, R48, -126, PT ;  /* 0xc2fc00003000780b */ /* 0x000fe20003f2e000 */
[----:B------:R-:W2:Y:S01]  /*2f80*/  MUFU.EX2 R53, R53 ;  /* 0x0000003500357308 */ /* 0x000ea20000000800 */
[----:B------:R-:W-:Y:S01]  /*2f90*/  FMNMX R3, R71, R4, !PT ;  /* 0x0000000447037209 */ /* 0x000fe20007800000 */
[--C-:B---3--:R-:W-:Y:S01]  /*2fa0*/  FFMA R65, R85, UR6, -R152.reuse ;  /* 0x0000000655417c23 */ /* 0x108fe20008000898 */
[--C-:B------:R-:W-:Y:S01]  /*2fb0*/  FFMA R85, R113, UR6, -R152.reuse ;  /* 0x0000000671557c23 */ /* 0x100fe20008000898 */
[----:B------:R-:W-:Y:S01]  /*2fc0*/  @!P3 FMUL R18, R18, 0.5 ;  /* 0x3f0000001212b820 */ /* 0x000fe20000400000 */
[----:B------:R-:W-:Y:S01]  /*2fd0*/  FMNMX R4, R74, R3, !PT ;  /* 0x000000034a047209 */ /* 0x000fe20007800000 */
[----:B------:R-:W-:-:S02]  /*2fe0*/  FFMA R113, R129, UR6, -R152 ;  /* 0x0000000681717c23 */ /* 0x000fc40008000898 */
[----:B------:R-:W3:Y:S01]  /*2ff0*/  MUFU.EX2 R20, R20 ;  /* 0x0000001400147308 */ /* 0x000ee20000000800 */
[----:B------:R-:W-:Y:S01]  /*3000*/  FMNMX R3, R75, R4, !PT ;  /* 0x000000044b037209 */ /* 0x000fe20007800000 */
[----:B----4-:R-:W-:Y:S01]  /*3010*/  @!P4 FMUL R84, R84, R84 ;  /* 0x000000545454c220 */ /* 0x010fe20000400000 */
[----:B------:R-:W-:Y:S01]  /*3020*/  FSETP.GEU.AND P4, PT, R61, -126, PT ;  /* 0xc2fc00003d00780b */ /* 0x000fe20003f8e000 */
[----:B------:R-:W-:Y:S01]  /*3030*/  @!P1 FMUL R48, R48, 0.5 ;  /* 0x3f00000030309820 */ /* 0x000fe20000400000 */
[----:B------:R-:W-:-:S03]  /*3040*/  FMNMX R4, R78, R3, !PT ;  /* 0x000000034e047209 */ /* 0x000fc60007800000 */
[----:B------:R-:W4:Y:S01]  /*3050*/  MUFU.EX2 R57, R57 ;  /* 0x0000003900397308 */ /* 0x000f220000000800 */
[----:B------:R-:W-:Y:S01]  /*3060*/  FMNMX R3, R79, R4, !PT ;  /* 0x000000044f037209 */ /* 0x000fe20007800000 */
[----:B--2---:R-:W-:Y:S01]  /*3070*/  @!P6 FMUL R53, R53, R53 ;  /* 0x000000353535e220 */ /* 0x004fe20000400000 */
[----:B------:R-:W-:Y:S02]  /*3080*/  FSETP.GEU.AND P6, PT, R81, -126, PT ;  /* 0xc2fc00005100780b */ /* 0x000fe40003fce000 */
        /* <DEDUP_REMOVED lines=8> */
[----:B----4-:R-:W-:Y:S01]  /*3110*/  @!P2 FMUL R57, R57, R57 ;  /* 0x000000393939a220 */ /* 0x010fe20000400000 */
[----:B------:R-:W-:Y:S01]  /*3120*/  FSETP.GEU.AND P2, PT, R65, -126, PT ;  /* 0xc2fc00004100780b */ /* 0x000fe20003f4e000 */
[----:B------:R-:W-:Y:S01]  /*3130*/  @!P6 FMUL R81, R81, 0.5 ;  /* 0x3f0000005151e820 */ /* 0x000fe20000400000 */
[----:B------:R-:W-:-:S04]  /*3140*/  FMNMX R3, R87, R4, !PT ;  /* 0x0000000457037209 */ /* 0x000fc80007800000 */
[----:B------:R-:W-:Y:S01]  /*3150*/  FMNMX R4, R90, R3, !PT ;  /* 0x000000035a047209 */ /* 0x000fe20007800000 */
[----:B--2---:R-:W-:Y:S01]  /*3160*/  @!P3 FMUL R18, R18, R18 ;  /* 0x000000121212b220 */ /* 0x004fe20000400000 */
[----:B------:R-:W-:Y:S01]  /*3170*/  FSETP.GEU.AND P3, PT, R8, -126, PT ;  /* 0xc2fc00000800780b */ /* 0x000fe20003f6e000 */
[----:B------:R-:W2:Y:S01]  /*3180*/  MUFU.EX2 R61, R61 ;  /* 0x0000003d003d7308 */ /* 0x000ea20000000800 */
[----:B------:R-:W-:Y:S01]  /*3190*/  FMNMX R3, R91, R4, !PT ;  /* 0x000000045b037209 */ /* 0x000fe20007800000 */
[----:B------:R-:W-:Y:S02]  /*31a0*/  @!P5 FMUL R19, R19, 0.5 ;  /* 0x3f0000001313d820 */ /* 0x000fe40000400000 */
[----:B------:R-:W-:Y:S01]  /*31b0*/  @!P2 FMUL R65, R65, 0.5 ;  /* 0x3f0000004141a820 */ /* 0x000fe20000400000 */
[----:B------:R-:W-:Y:S01]  /*31c0*/  FMNMX R4, R94, R3, !PT ;  /* 0x000000035e047209 */ /* 0x000fe20007800000 */
[----:B---3--:R-:W-:Y:S01]  /*31d0*/  @!P1 FMUL R48, R48, R48 ;  /* 0x0000003030309220 */ /* 0x008fe20000400000 */
[----:B------:R-:W-:Y:S01]  /*31e0*/  FSETP.GEU.AND P1, PT, R7, -126, PT ;  /* 0xc2fc00000700780b */ /* 0x000fe20003f2e000 */
[----:B------:R3:W4:Y:S01]  /*31f0*/  MUFU.EX2 R88, R81 ;  /* 0x0000005100587308 */ /* 0x0007220000000800 */
[----:B------:R-:W-:-:S03]  /*3200*/  FMNMX R3, R95, R4, !PT ;  /* 0x000000045f037209 */ /* 0x000fc60007800000 */
[----:B------:R-:W-:Y:S01]  /*3210*/  @!P3 FMUL R8, R8, 0.5 ;  /* 0x3f0000000808b820 */ /* 0x000fe20000400000 */
[----:B------:R-:W-:-:S03]  /*3220*/  FMNMX R4, R98, R3, !PT ;  /* 0x0000000362047209 */ /* 0x000fc60007800000 */
[----:B------:R-:W5:Y:S01]  /*3230*/  MUFU.EX2 R19, R19 ;  /* 0x0000001300137308 */ /* 0x000f620000000800 */
[----:B------:R-:W-:Y:S01]  /*3240*/  FMNMX R3, R99, R4, !PT ;  /* 0x0000000463037209 */ /* 0x000fe20007800000 */
[----:B--2---:R-:W-:Y:S01]  /*3250*/  @!P4 FMUL R61, R61, R61 ;  /* 0x0000003d3d3dc220 */ /* 0x004fe20000400000 */
[----:B------:R-:W-:Y:S01]  /*3260*/  FSETP.GEU.AND P4, PT, R89, -126, PT ;  /* 0xc2fc00005900780b */ /* 0x000fe20003f8e000 */
[----:B------:R-:W-:Y:S01]  /*3270*/  @!P1 FMUL R7, R7, 0.5 ;  /* 0x3f00000007079820 */ /* 0x000fe20000400000 */
[----:B------:R-:W-:Y:S01]  /*3280*/  FMNMX R4, R102, R3, !PT ;  /* 0x0000000366047209 */ /* 0x000fe20007800000 */
[--C-:B---3--:R-:W-:Y:S01]  /*3290*/  FFMA R81, R105, UR6, -R152.reuse ;  /* 0x0000000669517c23 */ /* 0x108fe20008000898 */
[----:B------:R-:W-:Y:S01]  /*32a0*/  FFMA R105, R136, UR6, -R152 ;  /* 0x0000000688697c23 */ /* 0x000fe20008000898 */
[----:B------:R-:W2:Y:S01]  /*32b0*/  MUFU.EX2 R65, R65 ;  /* 0x0000004100417308 */ /* 0x000ea20000000800 */
[----:B----4-:R-:W-:Y:S01]  /*32c0*/  @!P6 FMUL R88, R88, R88 ;  /* 0x000000585858e220 */ /* 0x010fe20000400000 */
[----:B------:R-:W-:-:S02]  /*32d0*/  FMNMX R3, R103, R4, !PT ;  /* 0x0000000467037209 */ /* 0x000fc40007800000 */
[----:B------:R-:W-:Y:S02]  /*32e0*/  FSETP.GEU.AND P6, PT, R93, -126, PT ;  /* 0xc2fc00005d00780b */ /* 0x000fe40003fce000 */
[----:B------:R-:W-:Y:S02]  /*32f0*/  FMNMX R4, R106, R3, !PT ;  /* 0x000000036a047209 */ /* 0x000fe40007800000 */
[----:B------:R3:W4:Y:S01]  /*3300*/  MUFU.EX2 R17, R8 ;  /* 0x0000000800117308 */ /* 0x0007220000000800 */
[----:B-----5:R-:W-:Y:S01]  /*3310*/  @!P5 FMUL R19, R19, R19 ;  /* 0x000000131313d220 */ /* 0x020fe20000400000 */
[----:B------:R-:W-:Y:S01]  /*3320*/  FSETP.GEU.AND P5, PT, R15, -126, PT ;  /* 0xc2fc00000f00780b */ /* 0x000fe20003fae000 */
[----:B------:R-:W-:Y:S01]  /*3330*/  @!P4 FMUL R89, R89, 0.5 ;  /* 0x3f0000005959c820 */ /* 0x000fe20000400000 */
[----:B------:R-:W-:-:S04]  /*3340*/  FMNMX R3, R107, R4, !PT ;  /* 0x000000046b037209 */ /* 0x000fc80007800000 */
[----:B------:R-:W5:Y:S01]  /*3350*/  MUFU.EX2 R16, R7 ;  /* 0x0000000700107308 */ /* 0x000f620000000800 */
[----:B--2---:R-:W-:Y:S01]  /*3360*/  @!P2 FMUL R65, R65, R65 ;  /* 0x000000414141a220 */ /* 0x004fe20000400000 */
[----:B------:R-:W-:Y:S01]  /*3370*/  FSETP.GEU.AND P2, PT, R73, -126, PT ;  /* 0xc2fc00004900780b */ /* 0x000fe20003f4e000 */
[----:B------:R-:W-:Y:S01]  /*3380*/  @!P6 FMUL R93, R93, 0.5 ;  /* 0x3f0000005d5de820 */ /* 0x000fe20000400000 */
[----:B------:R-:W-:Y:S01]  /*3390*/  FMNMX R4, R110, R3, !PT ;  /* 0x000000036e047209 */ /* 0x000fe20007800000 */
[----:B---3--:R-:W-:Y:S02]  /*33a0*/  FFMA R8, R144, UR6, -R152 ;  /* 0x0000000690087c23 */ /* 0x008fe40008000898 */
[----:B------:R-:W-:Y:S01]  /*33b0*/  @!P5 FMUL R15, R15, 0.5 ;  /* 0x3f0000000f0fd820 */ /* 0x000fe20000400000 */
[----:B------:R2:W3:Y:S01]  /*33c0*/  MUFU.EX2 R92, R89 ;  /* 0x00000059005c7308 */ /* 0x0004e20000000800 */
[----:B----4-:R-:W-:Y:S01]  /*33d0*/  @!P3 FMUL R17, R17, R17 ;  /* 0x000000111111b220 */ /* 0x010fe20000400000 */
[----:B------:R-:W-:-:S02]  /*33e0*/  FSETP.GEU.AND P3, PT, R14, -126, PT ;  /* 0xc2fc00000e00780b */ /* 0x000fc40003f6e000 */
[----:B------:R-:W-:-:S03]  /*33f0*/  FMNMX R3, R111, R4, !PT ;  /* 0x000000046f037209 */ /* 0x000fc60007800000 */
[----:B------:R-:W-:Y:S01]  /*3400*/  @!P2 FMUL R73, R73, 0.5 ;  /* 0x3f0000004949a820 */ /* 0x000fe20000400000 */
[----:B------:R4:W1:Y:S01]  /*3410*/  MUFU.EX2 R96, R93 ;  /* 0x0000005d00607308 */ /* 0x0008620000000800 */
[----:B-----5:R-:W-:Y:S01]  /*3420*/  @!P1 FMUL R16, R16, R16 ;  /* 0x0000001010109220 */ /* 0x020fe20000400000 */
[----:B------:R-:W-:Y:S01]  /*3430*/  FSETP.GEU.AND P1, PT, R60, -126, PT ;  /* 0xc2fc00003c00780b */ /* 0x000fe20003f2e000 */
[--C-:B--2---:R-:W-:Y:S01]  /*3440*/  FFMA R89, R117, UR6, -R152.reuse ;  /* 0x0000000675597c23 */ /* 0x104fe20008000898 */
[----:B------:R-:W-:Y:S01]  /*3450*/  FMNMX R4, R114, R3, !PT ;  /* 0x0000000372047209 */ /* 0x000fe20007800000 */
[--C-:B------:R-:W-:Y:S02]  /*3460*/  FFMA R117, R145, UR6, -R152.reuse ;  /* 0x0000000691757c23 */ /* 0x100fe40008000898 */
[----:B------:R-:W-:Y:S01]  /*3470*/  @!P3 FMUL R14, R14, 0.5 ;  /* 0x3f0000000e0eb820 */ /* 0x000fe20000400000 */
[----:B------:R-:W2:Y:S01]  /*3480*/  MUFU.EX2 R15, R15 ;  /* 0x0000000f000f7308 */ /* 0x000ea20000000800 */
[----:B------:R-:W-:Y:S01]  /*3490*/  FMNMX R3, R115, R4, !PT ;  /* 0x0000000473037209 */ /* 0x000fe20007800000 */
[----:B---3--:R-:W-:Y:S01]  /*34a0*/  @!P4 FMUL R92, R92, R92 ;  /* 0x0000005c5c5cc220 */ /* 0x008fe20000400000 */
[----:B------:R-:W-:Y:S01]  /*34b0*/  FSETP.GEU.AND P4, PT, R77, -126, PT ;  /* 0xc2fc00004d00780b */ /* 0x000fe20003f8e000 */
[--C-:B----4-:R-:W-:Y:S01]  /*34c0*/  FFMA R93, R121, UR6, -R152.reuse ;  /* 0x00000006795d7c23 */ /* 0x110fe20008000898 */
[----:B------:R-:W-:Y:S01]  /*34d0*/  FMNMX R4, R118, R3, !PT ;  /* 0x0000000376047209 */ /* 0x000fe20007800000 */
[----:B------:R-:W-:Y:S01]  /*34e0*/  FFMA R121, R148, UR6, -R152 ;  /* 0x0000000694797c23 */ /* 0x000fe20008000898 */
[----:B------:R-:W-:Y:S01]  /*34f0*/  @!P1 FMUL R60, R60, 0.5 ;  /* 0x3f0000003c3c9820 */ /* 0x000fe20000400000 */
[----:B------:R-:W3:Y:S01]  /*3500*/  MUFU.EX2 R73, R73 ;  /* 0x0000004900497308 */ /* 0x000ee20000000800 */
[----:B------:R-:W-:Y:S01]  /*3510*/  FMNMX R3, R119, R4, !PT ;  /* 0x0000000477037209 */ /* 0x000fe20007800000 */
[----:B-1----:R-:W-:Y:S01]  /*3520*/  @!P6 FMUL R96, R96, R96 ;  /* 0x000000606060e220 */ /* 0x002fe20000400000 */
[----:B------:R-:W-:-:S02]  /*3530*/  FSETP.GEU.AND P6, PT, R81, -126, PT ;  /* 0xc2fc00005100780b */ /* 0x000fc40003fce000 */
[----:B------:R-:W-:-:S03]  /*3540*/  FMNMX R4, R122, R3, !PT ;  /* 0x000000037a047209 */ /* 0x000fc60007800000 */
[----:B------:R-:W1:Y:S01]  /*3550*/  MUFU.EX2 R14, R14 ;  /* 0x0000000e000e7308 */ /* 0x000e620000000800 */
[----:B--2---:R-:W-:Y:S01]  /*3560*/  @!P5 FMUL R15, R15, R15 ;  /* 0x0000000f0f0fd220 */ /* 0x004fe20000400000 */
[----:B------:R-:W-:Y:S01]  /*3570*/  FMNMX R3, R123, R4, !PT ;  /* 0x000000047b037209 */ /* 0x000fe20007800000 */
[----:B------:R-:W-:Y:S01]  /*3580*/  @!P4 FMUL R77, R77, 0.5 ;  /* 0x3f0000004d4dc820 */ /* 0x000fe20000400000 */
[----:B------:R-:W-:Y:S02]  /*3590*/  FSETP.GEU.AND P5, PT, R64, -126, PT ;  /* 0xc2fc00004000780b */ /* 0x000fe40003fae000 */
[----:B------:R-:W-:Y:S02]  /*35a0*/  FMNMX R4, R126, R3, !PT ;  /* 0x000000037e047209 */ /* 0x000fe40007800000 */
[----:B------:R-:W2:Y:S01]  /*35b0*/  MUFU.EX2 R60, R60 ;  /* 0x0000003c003c7308 */ /* 0x000ea20000000800 */
[----:B---3--:R-:W-:Y:S01]  /*35c0*/  @!P2 FMUL R73, R73, R73 ;  /* 0x000000494949a220 */ /* 0x008fe20000400000 */
[----:B------:R-:W-:Y:S01]  /*35d0*/  FSETP.GEU.AND P2, PT, R100, -126, PT ;  /* 0xc2fc00006400780b */ /* 0x000fe20003f4e000 */
[----:B------:R-:W-:Y:S01]  /*35e0*/  @!P6 FMUL R81, R81, 0.5 ;  /* 0x3f0000005151e820 */ /* 0x000fe20000400000 */
[----:B------:R-:W-:-:S04]  /*35f0*/  FMNMX R3, R127, R4, !PT ;  /* 0x000000047f037209 */ /* 0x000fc80007800000 */
[----:B------:R-:W3:Y:S01]  /*3600*/  MUFU.EX2 R77, R77 ;  /* 0x0000004d004d7308 */ /* 0x000ee20000000800 */
[----:B-1----:R-:W-:Y:S01]  /*3610*/  @!P3 FMUL R14, R14, R14 ;  /* 0x0000000e0e0eb220 */ /* 0x002fe20000400000 */
[----:B------:R-:W-:Y:S01]  /*3620*/  FSETP.GEU.AND P3, PT, R68, -126, PT ;  /* 0xc2fc00004400780b */ /* 0x000fe20003f6e000 */
[----:B------:R-:W-:Y:S01]  /*3630*/  @!P5 FMUL R64, R64, 0.5 ;  /* 0x3f0000004040d820 */ /* 0x000fe20000400000 */
[----:B------:R-:W-:-:S03]  /*3640*/  FMNMX R4, R130, R3, !PT ;  /* 0x0000000382047209 */ /* 0x000fc60007800000 */
[----:B------:R-:W-:Y:S01]  /*3650*/  @!P2 FMUL R100, R100, 0.5 ;  /* 0x3f0000006464a820 */ /* 0x000fe20000400000 */
[----:B------:R-:W1:Y:S01]  /*3660*/  MUFU.EX2 R81, R81 ;  /* 0x0000005100517308 */ /* 0x000e620000000800 */
[----:B--2---:R-:W-:Y:S01]  /*3670*/  @!P1 FMUL R60, R60, R60 ;  /* 0x0000003c3c3c9220 */ /* 0x004fe20000400000 */
[----:B------:R-:W-:Y:S02]  /*3680*/  FSETP.GEU.AND P1, PT, R13, -126, PT ;  /* 0xc2fc00000d00780b */ /* 0x000fe40003f2e000 */
[----:B------:R-:W-:-:S03]  /*3690*/  FMNMX R3, R131, R4, !PT ;  /* 0x0000000483037209 */ /* 0x000fc60007800000 */
[----:B------:R-:W-:Y:S01]  /*36a0*/  @!P3 FMUL R68, R68, 0.5 ;  /* 0x3f0000004444b820 */ /* 0x000fe20000400000 */
[----:B------:R-:W2:Y:S01]  /*36b0*/  MUFU.EX2 R64, R64 ;  /* 0x0000004000407308 */ /* 0x000ea20000000800 */
[----:B------:R-:W-:Y:S01]  /*36c0*/  FMNMX R4, R134, R3, !PT ;  /* 0x0000000386047209 */ /* 0x000fe20007800000 */
[----:B---3--:R-:W-:Y:S01]  /*36d0*/  @!P4 FMUL R77, R77, R77 ;  /* 0x0000004d4d4dc220 */ /* 0x008fe20000400000 */
[----:B------:R-:W-:Y:S02]  /*36e0*/  FSETP.GEU.AND P4, PT, R85, -126, PT ;  /* 0xc2fc00005500780b */ /* 0x000fe40003f8e000 */
[----:B------:R-:W-:Y:S02]  /*36f0*/  FMNMX R3, R135, R4, !PT ;  /* 0x0000000487037209 */ /* 0x000fe40007800000 */
[----:B------:R-:W-:Y:S01]  /*3700*/  @!P1 FMUL R13, R13, 0.5 ;  /* 0x3f0000000d0d9820 */ /* 0x000fe20000400000 */
[----:B------:R-:W3:Y:S01]  /*3710*/  MUFU.EX2 R100, R100 ;  /* 0x0000006400647308 */ /* 0x000ee20000000800 */
[----:B------:R-:W-:Y:S01]  /*3720*/  FMNMX R4, R138, R3, !PT ;  /* 0x000000038a047209 */ /* 0x000fe20007800000 */
[----:B-1----:R-:W-:Y:S01]  /*3730*/  @!P6 FMUL R81, R81, R81 ;  /* 0x000000515151e220 */ /* 0x002fe20000400000 */
[----:B------:R-:W-:-:S02]  /*3740*/  FSETP.GEU.AND P6, PT, R89, -126, PT ;  /* 0xc2fc00005900780b */ /* 0x000fc40003fce000 */
[----:B------:R-:W-:-:S03]  /*3750*/  FMNMX R3, R139, R4, !PT ;  /* 0x000000048b037209 */ /* 0x000fc60007800000 */
[----:B------:R-:W1:Y:S01]  /*3760*/  MUFU.EX2 R68, R68 ;  /* 0x0000004400447308 */ /* 0x000e620000000800 */
[----:B------:R-:W-:Y:S01]  /*3770*/  FMNMX R4, R142, R3, !PT ;  /* 0x000000038e047209 */ /* 0x000fe20007800000 */
[----:B--2---:R-:W-:Y:S01]  /*3780*/  @!P5 FMUL R64, R64, R64 ;  /* 0x000000404040d220 */ /* 0x004fe20000400000 */
[----:B------:R-:W-:Y:S01]  /*3790*/  FSETP.GEU.AND P5, PT, R12, -126, PT ;  /* 0xc2fc00000c00780b */ /* 0x000fe20003fae000 */
[----:B------:R-:W-:Y:S01]  /*37a0*/  @!P4 FMUL R85, R85, 0.5 ;  /* 0x3f0000005555c820 */ /* 0x000fe20000400000 */
[----:B------:R-:W-:-:S03]  /*37b0*/  FMNMX R3, R143, R4, !PT ;  /* 0x000000048f037209 */ /* 0x000fc60007800000 */
        /* <DEDUP_REMOVED lines=16> */
[----:B------:R-:W-:Y:S01]  /*38c0*/  FMNMX R4, R151, R4, !PT ;  /* 0x0000000497047209 */ /* 0x000fe20007800000 */
[----:B------:R-:W2:Y:S01]  /*38d0*/  MUFU.EX2 R12, R12 ;  /* 0x0000000c000c7308 */ /* 0x000ea20000000800 */
[----:B---3--:R-:W-:Y:S01]  /*38e0*/  @!P4 FMUL R85, R85, R85 ;  /* 0x000000555555c220 */ /* 0x008fe20000400000 */
[----:B------:R-:W-:Y:S02]  /*38f0*/  FSETP.GEU.AND P4, PT, R97, -126, PT ;  /* 0xc2fc00006100780b */ /* 0x000fe40003f8e000 */
[----:B------:R-:W3:Y:S02]  /*3900*/  SHFL.BFLY PT, R3, R4, 0x1, 0x1f ;  /* 0x0c201f0004037f89 */ /* 0x000ee400000e0000 */
[----:B------:R-:W-:Y:S02]  /*3910*/  @!P1 FMUL R72, R72, 0.5 ;  /* 0x3f00000048489820 */ /* 0x000fe40000400000 */
[----:B------:R-:W4:Y:S01]  /*3920*/  MUFU.EX2 R93, R93 ;  /* 0x0000005d005d7308 */ /* 0x000f220000000800 */
[----:B-1----:R-:W-:Y:S01]  /*3930*/  @!P6 FMUL R89, R89, R89 ;  /* 0x000000595959e220 */ /* 0x002fe20000400000 */
[----:B------:R-:W-:-:S05]  /*3940*/  FSETP.GEU.AND P6, PT, R113, -126, PT ;  /* 0xc2fc00007100780b */ /* 0x000fca0003fce000 */
[----:B------:R-:W-:Y:S01]  /*3950*/  @!P4 FMUL R97, R97, 0.5 ;  /* 0x3f0000006161c820 */ /* 0x000fe20000400000 */
[----:B------:R-:W1:Y:S01]  /*3960*/  MUFU.EX2 R10, R10 ;  /* 0x0000000a000a7308 */ /* 0x000e620000000800 */
[----:B--2---:R-:W-:Y:S01]  /*3970*/  @!P5 FMUL R12, R12, R12 ;  /* 0x0000000c0c0cd220 */ /* 0x004fe20000400000 */
[----:B------:R-:W-:-:S05]  /*3980*/  FSETP.GEU.AND P5, PT, R76, -126, PT ;  /* 0xc2fc00004c00780b */ /* 0x000fca0003fae000 */
[----:B------:R-:W-:Y:S01]  /*3990*/  @!P6 FMUL R113, R113, 0.5 ;  /* 0x3f0000007171e820 */ /* 0x000fe20000400000 */
[----:B------:R-:W2:Y:S01]  /*39a0*/  MUFU.EX2 R72, R72 ;  /* 0x0000004800487308 */ /* 0x000ea20000000800 */
[----:B----4-:R-:W-:Y:S01]  /*39b0*/  @!P2 FMUL R93, R93, R93 ;  /* 0x0000005d5d5da220 */ /* 0x010fe20000400000 */
[----:B------:R-:W-:Y:S02]  /*39c0*/  FSETP.GEU.AND P2, PT, R112, -126, PT ;  /* 0xc2fc00007000780b */ /* 0x000fe40003f4e000 */
[----:B---3--:R-:W-:-:S03]  /*39d0*/  FMNMX R3, R4, R3, !PT ;  /* 0x0000000304037209 */ /* 0x008fc60007800000 */
[----:B------:R-:W-:Y:S01]  /*39e0*/  @!P5 FMUL R76, R76, 0.5 ;  /* 0x3f0000004c4cd820 */ /* 0x000fe20000400000 */
[----:B------:R-:W3:Y:S01]  /*39f0*/  MUFU.EX2 R97, R97 ;  /* 0x0000006100617308 */ /* 0x000ee20000000800 */
[----:B-1----:R-:W-:Y:S01]  /*3a00*/  @!P3 FMUL R10, R10, R10 ;  /* 0x0000000a0a0ab220 */ /* 0x002fe20000400000 */
[----:B------:R-:W-:Y:S01]  /*3a10*/  FSETP.GEU.AND P3, PT, R105, -126, PT ;  /* 0xc2fc00006900780b */ /* 0x000fe20003f6e000 */
[----:B------:R-:W1:Y:S04]  /*3a20*/  SHFL.BFLY PT, R4, R3, 0x2, 0x1f ;  /* 0x0c401f0003047f89 */ /* 0x000e6800000e0000 */
[----:B------:R-:W-:Y:S01]  /*3a30*/  @!P2 FMUL R112, R112, 0.5 ;  /* 0x3f0000007070a820 */ /* 0x000fe20000400000 */
[----:B------:R-:W4:Y:S01]  /*3a40*/  MUFU.EX2 R113, R113 ;  /* 0x0000007100717308 */ /* 0x000f220000000800 */
[----:B--2---:R-:W-:Y:S01]  /*3a50*/  @!P1 FMUL R72, R72, R72 ;  /* 0x0000004848489220 */ /* 0x004fe20000400000 */
[----:B------:R-:W-:-:S03]  /*3a60*/  FSETP.GEU.AND P1, PT, R109, -126, PT ;  /* 0xc2fc00006d00780b */ /* 0x000fc60003f2e000 */
[----:B------:R-:W-:Y:S01]  /*3a70*/  FADD R133, R41, R72 ;  /* 0x0000004829857221 */ /* 0x000fe20000000000 */
[----:B------:R-:W-:Y:S01]  /*3a80*/  F2FP.BF16.F32.PACK_AB R72, R93, R72 ;  /* 0x000000485d48723e */ /* 0x000fe200000010ff */
[----:B------:R-:W-:Y:S01]  /*3a90*/  @!P3 FMUL R105, R105, 0.5 ;  /* 0x3f0000006969b820 */ /* 0x000fe20000400000 */
[----:B------:R-:W2:Y:S01]  /*3aa0*/  MUFU.EX2 R76, R76 ;  /* 0x0000004c004c7308 */ /* 0x000ea20000000800 */
[----:B---3--:R-:W-:Y:S01]  /*3ab0*/  @!P4 FMUL R97, R97, R97 ;  /* 0x000000616161c220 */ /* 0x008fe20000400000 */
[----:B------:R-:W-:-:S05]  /*3ac0*/  FSETP.GEU.AND P4, PT, R104, -126, PT ;  /* 0xc2fc00006800780b */ /* 0x000fca0003f8e000 */
[----:B------:R-:W-:Y:S01]  /*3ad0*/  @!P1 FMUL R109, R109, 0.5 ;  /* 0x3f0000006d6d9820 */ /* 0x000fe20000400000 */
[----:B------:R-:W3:Y:S01]  /*3ae0*/  MUFU.EX2 R112, R112 ;  /* 0x0000007000707308 */ /* 0x000ee20000000800 */
[----:B----4-:R-:W-:Y:S01]  /*3af0*/  @!P6 FMUL R113, R113, R113 ;  /* 0x000000717171e220 */ /* 0x010fe20000400000 */
[----:B------:R-:W-:Y:S02]  /*3b00*/  FSETP.GEU.AND P6, PT, R108, -126, PT ;  /* 0xc2fc00006c00780b */ /* 0x000fe40003fce000 */
[----:B-1----:R-:W-:-:S03]  /*3b10*/  FMNMX R7, R3, R4, !PT ;  /* 0x0000000403077209 */ /* 0x002fc60007800000 */
[----:B------:R-:W-:Y:S01]  /*3b20*/  @!P4 FMUL R104, R104, 0.5 ;  /* 0x3f0000006868c820 */ /* 0x000fe20000400000 */
[----:B------:R-:W1:Y:S01]  /*3b30*/  MUFU.EX2 R105, R105 ;  /* 0x0000006900697308 */ /* 0x000e620000000800 */
        /* <DEDUP_REMOVED lines=8> */
[----:B-1----:R-:W-:Y:S01]  /*3bc0*/  @!P3 FMUL R105, R105, R105 ;  /* 0x000000696969b220 */ /* 0x002fe20000400000 */
[----:B------:R-:W-:-:S04]  /*3bd0*/  FSETP.NEU.AND P3, PT, R7, -INF , PT ;  /* 0xff8000000700780b */ /* 0x000fc80003f6d000 */
[----:B------:R-:W-:Y:S01]  /*3be0*/  FSEL R3, R7, RZ, P3 ;  /* 0x000000ff07037208 */ /* 0x000fe20001800000 */
[----:B------:R-:W-:Y:S01]  /*3bf0*/  @!P2 FMUL R117, R117, 0.5 ;  /* 0x3f0000007575a820 */ /* 0x000fe20000400000 */
[----:B------:R-:W-:Y:S01]  /*3c00*/  FSETP.GEU.AND P3, PT, R121, -126, PT ;  /* 0xc2fc00007900780b */ /* 0x000fe20003f6e000 */
[----:B--2---:R-:W-:Y:S01]  /*3c10*/  @!P1 FMUL R109, R109, R109 ;  /* 0x0000006d6d6d9220 */ /* 0x004fe20000400000 */
[----:B------:R-:W-:Y:S01]  /*3c20*/  FSETP.GEU.AND P1, PT, R8, -126, PT ;  /* 0xc2fc00000800780b */ /* 0x000fe20003f2e000 */
[----:B------:R-:W1:Y:S01]  /*3c30*/  MUFU.EX2 R108, R108 ;  /* 0x0000006c006c7308 */ /* 0x000e620000000800 */
[----:B------:R-:W-:-:S04]  /*3c40*/  FMUL R3, R3, UR6 ;  /* 0x0000000603037c20 */ /* 0x000fc80008400000 */
[--C-:B------:R-:W-:Y:S01]  /*3c50*/  FFMA R27, R27, UR6, -R3.reuse ;  /* 0x000000061b1b7c23 */ /* 0x100fe20008000803 */
[----:B---3--:R-:W-:Y:S01]  /*3c60*/  @!P4 FMUL R104, R104, R104 ;  /* 0x000000686868c220 */ /* 0x008fe20000400000 */
[----:B------:R-:W-:Y:S01]  /*3c70*/  FSETP.GEU.AND P4, PT, R116, -126, PT ;  /* 0xc2fc00007400780b */ /* 0x000fe20003f8e000 */
[----:B------:R-:W2:Y:S01]  /*3c80*/  MUFU.EX2 R101, R101 ;  /* 0x0000006500657308 */ /* 0x000ea20000000800 */
[--C-:B------:R-:W-:Y:S01]  /*3c90*/  FFMA R26, R26, UR6, -R3.reuse ;  /* 0x000000061a1a7c23 */ /* 0x100fe20008000803 */
[----:B------:R-:W-:Y:S01]  /*3ca0*/  @!P3 FMUL R121, R121, 0.5 ;  /* 0x3f0000007979b820 */ /* 0x000fe20000400000 */
[--C-:B------:R-:W-:Y:S01]  /*3cb0*/  FFMA R4, R31, UR6, -R3.reuse ;  /* 0x000000061f047c23 */ /* 0x100fe20008000803 */
[----:B------:R-:W-:Y:S01]  /*3cc0*/  @!P1 FMUL R8, R8, 0.5 ;  /* 0x3f00000008089820 */ /* 0x000fe20000400000 */
[--C-:B------:R-:W-:Y:S01]  /*3cd0*/  FFMA R30, R30, UR6, -R3.reuse ;  /* 0x000000061e1e7c23 */ /* 0x100fe20008000803 */
[--C-:B------:R-:W-:Y:S01]  /*3ce0*/  FFMA R31, R34, UR6, -R3.reuse ;  /* 0x00000006221f7c23 */ /* 0x100fe20008000803 */
[--C-:B------:R-:W-:Y:S01]  /*3cf0*/  FFMA R32, R35, UR6, -R3.reuse ;  /* 0x0000000623207c23 */ /* 0x100fe20008000803 */
[----:B------:R-:W3:Y:S01]  /*3d00*/  MUFU.EX2 R117, R117 ;  /* 0x0000007500757308 */ /* 0x000ee20000000800 */
[----:B-1----:R-:W-:Y:S01]  /*3d10*/  @!P6 FMUL R108, R108, R108 ;  /* 0x0000006c6c6ce220 */ /* 0x002fe20000400000 */
[----:B------:R-:W-:Y:S01]  /*3d20*/  FSETP.GEU.AND P6, PT, R27, -126, PT ;  /* 0xc2fc00001b00780b */ /* 0x000fe20003fce000 */
[--C-:B------:R-:W-:Y:S01]  /*3d30*/  FFMA R120, R39, UR6, -R3.reuse ;  /* 0x0000000627787c23 */ /* 0x100fe20008000803 */
[----:B------:R-:W-:Y:S01]  /*3d40*/  @!P4 FMUL R116, R116, 0.5 ;  /* 0x3f0000007474c820 */ /* 0x000fe20000400000 */
[--C-:B------:R-:W-:Y:S01]  /*3d50*/  FFMA R124, R43, UR6, -R3.reuse ;  /* 0x000000062b7c7c23 */ /* 0x100fe20008000803 */
[--C-:B------:R-:W-:Y:S01]  /*3d60*/  FFMA R34, R38, UR6, -R3.reuse ;  /* 0x0000000626227c23 */ /* 0x100fe20008000803 */
[--C-:B------:R-:W-:Y:S01]  /*3d70*/  FFMA R99, R99, UR6, -R3.reuse ;  /* 0x0000000663637c23 */ /* 0x100fe20008000803 */
[----:B------:R-:W1:Y:S01]  /*3d80*/  MUFU.EX2 R8, R8 ;  /* 0x0000000800087308 */ /* 0x000e620000000800 */
        /* <DEDUP_REMOVED lines=16> */
[----:B-1----:R-:W-:Y:S01]  /*3e90*/  @!P1 FMUL R8, R8, R8 ;  /* 0x0000000808089220 */ /* 0x002fe20000400000 */
[----:B------:R-:W-:Y:S01]  /*3ea0*/  FSETP.GEU.AND P1, PT, R30, -126, PT ;  /* 0xc2fc00001e00780b */ /* 0x000fe20003f2e000 */
[--C-:B------:R-:W-:Y:S01]  /*3eb0*/  FFMA R129, R139, UR6, -R3.reuse ;  /* 0x000000068b817c23 */ /* 0x100fe20008000803 */
[--C-:B------:R-:W-:Y:S01]  /*3ec0*/  FFMA R131, R131, UR6, -R3.reuse ;  /* 0x0000000683837c23 */ /* 0x100fe20008000803 */
[--C-:B------:R-:W-:Y:S01]  /*3ed0*/  FFMA R136, R134, UR6, -R3.reuse ;  /* 0x0000000686887c23 */ /* 0x100fe20008000803 */
[--C-:B------:R-:W-:Y:S01]  /*3ee0*/  FFMA R134, R146, UR6, -R3.reuse ;  /* 0x0000000692867c23 */ /* 0x100fe20008000803 */
[----:B------:R-:W-:Y:S01]  /*3ef0*/  @!P2 FMUL R4, R4, 0.5 ;  /* 0x3f0000000404a820 */ /* 0x000fe20000400000 */
[----:B------:R-:W1:Y:S01]  /*3f00*/  MUFU.EX2 R27, R27 ;  /* 0x0000001b001b7308 */ /* 0x000e620000000800 */
[----:B--2---:R-:W-:Y:S01]  /*3f10*/  @!P3 FMUL R121, R121, R121 ;  /* 0x000000797979b220 */ /* 0x004fe20000400000 */
[----:B------:R-:W-:Y:S01]  /*3f20*/  FSETP.GEU.AND P3, PT, R31, -126, PT ;  /* 0xc2fc00001f00780b */ /* 0x000fe20003f6e000 */
[--C-:B------:R-:W-:Y:S01]  /*3f30*/  FFMA R137, R135, UR6, -R3.reuse ;  /* 0x0000000687897c23 */ /* 0x100fe20008000803 */
[--C-:B------:R-:W-:Y:S01]  /*3f40*/  FFMA R143, R143, UR6, -R3.reuse ;  /* 0x000000068f8f7c23 */ /* 0x100fe20008000803 */
[--C-:B------:R-:W-:Y:S01]  /*3f50*/  FFMA R135, R147, UR6, -R3.reuse ;  /* 0x0000000693877c23 */ /* 0x100fe20008000803 */
[----:B------:R-:W-:Y:S01]  /*3f60*/  FFMA R132, R150, UR6, -R3 ;  /* 0x0000000696847c23 */ /* 0x000fe20008000803 */
[----:B------:R-:W-:Y:S01]  /*3f70*/  @!P1 FMUL R30, R30, 0.5 ;  /* 0x3f0000001e1e9820 */ /* 0x000fe20000400000 */
[----:B------:R2:W4:Y:S01]  /*3f80*/  MUFU.EX2 R35, R4 ;  /* 0x0000000400237308 */ /* 0x0005220000000800 */
[----:B---3--:R-:W-:Y:S01]  /*3f90*/  @!P4 FMUL R116, R116, R116 ;  /* 0x000000747474c220 */ /* 0x008fe20000400000 */
[----:B------:R-:W-:Y:S01]  /*3fa0*/  FSETP.GEU.AND P4, PT, R32, -126, PT ;  /* 0xc2fc00002000780b */ /* 0x000fe20003f8e000 */
[----:B------:R-:W-:Y:S01]  /*3fb0*/  FADD R139, R18, R101 ;  /* 0x00000065128b7221 */ /* 0x000fe20000000000 */
[----:B------:R-:W-:-:S03]  /*3fc0*/  FADD R141, R19, R8 ;  /* 0x00000008138d7221 */ /* 0x000fc60000000000 */
[----:B------:R-:W-:Y:S01]  /*3fd0*/  @!P3 FMUL R31, R31, 0.5 ;  /* 0x3f0000001f1fb820 */ /* 0x000fe20000400000 */
[----:B------:R-:W3:Y:S01]  /*3fe0*/  MUFU.EX2 R26, R26 ;  /* 0x0000001a001a7308 */ /* 0x000ee20000000800 */
[----:B-1----:R-:W-:Y:S01]  /*3ff0*/  @!P6 FMUL R27, R27, R27 ;  /* 0x0000001b1b1be220 */ /* 0x002fe20000400000 */
[----:B------:R-:W-:Y:S01]  /*4000*/  FSETP.GEU.AND P6, PT, R120, -126, PT ;  /* 0xc2fc00007800780b */ /* 0x000fe20003fce000 */
[----:B--2---:R-:W-:-:S04]  /*4010*/  FFMA R4, R42, UR6, -R3 ;  /* 0x000000062a047c23 */ /* 0x004fc80008000803 */
[----:B------:R-:W-:Y:S01]  /*4020*/  @!P4 FMUL R32, R32, 0.5 ;  /* 0x3f0000002020c820 */ /* 0x000fe20000400000 */
[----:B------:R-:W1:Y:S01]  /*4030*/  MUFU.EX2 R30, R30 ;  /* 0x0000001e001e7308 */ /* 0x000e620000000800 */
[----:B----4-:R-:W-:Y:S01]  /*4040*/  @!P2 FMUL R35, R35, R35 ;  /* 0x000000232323a220 */ /* 0x010fe20000400000 */
[----:B------:R-:W-:-:S05]  /*4050*/  FSETP.GEU.AND P2, PT, R124, -126, PT ;  /* 0xc2fc00007c00780b */ /* 0x000fca0003f4e000 */
[----:B------:R-:W-:Y:S01]  /*4060*/  @!P6 FMUL R120, R120, 0.5 ;  /* 0x3f0000007878e820 */ /* 0x000fe20000400000 */
[----:B------:R-:W2:Y:S01]  /*4070*/  MUFU.EX2 R31, R31 ;  /* 0x0000001f001f7308 */ /* 0x000ea20000000800 */
[----:B---3--:R-:W-:Y:S01]  /*4080*/  @!P5 FMUL R26, R26, R26 ;  /* 0x0000001a1a1ad220 */ /* 0x008fe20000400000 */
[----:B------:R-:W-:-:S05]  /*4090*/  FSETP.GEU.AND P5, PT, R34, -126, PT ;  /* 0xc2fc00002200780b */ /* 0x000fca0003fae000 */
[----:B------:R-:W-:Y:S01]  /*40a0*/  @!P2 FMUL R124, R124, 0.5 ;  /* 0x3f0000007c7ca820 */ /* 0x000fe20000400000 */
[----:B------:R3:W4:Y:S01]  /*40b0*/  MUFU.EX2 R38, R32 ;  /* 0x0000002000267308 */ /* 0x0007220000000800 */
[----:B-1----:R-:W-:Y:S01]  /*40c0*/  @!P1 FMUL R30, R30, R30 ;  /* 0x0000001e1e1e9220 */ /* 0x002fe20000400000 */
[----:B------:R-:W-:-:S05]  /*40d0*/  FSETP.GEU.AND P1, PT, R4, -126, PT ;  /* 0xc2fc00000400780b */ /* 0x000fca0003f2e000 */
[----:B------:R-:W-:Y:S01]  /*40e0*/  @!P5 FMUL R34, R34, 0.5 ;  /* 0x3f0000002222d820 */ /* 0x000fe20000400000 */
[----:B------:R1:W5:Y:S01]  /*40f0*/  MUFU.EX2 R42, R120 ;  /* 0x00000078002a7308 */ /* 0x0003620000000800 */
[----:B---3--:R-:W-:Y:S01]  /*4100*/  FFMA R32, R46, UR6, -R3 ;  /* 0x000000062e207c23 */ /* 0x008fe20008000803 */
[----:B--2---:R-:W-:-:S04]  /*4110*/  @!P3 FMUL R31, R31, R31 ;  /* 0x0000001f1f1fb220 */ /* 0x004fc80000400000 */
[----:B------:R-:W-:Y:S01]  /*4120*/  FSETP.GEU.AND P3, PT, R32, -126, PT ;  /* 0xc2fc00002000780b */ /* 0x000fe20003f6e000 */
[----:B------:R-:W-:Y:S01]  /*4130*/  @!P1 FMUL R4, R4, 0.5 ;  /* 0x3f00000004049820 */ /* 0x000fe20000400000 */
[----:B------:R2:W3:Y:S01]  /*4140*/  MUFU.EX2 R46, R124 ;  /* 0x0000007c002e7308 */ /* 0x0004e20000000800 */
[----:B----4-:R-:W-:Y:S01]  /*4150*/  @!P4 FMUL R38, R38, R38 ;  /* 0x000000262626c220 */ /* 0x010fe20000400000 */
[----:B-1----:R-:W-:-:S06]  /*4160*/  FFMA R120, R50, UR6, -R3 ;  /* 0x0000000632787c23 */ /* 0x002fcc0008000803 */
[----:B------:R1:W4:Y:S01]  /*4170*/  MUFU.EX2 R39, R34 ;  /* 0x0000002200277308 */ /* 0x0003220000000800 */
[----:B-----5:R-:W-:Y:S01]  /*4180*/  @!P6 FMUL R42, R42, R42 ;  /* 0x0000002a2a2ae220 */ /* 0x020fe20000400000 */
[----:B--2---:R-:W-:Y:S01]  /*4190*/  FFMA R124, R54, UR6, -R3 ;  /* 0x00000006367c7c23 */ /* 0x004fe20008000803 */
[----:B------:R-:W-:-:S05]  /*41a0*/  @!P3 FMUL R32, R32, 0.5 ;  /* 0x3f0000002020b820 */ /* 0x000fca0000400000 */
[----:B------:R2:W5:Y:S01]  /*41b0*/  MUFU.EX2 R43, R4 ;  /* 0x00000004002b7308 */ /* 0x0005620000000800 */
[----:B-1----:R-:W-:Y:S01]  /*41c0*/  FFMA R34, R47, UR6, -R3 ;  /* 0x000000062f227c23 */ /* 0x002fe20008000803 */
[----:B---3--:R-:W-:-:S04]  /*41d0*/  @!P2 FMUL R46, R46, R46 ;  /* 0x0000002e2e2ea220 */ /* 0x008fc80000400000 */
[----:B------:R-:W-:Y:S02]  /*41e0*/  FSETP.GEU.AND P4, PT, R34, -126, PT ;  /* 0xc2fc00002200780b */ /* 0x000fe40003f8e000 */
[----:B------:R1:W3:Y:S01]  /*41f0*/  MUFU.EX2 R47, R32 ;  /* 0x00000020002f7308 */ /* 0x0002e20000000800 */
[----:B--2---:R-:W-:Y:S01]  /*4200*/  FFMA R4, R51, UR6, -R3 ;  /* 0x0000000633047c23 */ /* 0x004fe20008000803 */
[----:B----4-:R-:W-:Y:S01]  /*4210*/  @!P5 FMUL R39, R39, R39 ;  /* 0x000000272727d220 */ /* 0x010fe20000400000 */
[----:B------:R-:W-:-:S03]  /*4220*/  FSETP.GEU.AND P5, PT, R120, -126, PT ;  /* 0xc2fc00007800780b */ /* 0x000fc60003fae000 */
[----:B------:R-:W-:Y:S01]  /*4230*/  FSETP.GEU.AND P6, PT, R4, -126, PT ;  /* 0xc2fc00000400780b */ /* 0x000fe20003fce000 */
[----:B-1----:R-:W-:Y:S01]  /*4240*/  FFMA R32, R55, UR6, -R3 ;  /* 0x0000000637207c23 */ /* 0x002fe20008000803 */
[----:B-----5:R-:W-:-:S03]  /*4250*/  @!P1 FMUL R43, R43, R43 ;  /* 0x0000002b2b2b9220 */ /* 0x020fc60000400000 */
[----:B------:R-:W-:Y:S01]  /*4260*/  @!P4 FMUL R34, R34, 0.5 ;  /* 0x3f0000002222c820 */ /* 0x000fe20000400000 */
[----:B------:R-:W-:Y:S02]  /*4270*/  FSETP.GEU.AND P1, PT, R124, -126, PT ;  /* 0xc2fc00007c00780b */ /* 0x000fe40003f2e000 */
[----:B------:R-:W-:Y:S01]  /*4280*/  FSETP.GEU.AND P2, PT, R32, -126, PT ;  /* 0xc2fc00002000780b */ /* 0x000fe20003f4e000 */
[----:B------:R1:W2:Y:S01]  /*4290*/  MUFU.EX2 R50, R34 ;  /* 0x0000002200327308 */ /* 0x0002a20000000800 */
[----:B------:R-:W-:Y:S01]  /*42a0*/  @!P5 FMUL R120, R120, 0.5 ;  /* 0x3f0000007878d820 */ /* 0x000fe20000400000 */
[----:B---3--:R-:W-:Y:S02]  /*42b0*/  @!P3 FMUL R47, R47, R47 ;  /* 0x0000002f2f2fb220 */ /* 0x008fe40000400000 */
[----:B------:R-:W-:-:S04]  /*42c0*/  @!P6 FMUL R4, R4, 0.5 ;  /* 0x3f0000000404e820 */ /* 0x000fc80000400000 */
[----:B------:R3:W4:Y:S01]  /*42d0*/  MUFU.EX2 R54, R4 ;  /* 0x0000000400367308 */ /* 0x0007220000000800 */
[--C-:B-1----:R-:W-:Y:S01]  /*42e0*/  FFMA R34, R58, UR6, -R3.reuse ;  /* 0x000000063a227c23 */ /* 0x102fe20008000803 */
[----:B------:R-:W-:Y:S02]  /*42f0*/  @!P1 FMUL R124, R124, 0.5 ;  /* 0x3f0000007c7c9820 */ /* 0x000fe40000400000 */
[----:B------:R-:W-:Y:S02]  /*4300*/  @!P2 FMUL R32, R32, 0.5 ;  /* 0x3f0000002020a820 */ /* 0x000fe40000400000 */
[----:B------:R-:W-:Y:S02]  /*4310*/  FSETP.GEU.AND P3, PT, R34, -126, PT ;  /* 0xc2fc00002200780b */ /* 0x000fe40003f6e000 */
[----:B------:R1:W5:Y:S01]  /*4320*/  MUFU.EX2 R58, R32 ;  /* 0x00000020003a7308 */ /* 0x0003620000000800 */
[----:B--2---:R-:W-:Y:S01]  /*4330*/  @!P4 FMUL R50, R50, R50 ;  /* 0x000000323232c220 */ /* 0x004fe20000400000 */
[----:B---3--:R-:W-:-:S06]  /*4340*/  FFMA R4, R62, UR6, -R3 ;  /* 0x000000063e047c23 */ /* 0x008fcc0008000803 */
[----:B------:R2:W3:Y:S01]  /*4350*/  MUFU.EX2 R51, R120 ;  /* 0x0000007800337308 */ /* 0x0004e20000000800 */
[----:B----4-:R-:W-:Y:S01]  /*4360*/  @!P6 FMUL R54, R54, R54 ;  /* 0x000000363636e220 */ /* 0x010fe20000400000 */
[----:B-1----:R-:W-:Y:S01]  /*4370*/  FFMA R32, R66, UR6, -R3 ;  /* 0x0000000642207c23 */ /* 0x002fe20008000803 */
[----:B------:R-:W-:-:S05]  /*4380*/  @!P3 FMUL R34, R34, 0.5 ;  /* 0x3f0000002222b820 */ /* 0x000fca0000400000 */
[----:B------:R1:W4:Y:S01]  /*4390*/  MUFU.EX2 R55, R124 ;  /* 0x0000007c00377308 */ /* 0x0003220000000800 */
[----:B--2---:R-:W-:Y:S01]  /*43a0*/  FFMA R120, R59, UR6, -R3 ;  /* 0x000000063b787c23 */ /* 0x004fe20008000803 */
[----:B-----5:R-:W-:-:S04]  /*43b0*/  @!P2 FMUL R58, R58, R58 ;  /* 0x0000003a3a3aa220 */ /* 0x020fc80000400000 */
[----:B------:R-:W-:Y:S02]  /*43c0*/  FSETP.GEU.AND P4, PT, R120, -126, PT ;  /* 0xc2fc00007800780b */ /* 0x000fe40003f8e000 */
[----:B------:R2:W5:Y:S01]  /*43d0*/  MUFU.EX2 R59, R34 ;  /* 0x00000022003b7308 */ /* 0x0005620000000800 */
[----:B-1----:R-:W-:Y:S01]  /*43e0*/  FFMA R124, R63, UR6, -R3 ;  /* 0x000000063f7c7c23 */ /* 0x002fe20008000803 */
[----:B---3--:R-:W-:Y:S01]  /*43f0*/  @!P5 FMUL R51, R51, R51 ;  /* 0x000000333333d220 */ /* 0x008fe20000400000 */
[----:B------:R-:W-:-:S03]  /*4400*/  FSETP.GEU.AND P5, PT, R4, -126, PT ;  /* 0xc2fc00000400780b */ /* 0x000fc60003fae000 */
[----:B------:R-:W-:Y:S01]  /*4410*/  FSETP.GEU.AND P6, PT, R124, -126, PT ;  /* 0xc2fc00007c00780b */ /* 0x000fe20003fce000 */
[----:B--2---:R-:W-:Y:S01]  /*4420*/  FFMA R34, R67, UR6, -R3 ;  /* 0x0000000643227c23 */ /* 0x004fe20008000803 */
[----:B----4-:R-:W-:-:S03]  /*4430*/  @!P1 FMUL R55, R55, R55 ;  /* 0x0000003737379220 */ /* 0x010fc60000400000 */
[----:B------:R-:W-:Y:S01]  /*4440*/  @!P4 FMUL R120, R120, 0.5 ;  /* 0x3f0000007878c820 */ /* 0x000fe20000400000 */
[----:B------:R-:W-:Y:S02]  /*4450*/  FSETP.GEU.AND P1, PT, R32, -126, PT ;  /* 0xc2fc00002000780b */ /* 0x000fe40003f2e000 */
[----:B------:R-:W-:Y:S01]  /*4460*/  FSETP.GEU.AND P2, PT, R34, -126, PT ;  /* 0xc2fc00002200780b */ /* 0x000fe20003f4e000 */
[----:B------:R1:W2:Y:S01]  /*4470*/  MUFU.EX2 R62, R120 ;  /* 0x00000078003e7308 */ /* 0x0002a20000000800 */
[----:B------:R-:W-:Y:S01]  /*4480*/  @!P5 FMUL R4, R4, 0.5 ;  /* 0x3f0000000404d820 */ /* 0x000fe20000400000 */
[----:B-----5:R-:W-:Y:S02]  /*4490*/  @!P3 FMUL R59, R59, R59 ;  /* 0x0000003b3b3bb220 */ /* 0x020fe40000400000 */
        /* <DEDUP_REMOVED lines=71> */
[----:B------:R-:W-:Y:S01]  /*4910*/  FSETP.GEU.AND P6, PT, R99, -126, PT ;  /* 0xc2fc00006300780b */ /* 0x000fe20003fce000 */
[----:B-1----:R-:W-:Y:S01]  /*4920*/  FFMA R4, R102, UR6, -R3 ;  /* 0x0000000666047c23 */ /* 0x002fe20008000803 */
[----:B------:R-:W-:-:S04]  /*4930*/  @!P3 FMUL R124, R124, 0.5 ;  /* 0x3f0000007c7cb820 */ /* 0x000fc80000400000 */
[----:B------:R1:W4:Y:S01]  /*4940*/  MUFU.EX2 R91, R120 ;  /* 0x00000078005b7308 */ /* 0x0003220000000800 */
[----:B--2---:R-:W-:Y:S01]  /*4950*/  FFMA R32, R95, UR6, -R3 ;  /* 0x000000065f207c23 */ /* 0x004fe20008000803 */
[----:B-----5:R-:W-:Y:S01]  /*4960*/  @!P2 FMUL R94, R94, R94 ;  /* 0x0000005e5e5ea220 */ /* 0x020fe20000400000 */
[----:B------:R-:W-:-:S03]  /*4970*/  FSETP.GEU.AND P2, PT, R103, -126, PT ;  /* 0xc2fc00006700780b */ /* 0x000fc60003f4e000 */
[----:B------:R-:W-:Y:S01]  /*4980*/  FSETP.GEU.AND P4, PT, R32, -126, PT ;  /* 0xc2fc00002000780b */ /* 0x000fe20003f8e000 */
[----:B------:R-:W-:Y:S01]  /*4990*/  @!P6 FMUL R99, R99, 0.5 ;  /* 0x3f0000006363e820 */ /* 0x000fe20000400000 */
[----:B------:R2:W5:Y:S01]  /*49a0*/  MUFU.EX2 R95, R124 ;  /* 0x0000007c005f7308 */ /* 0x0005620000000800 */
[----:B---3--:R-:W-:Y:S01]  /*49b0*/  @!P5 FMUL R87, R87, R87 ;  /* 0x000000575757d220 */ /* 0x008fe20000400000 */
[----:B------:R-:W-:Y:S01]  /*49c0*/  FSETP.GEU.AND P5, PT, R34, -126, PT ;  /* 0xc2fc00002200780b */ /* 0x000fe20003fae000 */
[----:B-1----:R-:W-:-:S05]  /*49d0*/  FFMA R120, R122, UR6, -R3 ;  /* 0x000000067a787c23 */ /* 0x002fca0008000803 */
[----:B------:R-:W-:Y:S01]  /*49e0*/  @!P2 FMUL R103, R103, 0.5 ;  /* 0x3f0000006767a820 */ /* 0x000fe20000400000 */
[----:B------:R-:W1:Y:S01]  /*49f0*/  MUFU.EX2 R99, R99 ;  /* 0x0000006300637308 */ /* 0x000e620000000800 */
[----:B----4-:R-:W-:Y:S01]  /*4a00*/  @!P1 FMUL R91, R91, R91 ;  /* 0x0000005b5b5b9220 */ /* 0x010fe20000400000 */
[----:B------:R-:W-:Y:S01]  /*4a10*/  @!P4 FMUL R32, R32, 0.5 ;  /* 0x3f0000002020c820 */ /* 0x000fe20000400000 */
[----:B------:R-:W-:Y:S01]  /*4a20*/  FSETP.GEU.AND P1, PT, R4, -126, PT ;  /* 0xc2fc00000400780b */ /* 0x000fe20003f2e000 */
[--C-:B--2---:R-:W-:Y:S01]  /*4a30*/  FFMA R124, R126, UR6, -R3.reuse ;  /* 0x000000067e7c7c23 */ /* 0x104fe20008000803 */
[--C-:B------:R-:W-:Y:S01]  /*4a40*/  FFMA R126, R130, UR6, -R3.reuse ;  /* 0x00000006827e7c23 */ /* 0x100fe20008000803 */
[----:B------:R-:W-:Y:S01]  /*4a50*/  @!P5 FMUL R34, R34, 0.5 ;  /* 0x3f0000002222d820 */ /* 0x000fe20000400000 */
[----:B------:R-:W-:Y:S01]  /*4a60*/  FFMA R130, R142, UR6, -R3 ;  /* 0x000000068e827c23 */ /* 0x000fe20008000803 */
[----:B------:R2:W3:Y:S01]  /*4a70*/  MUFU.EX2 R98, R32 ;  /* 0x0000002000627308 */ /* 0x0004e20000000800 */
[----:B-----5:R-:W-:-:S07]  /*4a80*/  @!P3 FMUL R95, R95, R95 ;  /* 0x0000005f5f5fb220 */ /* 0x020fce0000400000 */
[----:B------:R4:W5:Y:S01]  /*4a90*/  MUFU.EX2 R102, R34 ;  /* 0x0000002200667308 */ /* 0x0009620000000800 */
[----:B-1----:R-:W-:Y:S01]  /*4aa0*/  @!P6 FMUL R99, R99, R99 ;  /* 0x000000636363e220 */ /* 0x002fe20000400000 */
[----:B------:R-:W-:Y:S01]  /*4ab0*/  FSETP.GEU.AND P6, PT, R111, -126, PT ;  /* 0xc2fc00006f00780b */ /* 0x000fe20003fce000 */
[----:B------:R-:W-:Y:S01]  /*4ac0*/  @!P1 FMUL R4, R4, 0.5 ;  /* 0x3f00000004049820 */ /* 0x000fe20000400000 */
[----:B--2---:R-:W-:-:S04]  /*4ad0*/  FFMA R32, R106, UR6, -R3 ;  /* 0x000000066a207c23 */ /* 0x004fc80008000803 */
[----:B------:R-:W1:Y:S01]  /*4ae0*/  MUFU.EX2 R103, R103 ;  /* 0x0000006700677308 */ /* 0x000e620000000800 */
[----:B---3--:R-:W-:Y:S01]  /*4af0*/  @!P4 FMUL R98, R98, R98 ;  /* 0x000000626262c220 */ /* 0x008fe20000400000 */
[----:B----4-:R-:W-:Y:S01]  /*4b00*/  FFMA R34, R110, UR6, -R3 ;  /* 0x000000066e227c23 */ /* 0x010fe20008000803 */
[----:B------:R-:W-:Y:S02]  /*4b10*/  FSETP.GEU.AND P4, PT, R107, -126, PT ;  /* 0xc2fc00006b00780b */ /* 0x000fe40003f8e000 */
[----:B------:R-:W-:Y:S02]  /*4b20*/  FSETP.GEU.AND P3, PT, R32, -126, PT ;  /* 0xc2fc00002000780b */ /* 0x000fe40003f6e000 */
[----:B------:R-:W-:Y:S01]  /*4b30*/  @!P6 FMUL R111, R111, 0.5 ;  /* 0x3f0000006f6fe820 */ /* 0x000fe20000400000 */
[----:B------:R2:W3:Y:S01]  /*4b40*/  MUFU.EX2 R106, R4 ;  /* 0x00000004006a7308 */ /* 0x0004e20000000800 */
[----:B-----5:R-:W-:Y:S01]  /*4b50*/  @!P5 FMUL R102, R102, R102 ;  /* 0x000000666666d220 */ /* 0x020fe20000400000 */
[----:B------:R-:W-:-:S06]  /*4b60*/  FSETP.GEU.AND P5, PT, R34, -126, PT ;  /* 0xc2fc00002200780b */ /* 0x000fcc0003fae000 */
[----:B------:R-:W-:Y:S01]  /*4b70*/  @!P4 FMUL R107, R107, 0.5 ;  /* 0x3f0000006b6bc820 */ /* 0x000fe20000400000 */
[----:B-1----:R-:W-:Y:S01]  /*4b80*/  @!P2 FMUL R103, R103, R103 ;  /* 0x000000676767a220 */ /* 0x002fe20000400000 */
[C---:B------:R-:W-:Y:S01]  /*4b90*/  FSETP.GEU.AND P2, PT, R115.reuse, -126, PT ;  /* 0xc2fc00007300780b */ /* 0x040fe20003f4e000 */
[----:B------:R-:W1:Y:S01]  /*4ba0*/  MUFU.EX2 R111, R111 ;  /* 0x0000006f006f7308 */ /* 0x000e620000000800 */
[----:B--2---:R-:W-:Y:S01]  /*4bb0*/  FFMA R4, R114, UR6, -R3 ;  /* 0x0000000672047c23 */ /* 0x004fe20008000803 */
[----:B------:R-:W-:Y:S02]  /*4bc0*/  @!P3 FMUL R32, R32, 0.5 ;  /* 0x3f0000002020b820 */ /* 0x000fe40000400000 */
[----:B------:R-:W-:Y:S01]  /*4bd0*/  @!P5 FMUL R34, R34, 0.5 ;  /* 0x3f0000002222d820 */ /* 0x000fe20000400000 */
[----:B---3--:R-:W-:Y:S01]  /*4be0*/  @!P1 FMUL R106, R106, R106 ;  /* 0x0000006a6a6a9220 */ /* 0x008fe20000400000 */
[----:B------:R-:W-:Y:S02]  /*4bf0*/  FSETP.GEU.AND P1, PT, R4, -126, PT ;  /* 0xc2fc00000400780b */ /* 0x000fe40003f2e000 */
[----:B------:R-:W2:Y:S04]  /*4c00*/  MUFU.EX2 R107, R107 ;  /* 0x0000006b006b7308 */ /* 0x000ea80000000800 */
[----:B------:R-:W-:-:S04]  /*4c10*/  @!P2 FMUL R115, R115, 0.5 ;  /* 0x3f0000007373a820 */ /* 0x000fc80000400000 */
[----:B------:R3:W4:Y:S01]  /*4c20*/  MUFU.EX2 R114, R34 ;  /* 0x0000002200727308 */ /* 0x0007220000000800 */
[----:B-1----:R-:W-:Y:S01]  /*4c30*/  @!P6 FMUL R111, R111, R111 ;  /* 0x0000006f6f6fe220 */ /* 0x002fe20000400000 */
[----:B------:R-:W-:Y:S01]  /*4c40*/  FSETP.GEU.AND P6, PT, R124, -126, PT ;  /* 0xc2fc00007c00780b */ /* 0x000fe20003fce000 */
[----:B------:R-:W-:-:S05]  /*4c50*/  @!P1 FMUL R4, R4, 0.5 ;  /* 0x3f00000004049820 */ /* 0x000fca0000400000 */
[----:B------:R-:W1:Y:S01]  /*4c60*/  MUFU.EX2 R115, R115 ;  /* 0x0000007300737308 */ /* 0x000e620000000800 */
[----:B--2---:R-:W-:Y:S01]  /*4c70*/  @!P4 FMUL R107, R107, R107 ;  /* 0x0000006b6b6bc220 */ /* 0x004fe20000400000 */
[----:B------:R-:W-:Y:S01]  /*4c80*/  FSETP.GEU.AND P4, PT, R120, -126, PT ;  /* 0xc2fc00007800780b */ /* 0x000fe20003f8e000 */
[----:B---3--:R-:W-:-:S04]  /*4c90*/  FADD R34, R22, R13 ;  /* 0x0000000d16227221 */ /* 0x008fc80000000000 */
[----:B------:R-:W-:Y:S01]  /*4ca0*/  @!P6 FMUL R124, R124, 0.5 ;  /* 0x3f0000007c7ce820 */ /* 0x000fe20000400000 */
[----:B------:R2:W3:Y:S01]  /*4cb0*/  MUFU.EX2 R110, R32 ;  /* 0x00000020006e7308 */ /* 0x0004e20000000800 */
[----:B----4-:R-:W-:Y:S01]  /*4cc0*/  @!P5 FMUL R114, R114, R114 ;  /* 0x000000727272d220 */ /* 0x010fe20000400000 */
[----:B------:R-:W-:-:S05]  /*4cd0*/  FSETP.GEU.AND P5, PT, R123, -126, PT ;  /* 0xc2fc00007b00780b */ /* 0x000fca0003fae000 */
[----:B------:R-:W-:Y:S01]  /*4ce0*/  @!P4 FMUL R120, R120, 0.5 ;  /* 0x3f0000007878c820 */ /* 0x000fe20000400000 */
[----:B------:R-:W4:Y:S01]  /*4cf0*/  MUFU.EX2 R124, R124 ;  /* 0x0000007c007c7308 */ /* 0x000f220000000800 */
[----:B-1----:R-:W-:Y:S01]  /*4d00*/  @!P2 FMUL R115, R115, R115 ;  /* 0x000000737373a220 */ /* 0x002fe20000400000 */
[----:B------:R-:W-:Y:S01]  /*4d10*/  FSETP.GEU.AND P2, PT, R127, -126, PT ;  /* 0xc2fc00007f00780b */ /* 0x000fe20003f4e000 */
[--C-:B--2---:R-:W-:Y:S01]  /*4d20*/  FFMA R32, R118, UR6, -R3.reuse ;  /* 0x0000000676207c23 */ /* 0x104fe20008000803 */
[----:B------:R-:W-:Y:S01]  /*4d30*/  FFMA R3, R151, UR6, -R3 ;  /* 0x0000000697037c23 */ /* 0x000fe20008000803 */
[----:B------:R-:W-:Y:S01]  /*4d40*/  FADD R151, R34, R139 ;  /* 0x0000008b22977221 */ /* 0x000fe20000000000 */
[----:B------:R-:W-:Y:S01]  /*4d50*/  FADD R139, R84, R113 ;  /* 0x00000071548b7221 */ /* 0x000fe20000000000 */
[----:B------:R-:W-:Y:S01]  /*4d60*/  @!P5 FMUL R123, R123, 0.5 ;  /* 0x3f0000007b7bd820 */ /* 0x000fe20000400000 */
[----:B------:R-:W1:Y:S01]  /*4d70*/  MUFU.EX2 R120, R120 ;  /* 0x0000007800787308 */ /* 0x000e620000000800 */
[----:B---3--:R-:W-:Y:S01]  /*4d80*/  @!P3 FMUL R110, R110, R110 ;  /* 0x0000006e6e6eb220 */ /* 0x008fe20000400000 */
[----:B------:R-:W-:Y:S01]  /*4d90*/  FSETP.GEU.AND P3, PT, R32, -126, PT ;  /* 0xc2fc00002000780b */ /* 0x000fe20003f6e000 */
[----:B------:R-:W-:Y:S01]  /*4da0*/  FADD R34, R37, R68 ;  /* 0x0000004425227221 */ /* 0x000fe20000000000 */
[----:B------:R-:W-:-:S03]  /*4db0*/  F2FP.BF16.F32.PACK_AB R68, R85, R68 ;  /* 0x000000445544723e */ /* 0x000fc600000010ff */
[----:B------:R-:W-:Y:S01]  /*4dc0*/  @!P2 FMUL R127, R127, 0.5 ;  /* 0x3f0000007f7fa820 */ /* 0x000fe20000400000 */
[----:B------:R-:W2:Y:S01]  /*4dd0*/  MUFU.EX2 R119, R123 ;  /* 0x0000007b00777308 */ /* 0x000ea20000000800 */
[----:B----4-:R-:W-:Y:S01]  /*4de0*/  @!P6 FMUL R124, R124, R124 ;  /* 0x0000007c7c7ce220 */ /* 0x010fe20000400000 */
[----:B------:R-:W-:Y:S01]  /*4df0*/  FSETP.GEU.AND P6, PT, R128, -126, PT ;  /* 0xc2fc00008000780b */ /* 0x000fe20003fce000 */
[----:B------:R-:W-:Y:S01]  /*4e00*/  FADD R148, R34, R141 ;  /* 0x0000008d22947221 */ /* 0x000fe20000000000 */
[----:B------:R-:W-:Y:S01]  /*4e10*/  FADD R34, R52, R89 ;  /* 0x0000005934227221 */ /* 0x000fe20000000000 */
[----:B------:R-:W-:Y:S02]  /*4e20*/  FADD R141, R65, R116 ;  /* 0x00000074418d7221 */ /* 0x000fe40000000000 */
[----:B------:R-:W-:Y:S01]  /*4e30*/  @!P3 FMUL R32, R32, 0.5 ;  /* 0x3f0000002020b820 */ /* 0x000fe20000400000 */
[----:B------:R-:W3:Y:S01]  /*4e40*/  MUFU.EX2 R123, R127 ;  /* 0x0000007f007b7308 */ /* 0x000ee20000000800 */
[----:B-1----:R-:W-:Y:S01]  /*4e50*/  @!P4 FMUL R120, R120, R120 ;  /* 0x000000787878c220 */ /* 0x002fe20000400000 */
[----:B------:R-:W-:Y:S01]  /*4e60*/  FSETP.GEU.AND P4, PT, R126, -126, PT ;  /* 0xc2fc00007e00780b */ /* 0x000fe20003f8e000 */
[----:B------:R-:W-:Y:S01]  /*4e70*/  FADD R141, R34, R141 ;  /* 0x0000008d228d7221 */ /* 0x000fe20000000000 */
[----:B------:R-:W-:-:S03]  /*4e80*/  FADD R34, R26, R91 ;  /* 0x0000005b1a227221 */ /* 0x000fc60000000000 */
[----:B------:R-:W-:Y:S01]  /*4e90*/  @!P6 FMUL R128, R128, 0.5 ;  /* 0x3f0000008080e820 */ /* 0x000fe20000400000 */
[----:B------:R1:W4:Y:S01]  /*4ea0*/  MUFU.EX2 R118, R4 ;  /* 0x0000000400767308 */ /* 0x0003220000000800 */
[----:B--2---:R-:W-:Y:S01]  /*4eb0*/  @!P5 FMUL R119, R119, R119 ;  /* 0x000000777777d220 */ /* 0x004fe20000400000 */
[----:B------:R-:W-:-:S03]  /*4ec0*/  FSETP.GEU.AND P5, PT, R131, -126, PT ;  /* 0xc2fc00008300780b */ /* 0x000fc60003fae000 */
[----:B------:R-:W-:Y:S02]  /*4ed0*/  FADD R157, R62, R119 ;  /* 0x000000773e9d7221 */ /* 0x000fe40000000000 */
[----:B------:R-:W-:Y:S01]  /*4ee0*/  @!P4 FMUL R126, R126, 0.5 ;  /* 0x3f0000007e7ec820 */ /* 0x000fe20000400000 */
[----:B------:R-:W2:Y:S01]  /*4ef0*/  MUFU.EX2 R128, R128 ;  /* 0x0000008000807308 */ /* 0x000ea20000000800 */
[----:B---3--:R-:W-:Y:S01]  /*4f00*/  @!P2 FMUL R123, R123, R123 ;  /* 0x0000007b7b7ba220 */ /* 0x008fe20000400000 */
[----:B------:R-:W-:Y:S01]  /*4f10*/  FSETP.GEU.AND P2, PT, R129, -126, PT ;  /* 0xc2fc00008100780b */ /* 0x000fe20003f4e000 */
[----:B-1----:R-:W-:-:S04]  /*4f20*/  FADD R4, R6, R17 ;  /* 0x0000001106047221 */ /* 0x002fc80000000000 */
[----:B------:R-:W-:Y:S01]  /*4f30*/  @!P5 FMUL R131, R131, 0.5 ;  /* 0x3f0000008383d820 */ /* 0x000fe20000400000 */
[----:B------:R-:W1:Y:S01]  /*4f40*/  MUFU.EX2 R126, R126 ;  /* 0x0000007e007e7308 */ /* 0x000e620000000800 */
[----:B------:R-:W-:Y:S01]  /*4f50*/  FADD R138, R4, R133 ;  /* 0x00000085048a7221 */ /* 0x000fe20000000000 */
[----:B------:R-:W-:Y:S01]  /*4f60*/  FADD R4, R11, R92 ;  /* 0x0000005c0b047221 */ /* 0x000fe20000000000 */
[----:B------:R-:W-:Y:S01]  /*4f70*/  FADD R133, R48, R105 ;  /* 0x0000006930857221 */ /* 0x000fe20000000000 */
[----:B----4-:R-:W-:Y:S01]  /*4f80*/  @!P1 FMUL R118, R118, R118 ;  /* 0x0000007676769220 */ /* 0x010fe20000400000 */
[----:B------:R-:W-:Y:S02]  /*4f90*/  FSETP.GEU.AND P1, PT, R125, -126, PT ;  /* 0xc2fc00007d00780b */ /* 0x000fe40003f2e000 */
[----:B------:R-:W-:Y:S01]  /*4fa0*/  @!P2 FMUL R129, R129, 0.5 ;  /* 0x3f0000008181a820 */ /* 0x000fe20000400000 */
[----:B------:R3:W4:Y:S01]  /*4fb0*/  MUFU.EX2 R127, R131 ;  /* 0x00000083007f7308 */ /* 0x0007220000000800 */
[----:B--2---:R-:W-:Y:S01]  /*4fc0*/  @!P6 FMUL R128, R128, R128 ;  /* 0x000000808080e220 */ /* 0x004fe20000400000 */
[----:B------:R-:W-:-:S02]  /*4fd0*/  FSETP.GEU.AND P6, PT, R134, -126, PT ;  /* 0xc2fc00008600780b */ /* 0x000fc40003fce000 */
[----:B------:R-:W-:Y:S01]  /*4fe0*/  F2FP.BF16.F32.PACK_AB R48, R57, R48 ;  /* 0x000000303930723e */ /* 0x000fe200000010ff */
[----:B------:R-:W-:-:S03]  /*4ff0*/  FADD R150, R75, R128 ;  /* 0x000000804b967221 */ /* 0x000fc60000000000 */
[----:B------:R-:W2:Y:S01]  /*5000*/  MUFU.EX2 R129, R129 ;  /* 0x0000008100817308 */ /* 0x000ea20000000800 */
[----:B-1----:R-:W-:Y:S01]  /*5010*/  @!P4 FMUL R126, R126, R126 ;  /* 0x0000007e7e7ec220 */ /* 0x002fe20000400000 */
[----:B------:R-:W-:Y:S01]  /*5020*/  FSETP.GEU.AND P4, PT, R130, -126, PT ;  /* 0xc2fc00008200780b */ /* 0x000fe20003f8e000 */
[----:B---3--:R-:W-:Y:S01]  /*5030*/  FADD R131, R56, R93 ;  /* 0x0000005d38837221 */ /* 0x008fe20000000000 */
[----:B------:R-:W-:-:S03]  /*5040*/  @!P1 FMUL R125, R125, 0.5 ;  /* 0x3f0000007d7d9820 */ /* 0x000fc60000400000 */
[----:B------:R-:W-:Y:S01]  /*5050*/  FADD R140, R4, R131 ;  /* 0x00000083048c7221 */ /* 0x000fe20000000000 */
[----:B------:R-:W-:Y:S01]  /*5060*/  FADD R4, R24, R15 ;  /* 0x0000000f18047221 */ /* 0x000fe20000000000 */
[----:B----4-:R-:W-:Y:S01]  /*5070*/  @!P5 FMUL R127, R127, R127 ;  /* 0x0000007f7f7fd220 */ /* 0x010fe20000400000 */
[----:B------:R-:W-:Y:S01]  /*5080*/  FSETP.GEU.AND P5, PT, R143, -126, PT ;  /* 0xc2fc00008f00780b */ /* 0x000fe20003fae000 */
[----:B------:R-:W-:Y:S01]  /*5090*/  FADD R131, R23, R10 ;  /* 0x0000000a17837221 */ /* 0x000fe20000000000 */
[----:B------:R1:W3:Y:S01]  /*50a0*/  MUFU.EX2 R122, R32 ;  /* 0x00000020007a7308 */ /* 0x0002e20000000800 */
[----:B------:R-:W-:Y:S01]  /*50b0*/  @!P6 FMUL R134, R134, 0.5 ;  /* 0x3f0000008686e820 */ /* 0x000fe20000400000 */
[----:B------:R-:W-:Y:S01]  /*50c0*/  FADD R154, R70, R127 ;  /* 0x0000007f469a7221 */ /* 0x000fe20000000000 */
[----:B------:R-:W-:Y:S01]  /*50d0*/  FADD R142, R4, R131 ;  /* 0x00000083048e7221 */ /* 0x000fe20000000000 */
[----:B------:R-:W-:Y:S01]  /*50e0*/  @!P4 FMUL R130, R130, 0.5 ;  /* 0x3f0000008282c820 */ /* 0x000fe20000400000 */
[----:B--2---:R-:W-:Y:S01]  /*50f0*/  @!P2 FMUL R129, R129, R129 ;  /* 0x000000818181a220 */ /* 0x004fe20000400000 */
[----:B------:R-:W-:Y:S01]  /*5100*/  FSETP.GEU.AND P2, PT, R135, -126, PT ;  /* 0xc2fc00008700780b */ /* 0x000fe20003f4e000 */
[----:B------:R-:W-:Y:S01]  /*5110*/  FADD R131, R80, R97 ;  /* 0x0000006150837221 */ /* 0x000fe20000000000 */
[----:B------:R-:W-:Y:S01]  /*5120*/  FADD R4, R29, R96 ;  /* 0x000000601d047221 */ /* 0x000fe20000000000 */
[----:B-1----:R-:W-:Y:S01]  /*5130*/  FADD R32, R25, R64 ;  /* 0x0000004019207221 */ /* 0x002fe20000000000 */
[----:B------:R-:W1:Y:S01]  /*5140*/  MUFU.EX2 R130, R130 ;  /* 0x0000008200827308 */ /* 0x000e620000000800 */
[----:B------:R-:W-:Y:S01]  /*5150*/  @!P5 FMUL R143, R143, 0.5 ;  /* 0x3f0000008f8fd820 */ /* 0x000fe20000400000 */
[----:B------:R-:W-:Y:S01]  /*5160*/  FADD R144, R4, R131 ;  /* 0x0000008304907221 */ /* 0x000fe20000000000 */
[----:B------:R-:W-:Y:S01]  /*5170*/  FADD R147, R32, R133 ;  /* 0x0000008520937221 */ /* 0x000fe20000000000 */
[----:B------:R-:W-:Y:S01]  /*5180*/  FADD R32, R40, R81 ;  /* 0x0000005128207221 */ /* 0x000fe20000000000 */
[----:B------:R-:W-:Y:S01]  /*5190*/  FADD R133, R57, R104 ;  /* 0x0000006839857221 */ /* 0x000fe20000000000 */
[----:B------:R-:W-:Y:S01]  /*51a0*/  FADD R4, R33, R60 ;  /* 0x0000003c21047221 */ /* 0x000fe20000000000 */
[----:B------:R-:W-:Y:S01]  /*51b0*/  FADD R152, R78, R129 ;  /* 0x000000814e987221 */ /* 0x000fe20000000000 */
[----:B------:R-:W2:Y:S01]  /*51c0*/  MUFU.EX2 R131, R143 ;  /* 0x0000008f00837308 */ /* 0x000ea20000000800 */
[----:B------:R-:W-:Y:S01]  /*51d0*/  @!P2 FMUL R135, R135, 0.5 ;  /* 0x3f0000008787a820 */ /* 0x000fe20000400000 */
[----:B------:R-:W-:Y:S01]  /*51e0*/  FADD R149, R32, R133 ;  /* 0x0000008520957221 */ /* 0x000fe20000000000 */
[----:B------:R-:W-:Y:S01]  /*51f0*/  FADD R32, R49, R100 ;  /* 0x0000006431207221 */ /* 0x000fe20000000000 */
[----:B------:R-:W-:Y:S01]  /*5200*/  FADD R133, R61, R108 ;  /* 0x0000006c3d857221 */ /* 0x000fe20000000000 */
[----:B---3--:R-:W-:Y:S01]  /*5210*/  @!P3 FMUL R122, R122, R122 ;  /* 0x0000007a7a7ab220 */ /* 0x008fe20000400000 */
[----:B------:R-:W-:Y:S01]  /*5220*/  FADD R138, R138, R147 ;  /* 0x000000938a8a7221 */ /* 0x000fe20000000000 */
[----:B------:R-:W-:Y:S01]  /*5230*/  FADD R140, R140, R149 ;  /* 0x000000958c8c7221 */ /* 0x000fe20000000000 */
[----:B------:R-:W3:Y:S01]  /*5240*/  MUFU.EX2 R134, R134 ;  /* 0x0000008600867308 */ /* 0x000ee20000000800 */
[----:B------:R-:W-:Y:S01]  /*5250*/  FADD R153, R32, R133 ;  /* 0x0000008520997221 */ /* 0x000fe20000000000 */
[----:B------:R-:W-:Y:S01]  /*5260*/  FADD R133, R21, R76 ;  /* 0x0000004c15857221 */ /* 0x000fe20000000000 */
[----:B-1----:R-:W-:Y:S01]  /*5270*/  @!P4 FMUL R130, R130, R130 ;  /* 0x000000828282c220 */ /* 0x002fe20000400000 */
[----:B------:R-:W-:Y:S01]  /*5280*/  FSETP.GEU.AND P4, PT, R136, -126, PT ;  /* 0xc2fc00008800780b */ /* 0x000fe20003f8e000 */
[----:B------:R-:W-:Y:S01]  /*5290*/  FADD R32, R28, R73 ;  /* 0x000000491c207221 */ /* 0x000fe20000000000 */
[----:B------:R-:W-:Y:S01]  /*52a0*/  FADD R145, R4, R133 ;  /* 0x0000008504917221 */ /* 0x000fe20000000000 */
[----:B------:R-:W-:Y:S01]  /*52b0*/  FADD R4, R69, R14 ;  /* 0x0000000e45047221 */ /* 0x000fe20000000000 */
[----:B------:R-:W1:Y:S01]  /*52c0*/  MUFU.EX2 R135, R135 ;  /* 0x0000008700877308 */ /* 0x000e620000000800 */
[----:B------:R-:W-:Y:S01]  /*52d0*/  FADD R133, R20, R109 ;  /* 0x0000006d14857221 */ /* 0x000fe20000000000 */
[----:B--2---:R-:W-:Y:S01]  /*52e0*/  @!P5 FMUL R131, R131, R131 ;  /* 0x000000838383d220 */ /* 0x004fe20000400000 */
[----:B------:R-:W-:Y:S01]  /*52f0*/  FSETP.GEU.AND P5, PT, R137, -126, PT ;  /* 0xc2fc00008900780b */ /* 0x000fe20003fae000 */
[----:B------:R-:W-:Y:S01]  /*5300*/  FADD R146, R32, R139 ;  /* 0x0000008b20927221 */ /* 0x000fe20000000000 */
[----:B------:R-:W-:Y:S01]  /*5310*/  FADD R143, R4, R133 ;  /* 0x00000085048f7221 */ /* 0x000fe20000000000 */
[----:B------:R-:W-:Y:S01]  /*5320*/  FADD R4, R36, R77 ;  /* 0x0000004d24047221 */ /* 0x000fe20000000000 */
[----:B------:R-:W-:Y:S01]  /*5330*/  FADD R133, R53, R112 ;  /* 0x0000007035857221 */ /* 0x000fe20000000000 */
[----:B------:R-:W-:Y:S01]  /*5340*/  FADD R32, R44, R85 ;  /* 0x000000552c207221 */ /* 0x000fe20000000000 */
[----:B---3--:R-:W-:Y:S01]  /*5350*/  @!P6 FMUL R134, R134, R134 ;  /* 0x000000868686e220 */ /* 0x008fe20000400000 */
[----:B------:R-:W-:Y:S01]  /*5360*/  FSETP.GEU.AND P6, PT, R132, -126, PT ;  /* 0xc2fc00008400780b */ /* 0x000fe20003fce000 */
[----:B------:R-:W-:Y:S01]  /*5370*/  FADD R4, R4, R133 ;  /* 0x0000008504047221 */ /* 0x000fe20000000000 */
[----:B------:R-:W-:Y:S01]  /*5380*/  FADD R133, R43, R110 ;  /* 0x0000006e2b857221 */ /* 0x000fe20000000000 */
[----:B------:R-:W-:Y:S01]  /*5390*/  FADD R139, R88, R117 ;  /* 0x00000075588b7221 */ /* 0x000fe20000000000 */
[----:B------:R-:W-:Y:S01]  /*53a0*/  @!P4 FMUL R136, R136, 0.5 ;  /* 0x3f0000008888c820 */ /* 0x000fe20000400000 */
[----:B------:R-:W2:Y:S01]  /*53b0*/  MUFU.EX2 R125, R125 ;  /* 0x0000007d007d7308 */ /* 0x000ea20000000800 */
[----:B------:R-:W-:Y:S01]  /*53c0*/  FADD R165, R133, R150 ;  /* 0x0000009685a57221 */ /* 0x000fe20000000000 */
[----:B-1----:R-:W-:Y:S01]  /*53d0*/  @!P2 FMUL R135, R135, R135 ;  /* 0x000000878787a220 */ /* 0x002fe20000400000 */
[----:B------:R-:W-:Y:S01]  /*53e0*/  FSETP.GEU.AND P2, PT, R3, -126, PT ;  /* 0xc2fc00000300780b */ /* 0x000fe20003f4e000 */
[----:B------:R-:W-:Y:S01]  /*53f0*/  FADD R133, R30, R95 ;  /* 0x0000005f1e857221 */ /* 0x000fe20000000000 */
[----:B------:R-:W-:Y:S01]  /*5400*/  FADD R150, R63, R124 ;  /* 0x0000007c3f967221 */ /* 0x000fe20000000000 */
[----:B------:R-:W-:Y:S01]  /*5410*/  @!P5 FMUL R137, R137, 0.5 ;  /* 0x3f0000008989d820 */ /* 0x000fe20000400000 */
[----:B------:R-:W-:Y:S01]  /*5420*/  FADD R155, R32, R139 ;  /* 0x0000008b209b7221 */ /* 0x000fe20000000000 */
[----:B------:R-:W-:Y:S01]  /*5430*/  @!P6 FMUL R132, R132, 0.5 ;  /* 0x3f0000008484e820 */ /* 0x000fe20000400000 */
[----:B------:R-:W-:Y:S01]  /*5440*/  FADD R160, R133, R150 ;  /* 0x0000009685a07221 */ /* 0x000fe20000000000 */
[----:B------:R-:W-:Y:S01]  /*5450*/  FADD R133, R47, R114 ;  /* 0x000000722f857221 */ /* 0x000fe20000000000 */
[----:B------:R-:W-:Y:S01]  /*5460*/  FADD R150, R79, R130 ;  /* 0x000000824f967221 */ /* 0x000fe20000000000 */
[----:B------:R-:W-:Y:S01]  /*5470*/  FADD R32, R45, R12 ;  /* 0x0000000c2d207221 */ /* 0x000fe20000000000 */
[----:B------:R-:W-:Y:S01]  /*5480*/  FADD R139, R16, R121 ;  /* 0x00000079108b7221 */ /* 0x000fe20000000000 */
[----:B------:R-:W1:Y:S01]  /*5490*/  MUFU.EX2 R136, R136 ;  /* 0x0000008800887308 */ /* 0x000e620000000800 */
[----:B------:R-:W-:Y:S01]  /*54a0*/  FADD R169, R133, R150 ;  /* 0x0000009685a97221 */ /* 0x000fe20000000000 */
[----:B------:R-:W-:Y:S01]  /*54b0*/  @!P2 FMUL R3, R3, 0.5 ;  /* 0x3f0000000303a820 */ /* 0x000fe20000400000 */
[----:B------:R-:W-:Y:S01]  /*54c0*/  FADD R32, R32, R139 ;  /* 0x0000008b20207221 */ /* 0x000fe20000000000 */
[----:B------:R-:W-:Y:S01]  /*54d0*/  FADD R139, R59, R120 ;  /* 0x000000783b8b7221 */ /* 0x000fe20000000000 */
[----:B------:R-:W-:Y:S01]  /*54e0*/  FADD R150, R51, R118 ;  /* 0x0000007633967221 */ /* 0x000fe20000000000 */
[----:B------:R-:W-:Y:S01]  /*54f0*/  FADD R159, R83, R134 ;  /* 0x00000086539f7221 */ /* 0x000fe20000000000 */
[----:B------:R-:W-:Y:S01]  /*5500*/  FADD R161, R86, R135 ;  /* 0x0000008756a17221 */ /* 0x000fe20000000000 */
[----:B------:R-:W3:Y:S01]  /*5510*/  MUFU.EX2 R137, R137 ;  /* 0x0000008900897308 */ /* 0x000ee20000000800 */
[----:B------:R-:W-:Y:S01]  /*5520*/  FADD R156, R34, R139 ;  /* 0x0000008b229c7221 */ /* 0x000fe20000000000 */
[----:B------:R-:W-:Y:S01]  /*5530*/  FADD R34, R27, R94 ;  /* 0x0000005e1b227221 */ /* 0x000fe20000000000 */
[----:B------:R-:W-:Y:S01]  /*5540*/  FADD R139, R46, R107 ;  /* 0x0000006b2e8b7221 */ /* 0x000fe20000000000 */
[----:B--2---:R-:W-:Y:S01]  /*5550*/  @!P1 FMUL R125, R125, R125 ;  /* 0x0000007d7d7d9220 */ /* 0x004fe20000400000 */
[----:B------:R-:W-:Y:S01]  /*5560*/  FADD R166, R150, R159 ;  /* 0x0000009f96a67221 */ /* 0x000fe20000000000 */
[----:B------:R-:W-:Y:S01]  /*5570*/  FADD R158, R34, R157 ;  /* 0x0000009d229e7221 */ /* 0x000fe20000000000 */
[----:B------:R-:W-:Y:S01]  /*5580*/  FADD R167, R139, R152 ;  /* 0x000000988ba77221 */ /* 0x000fe20000000000 */
[----:B------:R-:W2:Y:S01]  /*5590*/  MUFU.EX2 R132, R132 ;  /* 0x0000008400847308 */ /* 0x000ea20000000800 */
[----:B------:R-:W-:Y:S01]  /*55a0*/  FADD R34, R35, R98 ;  /* 0x0000006223227221 */ /* 0x000fe20000000000 */
[----:B------:R-:W-:Y:S01]  /*55b0*/  FADD R157, R66, R123 ;  /* 0x0000007b429d7221 */ /* 0x000fe20000000000 */
[----:B------:R-:W-:Y:S01]  /*55c0*/  FADD R139, R50, R111 ;  /* 0x0000006f328b7221 */ /* 0x000fe20000000000 */
[----:B------:R-:W-:Y:S01]  /*55d0*/  FADD R152, R82, R131 ;  /* 0x0000008352987221 */ /* 0x000fe20000000000 */
[----:B-1----:R-:W-:Y:S01]  /*55e0*/  @!P4 FMUL R136, R136, R136 ;  /* 0x000000888888c220 */ /* 0x002fe20000400000 */
[----:B------:R-:W-:Y:S01]  /*55f0*/  FADD R162, R34, R157 ;  /* 0x0000009d22a27221 */ /* 0x000fe20000000000 */
[----:B------:R-:W-:Y:S01]  /*5600*/  FADD R34, R31, R102 ;  /* 0x000000661f227221 */ /* 0x000fe20000000000 */
[----:B------:R1:W4:Y:S01]  /*5610*/  MUFU.EX2 R133, R3 ;  /* 0x0000000300857308 */ /* 0x0003220000000800 */
[----:B------:R-:W-:Y:S01]  /*5620*/  FADD R171, R139, R152 ;  /* 0x000000988bab7221 */ /* 0x000fe20000000000 */
[----:B------:R-:W-:Y:S01]  /*5630*/  FADD R157, R67, R126 ;  /* 0x0000007e439d7221 */ /* 0x000fe20000000000 */
[----:B------:R-:W-:Y:S01]  /*5640*/  FADD R139, R38, R99 ;  /* 0x00000063268b7221 */ /* 0x000fe20000000000 */
[----:B------:R-:W-:Y:S01]  /*5650*/  FADD R152, R54, R115 ;  /* 0x0000007336987221 */ /* 0x000fe20000000000 */
[----:B---3--:R-:W-:Y:S01]  /*5660*/  @!P5 FMUL R137, R137, R137 ;  /* 0x000000898989d220 */ /* 0x008fe20000400000 */
[----:B------:R-:W-:Y:S01]  /*5670*/  FADD R163, R34, R157 ;  /* 0x0000009d22a37221 */ /* 0x000fe20000000000 */
[----:B------:R-:W-:Y:S01]  /*5680*/  FADD R164, R139, R154 ;  /* 0x0000009a8ba47221 */ /* 0x000fe20000000000 */
[----:B------:R-:W-:Y:S01]  /*5690*/  FADD R161, R152, R161 ;  /* 0x000000a198a17221 */ /* 0x000fe20000000000 */
[----:B--2---:R-:W-:Y:S01]  /*56a0*/  @!P6 FMUL R132, R132, R132 ;  /* 0x000000848484e220 */ /* 0x004fe20000400000 */
[----:B-1----:R-:W-:Y:S01]  /*56b0*/  FADD R3, R39, R106 ;  /* 0x0000006a27037221 */ /* 0x002fe20000000000 */
[----:B------:R-:W-:Y:S01]  /*56c0*/  FADD R152, R71, R136 ;  /* 0x0000008847987221 */ /* 0x000fe20000000000 */
[----:B------:R-:W-:Y:S01]  /*56d0*/  FADD R139, R55, R122 ;  /* 0x0000007a378b7221 */ /* 0x000fe20000000000 */
[----:B------:R-:W-:Y:S01]  /*56e0*/  FADD R154, R87, R132 ;  /* 0x00000084579a7221 */ /* 0x000fe20000000000 */
[----:B------:R-:W-:Y:S01]  /*56f0*/  FADD R34, R42, R103 ;  /* 0x000000672a227221 */ /* 0x000fe20000000000 */
[----:B------:R-:W-:Y:S01]  /*5700*/  FADD R157, R74, R137 ;  /* 0x000000894a9d7221 */ /* 0x000fe20000000000 */
[----:B------:R-:W-:Y:S01]  /*5710*/  FADD R150, R58, R125 ;  /* 0x0000007d3a967221 */ /* 0x000fe20000000000 */
[----:B----4-:R-:W-:Y:S01]  /*5720*/  @!P2 FMUL R133, R133, R133 ;  /* 0x000000858585a220 */ /* 0x010fe20000400000 */
[----:B------:R-:W-:Y:S01]  /*5730*/  FADD R3, R3, R152 ;  /* 0x0000009803037221 */ /* 0x000fe20000000000 */
        /* <DEDUP_REMOVED lines=26> */
[----:B------:R-:W-:Y:S01]  /*58e0*/  MOV R4, UR7 ;  /* 0x0000000700047c02 */ /* 0x000fe20008000f00 */
[----:B------:R-:W-:Y:S01]  /*58f0*/  FADD R138, R138, R143 ;  /* 0x0000008f8a8a7221 */ /* 0x000fe20000000000 */
[----:B------:R-:W-:Y:S01]  /*5900*/  F2FP.BF16.F32.PACK_AB R35, R35, R30 ;  /* 0x0000001e2323723e */ /* 0x000fe200000010ff */
[----:B------:R-:W-:Y:S01]  /*5910*/  FADD R141, R140, R141 ;  /* 0x0000008d8c8d7221 */ /* 0x000fe20000000000 */
[----:B------:R-:W-:Y:S01]  /*5920*/  F2FP.BF16.F32.PACK_AB R34, R29, R24 ;  /* 0x000000181d22723e */ /* 0x000fe200000010ff */
[----:B------:R-:W-:Y:S01]  /*5930*/  FADD R3, R156, R3 ;  /* 0x000000039c037221 */ /* 0x000fe20000000000 */
[----:B------:R-:W-:Y:S01]  /*5940*/  F2FP.BF16.F32.PACK_AB R30, R36, R69 ;  /* 0x00000045241e723e */ /* 0x000fe200000010ff */
[----:B------:R-:W-:Y:S01]  /*5950*/  FADD R158, R158, R159 ;  /* 0x0000009f9e9e7221 */ /* 0x000fe20000000000 */
[----:B------:R-:W-:Y:S01]  /*5960*/  F2FP.BF16.F32.PACK_AB R28, R28, R33 ;  /* 0x000000211c1c723e */ /* 0x000fe200000010ff */
[----:B------:R1:W-:Y:S01]  /*5970*/  SYNCS.ARRIVE.TRANS64.A1T0 RZ, [R4+UR13], RZ ;  /* 0x000000ff04ff79a7 */ /* 0x0003e2000810000d */
[----:B------:R-:W-:Y:S01]  /*5980*/  F2FP.BF16.F32.PACK_AB R24, R40, R25 ;  /* 0x000000192818723e */ /* 0x000fe200000010ff */
[----:B------:R-:W-:Y:S01]  /*5990*/  FADD R3, R3, R158 ;  /* 0x0000009e03037221 */ /* 0x000fe20000000000 */
[----:B------:R-:W-:-:S02]  /*59a0*/  F2FP.BF16.F32.PACK_AB R36, R44, R37 ;  /* 0x000000252c24723e */ /* 0x000fc400000010ff */
[----:B------:R-:W-:Y:S02]  /*59b0*/  F2FP.BF16.F32.PACK_AB R33, R27, R26 ;  /* 0x0000001a1b21723e */ /* 0x000fe400000010ff */
[----:B------:R-:W-:Y:S01]  /*59c0*/  F2FP.BF16.F32.PACK_AB R29, R38, R31 ;  /* 0x0000001f261d723e */ /* 0x000fe200000010ff */
[----:B-1----:R-:W-:Y:S01]  /*59d0*/  FADD R4, R138, R141 ;  /* 0x0000008d8a047221 */ /* 0x002fe20000000000 */
[----:B------:R-:W-:Y:S02]  /*59e0*/  F2FP.BF16.F32.PACK_AB R25, R46, R43 ;  /* 0x0000002b2e19723e */ /* 0x000fe400000010ff */
[----:B------:R-:W-:Y:S02]  /*59f0*/  F2FP.BF16.F32.PACK_AB R37, R54, R51 ;  /* 0x000000333625723e */ /* 0x000fe400000010ff */
[----:B------:R-:W-:Y:S02]  /*5a00*/  F2FP.BF16.F32.PACK_AB R40, R56, R41 ;  /* 0x000000293828723e */ /* 0x000fe400000010ff */
[----:B------:R-:W-:-:S02]  /*5a10*/  F2FP.BF16.F32.PACK_AB R31, R42, R39 ;  /* 0x000000272a1f723e */ /* 0x000fc400000010ff */
[----:B------:R-:W-:Y:S02]  /*5a20*/  F2FP.BF16.F32.PACK_AB R26, R49, R22 ;  /* 0x00000016311a723e */ /* 0x000fe400000010ff */
[----:B------:R-:W-:Y:S02]  /*5a30*/  F2FP.BF16.F32.PACK_AB R27, R50, R47 ;  /* 0x0000002f321b723e */ /* 0x000fe400000010ff */
        /* <DEDUP_REMOVED lines=45> */
[----:B------:R-:W-:Y:S01]  /*5d10*/  F2FP.BF16.F32.PACK_AB R82, R116, R121 ;  /* 0x000000797452723e */ /* 0x000fe200000010ff */
[----:B------:R-:W-:Y:S06]  /*5d20*/  @!P0 BRA `(.L_x_19) ;  /* 0x0000000000048947 */ /* 0x000fec0003800000 */
[----:B------:R-:W-:Y:S01]  /*5d30*/  BPT.TRAP 0x1 ;  /* 0x000000040000795c */ /* 0x000fe20000300000 */
.L_x_19:
[----:B------:R-:W1:Y:S02]  /*5d40*/  SYNCS.PHASECHK.TRANS64.TRYWAIT P1, [UR37+0x16008], R2 ;  /* 0x01600802ff0075a7 */ /* 0x000e640008020165 */
[----:B-1----:R-:W-:Y:S05]  /*5d50*/  @!P1 BRA `(.L_x_20) ;  /* 0x000000c800889947 */ /* 0x002fea0003800000 */
.L_x_102:
[----:B------:R-:W-:Y:S01]  /*5d60*/  UIADD3 UR6, UR12, 0x400, URZ ;  /* 0x000004000c067890 */ /* 0x000fe2000fffe03f */
[----:B------:R-:W-:Y:S01]  /*5d70*/  WARPGROUP.ARRIVE ;  /* 0x00000000000079c5 */ /* 0x000fe20000000000 */
[----:B------:R-:W-:Y:S01]  /*5d80*/  UMOV UR7, 0x80000020 ;  /* 0x8000002000077882 */ /* 0x000fe20000000000 */
[----:B------:R-:W-:-:S06]  /*5d90*/  F2FP.BF16.F32.PACK_AB R83, R133, R132 ;  /* 0x000000848553723e */ /* 0x000fcc00000010ff */
[----:B------:R-:W-:Y:S01]  /*5da0*/  HGMMA.64x32x16.F32.BF16 R152, R32, gdesc[UR4].tnspB, RZ, !UPT, gsb0 ;  /* 0x4060000420987df0 */ /* 0x000fe2000c0018ff */
[----:B------:R-:W-:Y:S01]  /*5db0*/  UIADD3 UR6, UR12, 0x440, URZ ;  /* 0x000004400c067890 */ /* 0x000fe2000fffe03f */
[----:B------:R-:W-:Y:S01]  /*5dc0*/  UMOV UR7, 0x80000020 ;  /* 0x8000002000077882 */ /* 0x000fe20000000000 */
[----:B------:R-:W-:Y:S02]  /*5dd0*/  WARPGROUP.DEPBAR.LE gsb0, 0x0 ;  /* 0x00008000000079c5 */ /* 0x000fe40000010000 */
[----:B------:R-:W-:-:S06]  /*5de0*/  WARPGROUP.ARRIVE ;  /* 0x00000000000079c5 */ /* 0x000fcc0000000000 */
[----:B------:R-:W-:Y:S01]  /*5df0*/  HGMMA.64x32x16.F32.BF16 R152, R28, gdesc[UR4].tnspB, R152, gsb0 ;  /* 0x406000041c987df0 */ /* 0x000fe20008001898 */
        /* <DEDUP_REMOVED lines=69> */
[----:B------:R-:W-:Y:S03]  /*6250*/  HGMMA.64x32x16.F32.BF16 R152, R80, gdesc[UR4].tnspB, R152, gsb0 ;  /* 0x4060000450987df0 */ /* 0x000fe60008001898 */
[----:B------:R-:W-:Y:S02]  /*6260*/  WARPGROUP.DEPBAR.LE gsb0, 0x0 ;  /* 0x00008000000079c5 */ /* 0x000fe40000010000 */
[----:B------:R-:W-:Y:S05]  /*6270*/  @!P0 BRA `(.L_x_21) ;  /* 0x0000000000048947 */ /* 0x000fea0003800000 */
[----:B------:R-:W-:Y:S01]  /*6280*/  BPT.TRAP 0x1 ;  /* 0x000000040000795c */ /* 0x000fe20000300000 */
.L_x_21:
[----:B------:R-:W-:Y:S01]  /*6290*/  UISETP.EQ.AND UP0, UPT, UR36, URZ, !UP0 ;  /* 0x0000003f2400728c */ /* 0x000fe2000c702270 */
[----:B-1----:R-:W-:Y:S01]  /*62a0*/  IMAD.MOV.U32 R2, RZ, RZ, RZ ;  /* 0x000000ffff027224 */ /* 0x002fe200078e00ff */
[----:B------:R-:W-:Y:S02]  /*62b0*/  UIADD3 UR6, UR37, 0x16028, URZ ;  /* 0x0001602825067890 */ /* 0x000fe4000fffe03f */
[----:B------:R-:W-:Y:S02]  /*62c0*/  USEL UR7, URZ, 0x1, !UP0 ;  /* 0x000000013f077887 */ /* 0x000fe4000c000000 */
[----:B------:R-:W-:Y:S02]  /*62d0*/  UPRMT UR6, URZ, 0x654, UR6 ;  /* 0x000006543f067896 */ /* 0x000fe40008000006 */
[----:B------:R-:W-:-:S04]  /*62e0*/  USEL UR7, UR7, 0x2, UP1 ;  /* 0x0000000207077887 */ /* 0x000fc80008800000 */
[----:B------:R-:W-:-:S03]  /*62f0*/  UISETP.GT.U32.AND UP0, UPT, UR7, 0x1, UPT ;  /* 0x000000010700788c */ /* 0x000fc6000bf04070 */
[----:B------:R-:W-:Y:S03]  /*6300*/  SYNCS.ARRIVE.TRANS64.RED.A1T0 RZ, [UR6], RZ ;  /* 0x000000ffffff79a7 */ /* 0x000fe60008100406 */
[----:B------:R-:W-:-:S13]  /*6310*/  PLOP3.LUT P1, PT, PT, PT, UP0, 0x80, 0x0 ;  /* 0x000000000000781c */ /* 0x000fda0003f2f008 */
[----:B------:R-:W-:Y:S05]  /*6320*/  @P1 BRA `(.L_x_22) ;  /* 0x0000000000041947 */ /* 0x000fea0003800000 */
[----:B------:R-:W-:Y:S01]  /*6330*/  BPT.TRAP 0x1 ;  /* 0x000000040000795c */ /* 0x000fe20000300000 */
.L_x_22:
[C---:B------:R-:W-:Y:S01]  /*6340*/  ISETP.GE.AND P2, PT, R9.reuse, 0x201, PT ;  /* 0x000002010900780c */ /* 0x040fe20003f46270 */
[----:B------:R-:W-:Y:S01]  /*6350*/  UMOV UR13, 0x1 ;  /* 0x00000001000d7882 */ /* 0x000fe20000000000 */
[----:B------:R-:W-:Y:S01]  /*6360*/  IADD3 R6, R9, 0xff, RZ ;  /* 0x000000ff09067810 */ /* 0x000fe20007ffe0ff */
[----:B------:R-:W-:Y:S01]  /*6370*/  UMOV UR16, 0x2 ;  /* 0x0000000200107882 */ /* 0x000fe20000000000 */
[----:B------:R-:W-:Y:S02]  /*6380*/  IADD3 R0, R0, 0x100, RZ ;  /* 0x0000010000007810 */ /* 0x000fe40007ffe0ff */
[----:B------:R-:W-:-:S04]  /*6390*/  SHF.R.S32.HI R11, RZ, 0x1f, R6 ;  /* 0x0000001fff0b7819 */ /* 0x000fc80000011406 */
[----:B------:R-:W-:-:S04]  /*63a0*/  LEA.HI R6, R11, R6, RZ, 0x8 ;  /* 0x000000060b067211 */ /* 0x000fc800078f40ff */
[----:B------:R-:W-:Y:S01]  /*63b0*/  LEA.HI.SX32 R6, R6, 0xffffffff, 0x18 ;  /* 0xffffffff06067811 */ /* 0x000fe200078fc2ff */
[----:B------:R-:W-:Y:S06]  /*63c0*/  @!P2 BRA `(.L_x_23) ;  /* 0x00000048003ca947 */ /* 0x000fec0003800000 */
[----:B------:R-:W-:Y:S01]  /*63d0*/  IMAD.MOV.U32 R11, RZ, RZ, R5 ;  /* 0x000000ffff0b7224 */ /* 0x000fe200078e0005 */
[----:B------:R-:W-:Y:S01]  /*63e0*/  MOV R9, R7 ;  /* 0x0000000700097202 */ /* 0x000fe20000000f00 */
[----:B------:R-:W-:Y:S01]  /*63f0*/  UMOV UR16, 0x2 ;  /* 0x0000000200107882 */ /* 0x000fe20000000000 */
[----:B------:R-:W-:Y:S01]  /*6400*/  MOV R2, RZ ;  /* 0x000000ff00027202 */ /* 0x000fe20000000f00 */
[----:B------:R-:W-:Y:S01]  /*6410*/  UMOV UR13, 0x1 ;  /* 0x00000001000d7882 */ /* 0x000fe20000000000 */
[----:B------:R-:W-:-:S05]  /*6420*/  ULDC UR17, c[0x0][0x604] ;  /* 0x0001810000117ab9 */ /* 0x000fca0000000800 */
.L_x_34:
[----:B------:R-:W-:-:S13]  /*6430*/  PLOP3.LUT P3, PT, PT, PT, UP1, 0x80, 0x0 ;  /* 0x000000000000781c */ /* 0x000fda0003f6f018 */
[----:B-1----:R-:W-:Y:S05]  /*6440*/  @!P3 BRA `(.L_x_24) ;  /* 0x000000000004b947 */ /* 0x002fea0003800000 */
[----:B------:R-:W-:Y:S01]  /*6450*/  BPT.TRAP 0x1 ;  /* 0x000000040000795c */ /* 0x000fe20000300000 */
.L_x_24:
[----:B------:R-:W-:Y:S01]  /*6460*/  ULEA UR6, UR16, UR37, 0x3 ;  /* 0x0000002510067291 */ /* 0x000fe2000f8e183f */
[----:B------:R-:W-:-:S08]  /*6470*/  SHF.L.U32 R5, R2, 0x1f, RZ ;  /* 0x0000001f02057819 */ /* 0x000fd000000006ff */
[----:B------:R-:W1:Y:S02]  /*6480*/  SYNCS.PHASECHK.TRANS64.TRYWAIT P2, [UR6+0x16000], R5 ;  /* 0x01600005ff0075a7 */ /* 0x000e640008040146 */
[----:B-1----:R-:W-:Y:S05]  /*6490*/  @!P2 BRA `(.L_x_25) ;  /* 0x000000c000d0a947 */ /* 0x002fea0003800000 */
.L_x_103:
[----:B------:R-:W-:Y:S01]  /*64a0*/  ULEA UR6, UR16, UR14, 0xa ;  /* 0x0000000e10067291 */ /* 0x000fe2000f8e503f */
[----:B------:R-:W-:Y:S01]  /*64b0*/  WARPGROUP.ARRIVE ;  /* 0x00000000000079c5 */ /* 0x000fe20000000000 */
[----:B------:R-:W-:Y:S01]  /*64c0*/  UMOV UR7, 0x80000020 ;  /* 0x8000002000077882 */ /* 0x000fe20000000000 */
[----:B------:R-:W-:Y:S01]  /*64d0*/  UMOV UR11, 0x80000020 ;  /* 0x80000020000b7882 */ /* 0x000fe20000000000 */
[----:B------:R-:W-:-:S05]  /*64e0*/  UIADD3 UR10, UR6, 0x2, URZ ;  /* 0x00000002060a7890 */ /* 0x000fca000fffe03f */
[----:B------:R-:W-:Y:S01]  /*64f0*/  HGMMA.64x256x16.F32.BF16 R24, gdesc[UR4], RZ, !UPT, gsb0 ;  /* 0x03e00000041879f0 */ /* 0x000fe2000c0018ff */
[----:B------:R-:W-:-:S04]  /*6500*/  UIADD3 UR6, UR16, 0x1, URZ ;  /* 0x0000000110067890 */ /* 0x000fc8000fffe03f */
[----:B------:R-:W-:-:S04]  /*6510*/  UISETP.NE.AND UP0, UPT, UR6, 0x5, UPT ;  /* 0x000000050600788c */ /* 0x000fc8000bf05270 */
[----:B------:R-:W-:Y:S02]  /*6520*/  USEL UR7, URZ, 0x1, UP0 ;  /* 0x000000013f077887 */ /* 0x000fe40008000000 */
[----:B------:R-:W-:-:S04]  /*6530*/  USEL UR6, UR6, URZ, UP0 ;  /* 0x0000003f06067287 */ /* 0x000fc80008000000 */
[----:B------:R-:W-:Y:S01]  /*6540*/  LOP3.LUT R2, R2, UR7, RZ, 0x3c, !PT ;  /* 0x0000000702027c12 */ /* 0x000fe2000f8e3cff */
[----:B------:R-:W-:Y:S02]  /*6550*/  WARPGROUP.DEPBAR.LE gsb0, 0x0 ;  /* 0x00008000000079c5 */ /* 0x000fe40000010000 */
[----:B------:R-:W-:-:S10]  /*6560*/  WARPGROUP.ARRIVE ;  /* 0x00000000000079c5 */ /* 0x000fd40000000000 */
[----:B------:R-:W-:Y:S03]  /*6570*/  HGMMA.64x256x16.F32.BF16 R24, gdesc[UR8], R24, gsb0 ;  /* 0x03e00000081879f0 */ /* 0x000fe60008001818 */
[----:B------:R-:W-:Y:S02]  /*6580*/  WARPGROUP.DEPBAR.LE gsb0, 0x0 ;  /* 0x00008000000079c5 */ /* 0x000fe40000010000 */
[----:B------:R-:W-:Y:S05]  /*6590*/  @!P3 BRA `(.L_x_26) ;  /* 0x000000000004b947 */ /* 0x000fea0003800000 */
[----:B------:R-:W-:Y:S01]  /*65a0*/  BPT.TRAP 0x1 ;  /* 0x000000040000795c */ /* 0x000fe20000300000 */
.L_x_26:
[----:B-1----:R-:W-:Y:S01]  /*65b0*/  FMNMX R8, R24, R11, !PT ;  /* 0x0000000b18087209 */ /* 0x002fe20007800000 */
[----:B------:R-:W-:-:S03]  /*65c0*/  ULEA UR7, UR6, UR37, 0x3 ;  /* 0x0000002506077291 */ /* 0x000fc6000f8e183f */
[----:B------:R-:W-:-:S04]  /*65d0*/  FMNMX R5, R25, R8, !PT ;  /* 0x0000000819057209 */ /* 0x000fc80007800000 */
        /* <DEDUP_REMOVED lines=61> */
[----:B------:R-:W-:-:S05]  /*69b0*/  FMNMX R7, R149, R8, !PT ;  /* 0x0000000895077209 */ /* 0x000fca0007800000 */
[----:B------:R-:W1:Y:S02]  /*69c0*/  SHFL.BFLY PT, R8, R7, 0x1, 0x1f ;  /* 0x0c201f0007087f89 */ /* 0x000e6400000e0000 */
[----:B-1----:R-:W-:-:S05]  /*69d0*/  FMNMX R10, R7, R8, !PT ;  /* 0x00000008070a7209 */ /* 0x002fca0007800000 */
[----:B------:R-:W1:Y:S02]  /*69e0*/  SHFL.BFLY PT, R5, R10, 0x2, 0x1f ;  /* 0x0c401f000a057f89 */ /* 0x000e6400000e0000 */
[----:B-1----:R-:W-:Y:S02]  /*69f0*/  FMNMX R5, R10, R5, !PT ;  /* 0x000000050a057209 */ /* 0x002fe40007800000 */
[----:B------:R-:W-:Y:S02]  /*6a00*/  FMNMX R10, R26, R9, !PT ;  /* 0x000000091a0a7209 */ /* 0x000fe40007800000 */
[----:B------:R-:W-:-:S04]  /*6a10*/  FSETP.NEU.AND P2, PT, R5, -INF , PT ;  /* 0xff8000000500780b */ /* 0x000fc80003f4d000 */
[----:B------:R-:W-:-:S05]  /*6a20*/  FSEL R8, R5, RZ, P2 ;  /* 0x000000ff05087208 */ /* 0x000fca0001000000 */
[----:B------:R-:W-:-:S04]  /*6a30*/  FMUL R176, R8, UR17 ;  /* 0x0000001108b07c20 */ /* 0x000fc80008400000 */
        /* <DEDUP_REMOVED lines=24> */
[----:B------:R-:W1:Y:S01]  /*6bc0*/  MUFU.EX2 R13, R13 ;  /* 0x0000000d000d7308 */ /* 0x000e620000000800 */
[----:B------:R-:W-:Y:S01]  /*6bd0*/  @!P6 FMUL R28, R28, 0.5 ;  /* 0x3f0000001c1ce820 */ /* 0x000fe20000400000 */
[----:B------:R-:W-:Y:S01]  /*6be0*/  @!P4 FMUL R7, R7, 0.5 ;  /* 0x3f0000000707c820 */ /* 0x000fe20000400000 */
[--C-:B------:R-:W-:Y:S01]  /*6bf0*/  FFMA R17, R61, UR17, -R176.reuse ;  /* 0x000000113d117c23 */ /* 0x100fe200080008b0 */
[--C-:B------:R-:W-:Y:S01]  /*6c00*/  FFMA R45, R64, UR17, -R176.reuse ;  /* 0x00000011402d7c23 */ /* 0x100fe200080008b0 */
[--C-:B------:R-:W-:Y:S01]  /*6c10*/  FFMA R18, R69, UR17, -R176.reuse ;  /* 0x0000001145127c23 */ /* 0x100fe200080008b0 */
[--C-:B------:R-:W-:Y:S01]  /*6c20*/  FFMA R68, R68, UR17, -R176.reuse ;  /* 0x0000001144447c23 */ /* 0x100fe200080008b0 */
[--C-:B------:R-:W-:Y:S01]  /*6c30*/  FFMA R48, R73, UR17, -R176.reuse ;  /* 0x0000001149307c23 */ /* 0x100fe200080008b0 */
[----:B------:R2:W3:Y:S01]  /*6c40*/  MUFU.EX2 R32, R25 ;  /* 0x0000001900207308 */ /* 0x0004e20000000800 */
        /* <DEDUP_REMOVED lines=8> */
[----:B-1----:R-:W-:Y:S01]  /*6cd0*/  @!P5 FMUL R13, R13, R13 ;  /* 0x0000000d0d0dd220 */ /* 0x002fe20000400000 */
[----:B------:R-:W-:Y:S01]  /*6ce0*/  FSETP.GEU.AND P5, PT, R33, -126, PT ;  /* 0xc2fc00002100780b */ /* 0x000fe20003fae000 */
[--C-:B--2---:R-:W-:Y:S01]  /*6cf0*/  FFMA R25, R40, UR17, -R176.reuse ;  /* 0x0000001128197c23 */ /* 0x104fe200080008b0 */
[--C-:B------:R-:W-:Y:S01]  /*6d00*/  FFMA R40, R57, UR17, -R176.reuse ;  /* 0x0000001139287c23 */ /* 0x100fe200080008b0 */
[--C-:B------:R-:W-:Y:S01]  /*6d10*/  FFMA R57, R88, UR17, -R176.reuse ;  /* 0x0000001158397c23 */ /* 0x100fe200080008b0 */
[--C-:B------:R-:W-:Y:S01]  /*6d20*/  FFMA R92, R92, UR17, -R176.reuse ;  /* 0x000000115c5c7c23 */ /* 0x100fe200080008b0 */
[--C-:B------:R-:W-:Y:S01]  /*6d30*/  FFMA R61, R96, UR17, -R176.reuse ;  /* 0x00000011603d7c23 */ /* 0x100fe200080008b0 */
[----:B------:R-:W1:Y:S01]  /*6d40*/  MUFU.EX2 R29, R28 ;  /* 0x0000001c001d7308 */ /* 0x000e620000000800 */
[----:B---3--:R-:W-:Y:S01]  /*6d50*/  @!P2 FMUL R32, R32, R32 ;  /* 0x000000202020a220 */ /* 0x008fe20000400000 */
[----:B------:R-:W-:Y:S01]  /*6d60*/  FSETP.GEU.AND P2, PT, R36, -126, PT ;  /* 0xc2fc00002400780b */ /* 0x000fe20003f4e000 */
[--C-:B------:R-:W-:Y:S01]  /*6d70*/  FFMA R100, R100, UR17, -R176.reuse ;  /* 0x0000001164647c23 */ /* 0x100fe200080008b0 */
[--C-:B------:R-:W-:Y:S01]  /*6d80*/  FFMA R23, R101, UR17, -R176.reuse ;  /* 0x0000001165177c23 */ /* 0x100fe200080008b0 */
[--C-:B------:R-:W-:Y:S01]  /*6d90*/  FFMA R64, R104, UR17, -R176.reuse ;  /* 0x0000001168407c23 */ /* 0x100fe200080008b0 */
[--C-:B------:R-:W-:Y:S01]  /*6da0*/  FFMA R22, R109, UR17, -R176.reuse ;  /* 0x000000116d167c23 */ /* 0x100fe200080008b0 */
[----:B------:R-:W-:Y:S01]  /*6db0*/  @!P5 FMUL R33, R33, 0.5 ;  /* 0x3f0000002121d820 */ /* 0x000fe20000400000 */
[----:B------:R2:W3:Y:S01]  /*6dc0*/  MUFU.EX2 R28, R7 ;  /* 0x00000007001c7308 */ /* 0x0004e20000000800 */
        /* <DEDUP_REMOVED lines=8> */
[----:B-1----:R-:W-:Y:S01]  /*6e50*/  @!P6 FMUL R29, R29, R29 ;  /* 0x0000001d1d1de220 */ /* 0x002fe20000400000 */
[----:B------:R-:W-:Y:S01]  /*6e60*/  FSETP.GEU.AND P6, PT, R14, -126, PT ;  /* 0xc2fc00000e00780b */ /* 0x000fe20003fce000 */
[--C-:B------:R-:W-:Y:S01]  /*6e70*/  FFMA R93, R121, UR17, -R176.reuse ;  /* 0x00000011795d7c23 */ /* 0x100fe200080008b0 */
[----:B--2---:R-:W-:Y:S01]  /*6e80*/  FMNMX R7, R27, R10, !PT ;  /* 0x0000000a1b077209 */ /* 0x004fe20007800000 */
[--C-:B------:R-:W-:Y:S01]  /*6e90*/  FFMA R77, R124, UR17, -R176.reuse ;  /* 0x000000117c4d7c23 */ /* 0x100fe200080008b0 */
[--C-:B------:R-:W-:Y:S01]  /*6ea0*/  FFMA R104, R136, UR17, -R176.reuse ;  /* 0x0000001188687c23 */ /* 0x100fe200080008b0 */
[----:B------:R-:W-:Y:S01]  /*6eb0*/  @!P3 FMUL R25, R25, 0.5 ;  /* 0x3f0000001919b820 */ /* 0x000fe20000400000 */
[----:B------:R1:W2:Y:S01]  /*6ec0*/  MUFU.EX2 R175, R36 ;  /* 0x0000002400af7308 */ /* 0x0002a20000000800 */
[----:B---3--:R-:W-:Y:S01]  /*6ed0*/  @!P4 FMUL R28, R28, R28 ;  /* 0x0000001c1c1cc220 */ /* 0x008fe20000400000 */
[----:B------:R-:W-:Y:S01]  /*6ee0*/  FSETP.GEU.AND P4, PT, R24, -126, PT ;  /* 0xc2fc00001800780b */ /* 0x000fe20003f8e000 */
[--C-:B------:R-:W-:Y:S01]  /*6ef0*/  FFMA R12, R140, UR17, -R176.reuse ;  /* 0x000000118c0c7c23 */ /* 0x100fe200080008b0 */
[----:B------:R-:W-:Y:S01]  /*6f00*/  FMNMX R10, R30, R7, !PT ;  /* 0x000000071e0a7209 */ /* 0x000fe20007800000 */
[--C-:B------:R-:W-:Y:S01]  /*6f10*/  FFMA R85, R137, UR17, -R176.reuse ;  /* 0x0000001189557c23 */ /* 0x100fe200080008b0 */
[--C-:B------:R-:W-:Y:S01]  /*6f20*/  FFMA R80, R141, UR17, -R176.reuse ;  /* 0x000000118d507c23 */ /* 0x100fe200080008b0 */
[----:B------:R-:W-:Y:S01]  /*6f30*/  @!P6 FMUL R14, R14, 0.5 ;  /* 0x3f0000000e0ee820 */ /* 0x000fe20000400000 */
[----:B------:R-:W3:Y:S01]  /*6f40*/  MUFU.EX2 R25, R25 ;  /* 0x0000001900197308 */ /* 0x000ee20000000800 */
[----:B----4-:R-:W-:Y:S01]  /*6f50*/  @!P5 FMUL R177, R177, R177 ;  /* 0x000000b1b1b1d220 */ /* 0x010fe20000400000 */
[----:B------:R-:W-:Y:S01]  /*6f60*/  FSETP.GEU.AND P5, PT, R44, -126, PT ;  /* 0xc2fc00002c00780b */ /* 0x000fe20003fae000 */
[--C-:B-1----:R-:W-:Y:S01]  /*6f70*/  FFMA R36, R49, UR17, -R176.reuse ;  /* 0x0000001131247c23 */ /* 0x102fe200080008b0 */
[----:B------:R-:W-:Y:S01]  /*6f80*/  FMNMX R7, R31, R10, !PT ;  /* 0x0000000a1f077209 */ /* 0x000fe20007800000 */
[--C-:B------:R-:W-:Y:S01]  /*6f90*/  FFMA R49, R72, UR17, -R176.reuse ;  /* 0x0000001148317c23 */ /* 0x100fe200080008b0 */
[--C-:B------:R-:W-:Y:S01]  /*6fa0*/  FFMA R72, R120, UR17, -R176.reuse ;  /* 0x0000001178487c23 */ /* 0x100fe200080008b0 */
[----:B------:R-:W-:Y:S01]  /*6fb0*/  @!P4 FMUL R24, R24, 0.5 ;  /* 0x3f0000001818c820 */ /* 0x000fe20000400000 */
[----:B------:R-:W1:Y:S01]  /*6fc0*/  MUFU.EX2 R14, R14 ;  /* 0x0000000e000e7308 */ /* 0x000e620000000800 */
[----:B--2---:R-:W-:Y:S01]  /*6fd0*/  @!P2 FMUL R175, R175, R175 ;  /* 0x000000afafafa220 */ /* 0x004fe20000400000 */
[----:B------:R-:W-:Y:S01]  /*6fe0*/  FSETP.GEU.AND P2, PT, R15, -126, PT ;  /* 0xc2fc00000f00780b */ /* 0x000fe20003f4e000 */
[--C-:B------:R-:W-:Y:S01]  /*6ff0*/  FFMA R109, R149, UR17, -R176.reuse ;  /* 0x00000011956d7c23 */ /* 0x100fe200080008b0 */
[----:B------:R-:W-:Y:S01]  /*7000*/  FMNMX R10, R34, R7, !PT ;  /* 0x00000007220a7209 */ /* 0x000fe20007800000 */
[----:B------:R-:W-:-:S02]  /*7010*/  FFMA R101, R145, UR17, -R176 ;  /* 0x0000001191657c23 */ /* 0x000fc400080008b0 */
[----:B------:R-:W-:Y:S01]  /*7020*/  @!P5 FMUL R44, R44, 0.5 ;  /* 0x3f0000002c2cd820 */ /* 0x000fe20000400000 */
[----:B------:R-:W2:Y:S01]  /*7030*/  MUFU.EX2 R24, R24 ;  /* 0x0000001800187308 */ /* 0x000ea20000000800 */
[----:B---3--:R-:W-:Y:S01]  /*7040*/  @!P3 FMUL R25, R25, R25 ;  /* 0x000000191919b220 */ /* 0x008fe20000400000 */
[----:B------:R-:W-:Y:S02]  /*7050*/  FSETP.GEU.AND P3, PT, R36, -126, PT ;  /* 0xc2fc00002400780b */ /* 0x000fe40003f6e000 */
[----:B------:R-:W-:-:S03]  /*7060*/  FMNMX R7, R35, R10, !PT ;  /* 0x0000000a23077209 */ /* 0x000fc60007800000 */
[----:B------:R-:W-:Y:S01]  /*7070*/  @!P2 FMUL R15, R15, 0.5 ;  /* 0x3f0000000f0fa820 */ /* 0x000fe20000400000 */
[----:B------:R3:W4:Y:S01]  /*7080*/  MUFU.EX2 R172, R44 ;  /* 0x0000002c00ac7308 */ /* 0x0007220000000800 */
[----:B-1----:R-:W-:Y:S01]  /*7090*/  @!P6 FMUL R14, R14, R14 ;  /* 0x0000000e0e0ee220 */ /* 0x002fe20000400000 */
[----:B------:R-:W-:Y:S02]  /*70a0*/  FSETP.GEU.AND P6, PT, R37, -126, PT ;  /* 0xc2fc00002500780b */ /* 0x000fe40003fce000 */
[----:B------:R-:W-:-:S03]  /*70b0*/  FMNMX R10, R38, R7, !PT ;  /* 0x00000007260a7209 */ /* 0x000fc60007800000 */
[----:B------:R-:W-:Y:S01]  /*70c0*/  @!P3 FMUL R36, R36, 0.5 ;  /* 0x3f0000002424b820 */ /* 0x000fe20000400000 */
[----:B------:R-:W1:Y:S01]  /*70d0*/  MUFU.EX2 R15, R15 ;  /* 0x0000000f000f7308 */ /* 0x000e620000000800 */
[----:B--2---:R-:W-:Y:S01]  /*70e0*/  @!P4 FMUL R24, R24, R24 ;  /* 0x000000181818c220 */ /* 0x004fe20000400000 */
[----:B------:R-:W-:Y:S01]  /*70f0*/  FSETP.GEU.AND P4, PT, R52, -126, PT ;  /* 0xc2fc00003400780b */ /* 0x000fe20003f8e000 */
[--C-:B---3--:R-:W-:Y:S01]  /*7100*/  FFMA R44, R65, UR17, -R176.reuse ;  /* 0x00000011412c7c23 */ /* 0x108fe200080008b0 */
[----:B------:R-:W-:Y:S01]  /*7110*/  FMNMX R7, R39, R10, !PT ;  /* 0x0000000a27077209 */ /* 0x000fe20007800000 */
[----:B------:R-:W-:Y:S02]  /*7120*/  FFMA R65, R105, UR17, -R176 ;  /* 0x0000001169417c23 */ /* 0x000fe400080008b0 */
[----:B------:R-:W-:Y:S01]  /*7130*/  @!P6 FMUL R37, R37, 0.5 ;  /* 0x3f0000002525e820 */ /* 0x000fe20000400000 */
[----:B------:R-:W2:Y:S01]  /*7140*/  MUFU.EX2 R36, R36 ;  /* 0x0000002400247308 */ /* 0x000ea20000000800 */
[----:B----4-:R-:W-:Y:S01]  /*7150*/  @!P5 FMUL R172, R172, R172 ;  /* 0x000000acacacd220 */ /* 0x010fe20000400000 */
[----:B------:R-:W-:-:S02]  /*7160*/  FSETP.GEU.AND P5, PT, R16, -126, PT ;  /* 0xc2fc00001000780b */ /* 0x000fc40003fae000 */
[----:B------:R-:W-:-:S03]  /*7170*/  FMNMX R10, R42, R7, !PT ;  /* 0x000000072a0a7209 */ /* 0x000fc60007800000 */
[----:B------:R-:W-:Y:S01]  /*7180*/  @!P4 FMUL R52, R52, 0.5 ;  /* 0x3f0000003434c820 */ /* 0x000fe20000400000 */
[----:B------:R-:W3:Y:S01]  /*7190*/  MUFU.EX2 R37, R37 ;  /* 0x0000002500257308 */ /* 0x000ee20000000800 */
[----:B-1----:R-:W-:Y:S01]  /*71a0*/  @!P2 FMUL R15, R15, R15 ;  /* 0x0000000f0f0fa220 */ /* 0x002fe20000400000 */
[----:B------:R-:W-:Y:S02]  /*71b0*/  FSETP.GEU.AND P2, PT, R41, -126, PT ;  /* 0xc2fc00002900780b */ /* 0x000fe40003f4e000 */
[----:B------:R-:W-:-:S03]  /*71c0*/  FMNMX R7, R43, R10, !PT ;  /* 0x0000000a2b077209 */ /* 0x000fc60007800000 */
[----:B------:R-:W-:Y:S01]  /*71d0*/  @!P5 FMUL R16, R16, 0.5 ;  /* 0x3f0000001010d820 */ /* 0x000fe20000400000 */
[----:B------:R1:W4:Y:S01]  /*71e0*/  MUFU.EX2 R173, R52 ;  /* 0x0000003400ad7308 */ /* 0x0003220000000800 */
[----:B--2---:R-:W-:Y:S01]  /*71f0*/  @!P3 FMUL R36, R36, R36 ;  /* 0x000000242424b220 */ /* 0x004fe20000400000 */
[----:B------:R-:W-:Y:S02]  /*7200*/  FSETP.GEU.AND P3, PT, R60, -126, PT ;  /* 0xc2fc00003c00780b */ /* 0x000fe40003f6e000 */
[----:B------:R-:W-:-:S03]  /*7210*/  FMNMX R10, R46, R7, !PT ;  /* 0x000000072e0a7209 */ /* 0x000fc60007800000 */
[----:B------:R-:W-:Y:S01]  /*7220*/  @!P2 FMUL R41, R41, 0.5 ;  /* 0x3f0000002929a820 */ /* 0x000fe20000400000 */
[----:B------:R-:W2:Y:S01]  /*7230*/  MUFU.EX2 R16, R16 ;  /* 0x0000001000107308 */ /* 0x000ea20000000800 */
[----:B---3--:R-:W-:Y:S01]  /*7240*/  @!P6 FMUL R37, R37, R37 ;  /* 0x000000252525e220 */ /* 0x008fe20000400000 */
[----:B------:R-:W-:Y:S01]  /*7250*/  FSETP.GEU.AND P6, PT, R40, -126, PT ;  /* 0xc2fc00002800780b */ /* 0x000fe20003fce000 */
[--C-:B-1----:R-:W-:Y:S01]  /*7260*/  FFMA R52, R81, UR17, -R176.reuse ;  /* 0x0000001151347c23 */ /* 0x102fe200080008b0 */
[----:B------:R-:W-:Y:S01]  /*7270*/  FMNMX R7, R47, R10, !PT ;  /* 0x0000000a2f077209 */ /* 0x000fe20007800000 */
[----:B------:R-:W-:Y:S02]  /*7280*/  FFMA R81, R133, UR17, -R176 ;  /* 0x0000001185517c23 */ /* 0x000fe400080008b0 */
[----:B------:R-:W-:Y:S01]  /*7290*/  @!P3 FMUL R60, R60, 0.5 ;  /* 0x3f0000003c3cb820 */ /* 0x000fe20000400000 */
[----:B------:R-:W1:Y:S01]  /*72a0*/  MUFU.EX2 R41, R41 ;  /* 0x0000002900297308 */ /* 0x000e620000000800 */
[----:B----4-:R-:W-:Y:S01]  /*72b0*/  @!P4 FMUL R173, R173, R173 ;  /* 0x000000adadadc220 */ /* 0x010fe20000400000 */
[----:B------:R-:W-:-:S02]  /*72c0*/  FSETP.GEU.AND P4, PT, R17, -126, PT ;  /* 0xc2fc00001100780b */ /* 0x000fc40003f8e000 */
        /* <DEDUP_REMOVED lines=8> */
[----:B-1----:R-:W-:Y:S01]  /*7350*/  @!P2 FMUL R41, R41, R41 ;  /* 0x000000292929a220 */ /* 0x002fe20000400000 */
[----:B------:R-:W-:Y:S01]  /*7360*/  FSETP.GEU.AND P2, PT, R44, -126, PT ;  /* 0xc2fc00002c00780b */ /* 0x000fe20003f4e000 */
[--C-:B---3--:R-:W-:Y:S01]  /*7370*/  FFMA R60, R97, UR17, -R176.reuse ;  /* 0x00000011613c7c23 */ /* 0x108fe200080008b0 */
        /* <DEDUP_REMOVED lines=8> */
[----:B------:R-:W3:Y:S01]  /*7400*/  MUFU.EX2 R45, R45 ;  /* 0x0000002d002d7308 */ /* 0x000ee20000000800 */
[----:B--2---:R-:W-:Y:S01]  /*7410*/  @!P6 FMUL R40, R40, R40 ;  /* 0x000000282828e220 */ /* 0x004fe20000400000 */
[----:B------:R-:W-:Y:S02]  /*7420*/  FSETP.GEU.AND P6, PT, R68, -126, PT ;  /* 0xc2fc00004400780b */ /* 0x000fe40003fce000 */
[----:B------:R-:W-:-:S03]  /*7430*/  FMNMX R10, R58, R7, !PT ;  /* 0x000000073a0a7209 */ /* 0x000fc60007800000 */
[----:B------:R-:W-:Y:S01]  /*7440*/  @!P3 FMUL R18, R18, 0.5 ;  /* 0x3f0000001212b820 */ /* 0x000fe20000400000 */
[----:B------:R-:W2:Y:S01]  /*7450*/  MUFU.EX2 R44, R44 ;  /* 0x0000002c002c7308 */ /* 0x000ea20000000800 */
[----:B-1----:R-:W-:Y:S01]  /*7460*/  @!P4 FMUL R17, R17, R17 ;  /* 0x000000111111c220 */ /* 0x002fe20000400000 */
[----:B------:R-:W-:Y:S02]  /*7470*/  FSETP.GEU.AND P4, PT, R49, -126, PT ;  /* 0xc2fc00003100780b */ /* 0x000fe40003f8e000 */
[----:B------:R-:W-:-:S03]  /*7480*/  FMNMX R7, R59, R10, !PT ;  /* 0x0000000a3b077209 */ /* 0x000fc60007800000 */
[----:B------:R-:W-:Y:S01]  /*7490*/  @!P6 FMUL R68, R68, 0.5 ;  /* 0x3f0000004444e820 */ /* 0x000fe20000400000 */
[----:B------:R-:W1:Y:S01]  /*74a0*/  MUFU.EX2 R18, R18 ;  /* 0x0000001200127308 */ /* 0x000e620000000800 */
[----:B---3--:R-:W-:Y:S01]  /*74b0*/  @!P5 FMUL R45, R45, R45 ;  /* 0x0000002d2d2dd220 */ /* 0x008fe20000400000 */
        /* <DEDUP_REMOVED lines=11> */
[----:B---3--:R-:W-:Y:S01]  /*7570*/  FFMA R68, R112, UR17, -R176 ;  /* 0x0000001170447c23 */ /* 0x008fe200080008b0 */
[----:B------:R-:W-:-:S03]  /*7580*/  FMNMX R10, R66, R7, !PT ;  /* 0x00000007420a7209 */ /* 0x000fc60007800000 */
[----:B------:R-:W-:Y:S01]  /*7590*/  @!P2 FMUL R76, R76, 0.5 ;  /* 0x3f0000004c4ca820 */ /* 0x000fe20000400000 */
[----:B------:R-:W1:Y:S01]  /*75a0*/  MUFU.EX2 R48, R48 ;  /* 0x0000003000307308 */ /* 0x000e620000000800 */
[----:B----4-:R-:W-:Y:S01]  /*75b0*/  @!P6 FMUL R171, R171, R171 ;  /* 0x000000abababe220 */ /* 0x010fe20000400000 */
        /* <DEDUP_REMOVED lines=19> */
[----:B------:R-:W3:Y:S01]  /*76f0*/  MUFU.EX2 R52, R52 ;  /* 0x0000003400347308 */ /* 0x000ee20000000800 */
[----:B--2---:R-:W-:Y:S01]  /*7700*/  @!P3 FMUL R53, R53, R53 ;  /* 0x000000353535b220 */ /* 0x004fe20000400000 */
[----:B------:R-:W-:Y:S02]  /*7710*/  FSETP.GEU.AND P3, PT, R56, -126, PT ;  /* 0xc2fc00003800780b */ /* 0x000fe40003f6e000 */
[----:B------:R-:W-:-:S03]  /*7720*/  FMNMX R7, R75, R10, !PT ;  /* 0x0000000a4b077209 */ /* 0x000fc60007800000 */
[----:B------:R-:W-:Y:S01]  /*7730*/  @!P2 FMUL R20, R20, 0.5 ;  /* 0x3f0000001414a820 */ /* 0x000fe20000400000 */
[----:B------:R2:W4:Y:S01]  /*7740*/  MUFU.EX2 R169, R84 ;  /* 0x0000005400a97308 */ /* 0x0005220000000800 */
[----:B-1----:R-:W-:Y:S01]  /*7750*/  @!P6 FMUL R19, R19, R19 ;  /* 0x000000131313e220 */ /* 0x002fe20000400000 */
[----:B------:R-:W-:Y:S02]  /*7760*/  FMNMX R10, R78, R7, !PT ;  /* 0x000000074e0a7209 */ /* 0x000fe40007800000 */
[----:B------:R-:W-:Y:S02]  /*7770*/  FSETP.GEU.AND P6, PT, R57, -126, PT ;  /* 0xc2fc00003900780b */ /* 0x000fe40003fce000 */
[----:B------:R-:W-:Y:S01]  /*7780*/  FMNMX R7, R79, R10, !PT ;  /* 0x0000000a4f077209 */ /* 0x000fe20007800000 */
[----:B------:R-:W-:Y:S01]  /*7790*/  @!P3 FMUL R56, R56, 0.5 ;  /* 0x3f0000003838b820 */ /* 0x000fe20000400000 */
[----:B------:R-:W1:Y:S01]  /*77a0*/  MUFU.EX2 R20, R20 ;  /* 0x0000001400147308 */ /* 0x000e620000000800 */
[----:B---3--:R-:W-:Y:S01]  /*77b0*/  @!P4 FMUL R52, R52, R52 ;  /* 0x000000343434c220 */ /* 0x008fe20000400000 */
[----:B------:R-:W-:Y:S01]  /*77c0*/  FMNMX R10, R82, R7, !PT ;  /* 0x00000007520a7209 */ /* 0x000fe20007800000 */
[----:B--2---:R-:W-:Y:S01]  /*77d0*/  FFMA R84, R132, UR17, -R176 ;  /* 0x0000001184547c23 */ /* 0x004fe200080008b0 */
[----:B------:R-:W-:-:S02]  /*77e0*/  FSETP.GEU.AND P4, PT, R92, -126, PT ;  /* 0xc2fc00005c00780b */ /* 0x000fc40003f8e000 */
[----:B------:R-:W-:Y:S02]  /*77f0*/  FMNMX R7, R83, R10, !PT ;  /* 0x0000000a53077209 */ /* 0x000fe40007800000 */
[----:B------:R-:W2:Y:S01]  /*7800*/  MUFU.EX2 R56, R56 ;  /* 0x0000003800387308 */ /* 0x000ea20000000800 */
[----:B----4-:R-:W-:Y:S01]  /*7810*/  @!P5 FMUL R169, R169, R169 ;  /* 0x000000a9a9a9d220 */ /* 0x010fe20000400000 */
[----:B------:R-:W-:Y:S01]  /*7820*/  FSETP.GEU.AND P5, PT, R21, -126, PT ;  /* 0xc2fc00001500780b */ /* 0x000fe20003fae000 */
[----:B------:R-:W-:Y:S01]  /*7830*/  @!P6 FMUL R57, R57, 0.5 ;  /* 0x3f0000003939e820 */ /* 0x000fe20000400000 */
[----:B------:R-:W-:-:S04]  /*7840*/  FMNMX R10, R86, R7, !PT ;  /* 0x00000007560a7209 */ /* 0x000fc80007800000 */
[----:B------:R-:W-:Y:S01]  /*7850*/  FMNMX R7, R87, R10, !PT ;  /* 0x0000000a57077209 */ /* 0x000fe20007800000 */
[----:B------:R-:W3:Y:S01]  /*7860*/  MUFU.EX2 R57, R57 ;  /* 0x0000003900397308 */ /* 0x000ee20000000800 */
[----:B------:R-:W-:Y:S01]  /*7870*/  @!P4 FMUL R92, R92, 0.5 ;  /* 0x3f0000005c5cc820 */ /* 0x000fe20000400000 */
[----:B-1----:R-:W-:Y:S01]  /*7880*/  @!P2 FMUL R20, R20, R20 ;  /* 0x000000141414a220 */ /* 0x002fe20000400000 */
[----:B------:R-:W-:Y:S02]  /*7890*/  FMNMX R10, R90, R7, !PT ;  /* 0x000000075a0a7209 */ /* 0x000fe40007800000 */
[----:B------:R-:W-:Y:S01]  /*78a0*/  FSETP.GEU.AND P2, PT, R61, -126, PT ;  /* 0xc2fc00003d00780b */ /* 0x000fe20003f4e000 */
[----:B------:R-:W-:Y:S01]  /*78b0*/  @!P5 FMUL R21, R21, 0.5 ;  /* 0x3f0000001515d820 */ /* 0x000fe20000400000 */
[----:B------:R-:W-:Y:S01]  /*78c0*/  FMNMX R7, R91, R10, !PT ;  /* 0x0000000a5b077209 */ /* 0x000fe20007800000 */
[----:B------:R-:W1:Y:S01]  /*78d0*/  MUFU.EX2 R96, R92 ;  /* 0x0000005c00607308 */ /* 0x000e620000000800 */
[----:B--2---:R-:W-:Y:S01]  /*78e0*/  @!P3 FMUL R56, R56, R56 ;  /* 0x000000383838b220 */ /* 0x004fe20000400000 */
[----:B------:R-:W-:-:S02]  /*78f0*/  FSETP.GEU.AND P3, PT, R100, -126, PT ;  /* 0xc2fc00006400780b */ /* 0x000fc40003f6e000 */
[----:B------:R-:W-:-:S04]  /*7900*/  FMNMX R10, R94, R7, !PT ;  /* 0x000000075e0a7209 */ /* 0x000fc80007800000 */
[----:B------:R-:W2:Y:S01]  /*7910*/  MUFU.EX2 R21, R21 ;  /* 0x0000001500157308 */ /* 0x000ea20000000800 */
[----:B------:R-:W-:Y:S01]  /*7920*/  FMNMX R7, R95, R10, !PT ;  /* 0x0000000a5f077209 */ /* 0x000fe20007800000 */
[----:B---3--:R-:W-:Y:S01]  /*7930*/  @!P6 FMUL R57, R57, R57 ;  /* 0x000000393939e220 */ /* 0x008fe20000400000 */
[----:B------:R-:W-:Y:S01]  /*7940*/  FSETP.GEU.AND P6, PT, R60, -126, PT ;  /* 0xc2fc00003c00780b */ /* 0x000fe20003fce000 */
[----:B------:R-:W-:Y:S01]  /*7950*/  @!P2 FMUL R61, R61, 0.5 ;  /* 0x3f0000003d3da820 */ /* 0x000fe20000400000 */
[----:B------:R-:W-:Y:S02]  /*7960*/  FMNMX R10, R98, R7, !PT ;  /* 0x00000007620a7209 */ /* 0x000fe40007800000 */
[----:B------:R-:W-:Y:S01]  /*7970*/  @!P3 FMUL R100, R100, 0.5 ;  /* 0x3f0000006464b820 */ /* 0x000fe20000400000 */
[----:B-1----:R-:W-:Y:S01]  /*7980*/  @!P4 FMUL R96, R96, R96 ;  /* 0x000000606060c220 */ /* 0x002fe20000400000 */
[----:B------:R-:W-:Y:S01]  /*7990*/  FMNMX R7, R99, R10, !PT ;  /* 0x0000000a63077209 */ /* 0x000fe20007800000 */
[----:B------:R-:W1:Y:S01]  /*79a0*/  MUFU.EX2 R61, R61 ;  /* 0x0000003d003d7308 */ /* 0x000e620000000800 */
[----:B------:R-:W-:Y:S01]  /*79b0*/  FSETP.GEU.AND P4, PT, R23, -126, PT ;  /* 0xc2fc00001700780b */ /* 0x000fe20003f8e000 */
[----:B------:R-:W-:Y:S01]  /*79c0*/  FADD R129, R29, R96 ;  /* 0x000000601d817221 */ /* 0x000fe20000000000 */
[----:B------:R-:W-:-:S03]  /*79d0*/  FMNMX R10, R102, R7, !PT ;  /* 0x00000007660a7209 */ /* 0x000fc60007800000 */
[----:B------:R-:W-:Y:S01]  /*79e0*/  @!P6 FMUL R60, R60, 0.5 ;  /* 0x3f0000003c3ce820 */ /* 0x000fe20000400000 */
[----:B--2---:R-:W-:Y:S01]  /*79f0*/  @!P5 FMUL R21, R21, R21 ;  /* 0x000000151515d220 */ /* 0x004fe20000400000 */
[----:B------:R-:W-:Y:S01]  /*7a00*/  FSETP.GEU.AND P5, PT, R64, -126, PT ;  /* 0xc2fc00004000780b */ /* 0x000fe20003fae000 */
[----:B------:R2:W3:Y:S01]  /*7a10*/  MUFU.EX2 R92, R100 ;  /* 0x00000064005c7308 */ /* 0x0004e20000000800 */
[----:B------:R-:W-:-:S04]  /*7a20*/  FMNMX R7, R103, R10, !PT ;  /* 0x0000000a67077209 */ /* 0x000fc80007800000 */
[----:B------:R-:W-:Y:S01]  /*7a30*/  FMNMX R10, R106, R7, !PT ;  /* 0x000000076a0a7209 */ /* 0x000fe20007800000 */
[----:B------:R-:W-:Y:S02]  /*7a40*/  @!P4 FMUL R23, R23, 0.5 ;  /* 0x3f0000001717c820 */ /* 0x000fe40000400000 */
[----:B------:R-:W4:Y:S01]  /*7a50*/  MUFU.EX2 R60, R60 ;  /* 0x0000003c003c7308 */ /* 0x000f220000000800 */
[----:B------:R-:W-:Y:S01]  /*7a60*/  FMNMX R7, R107, R10, !PT ;  /* 0x0000000a6b077209 */ /* 0x000fe20007800000 */
[----:B-1----:R-:W-:Y:S01]  /*7a70*/  @!P2 FMUL R61, R61, R61 ;  /* 0x0000003d3d3da220 */ /* 0x002fe20000400000 */
[----:B------:R-:W-:Y:S01]  /*7a80*/  FSETP.GEU.AND P2, PT, R65, -126, PT ;  /* 0xc2fc00004100780b */ /* 0x000fe20003f4e000 */
[----:B------:R-:W-:Y:S01]  /*7a90*/  @!P5 FMUL R64, R64, 0.5 ;  /* 0x3f0000004040d820 */ /* 0x000fe20000400000 */
[----:B------:R-:W-:Y:S01]  /*7aa0*/  FMNMX R10, R110, R7, !PT ;  /* 0x000000076e0a7209 */ /* 0x000fe20007800000 */
[----:B--2---:R-:W-:Y:S01]  /*7ab0*/  FFMA R100, R125, UR17, -R176 ;  /* 0x000000117d647c23 */ /* 0x004fe200080008b0 */
[----:B------:R-:W-:Y:S01]  /*7ac0*/  FADD R133, R28, R61 ;  /* 0x0000003d1c857221 */ /* 0x000fe20000000000 */
[----:B------:R-:W1:Y:S01]  /*7ad0*/  MUFU.EX2 R23, R23 ;  /* 0x0000001700177308 */ /* 0x000e620000000800 */
[----:B---3--:R-:W-:Y:S01]  /*7ae0*/  @!P3 FMUL R92, R92, R92 ;  /* 0x0000005c5c5cb220 */ /* 0x008fe20000400000 */
[----:B------:R-:W-:-:S02]  /*7af0*/  FSETP.GEU.AND P3, PT, R22, -126, PT ;  /* 0xc2fc00001600780b */ /* 0x000fc40003f6e000 */
[----:B------:R-:W-:Y:S02]  /*7b00*/  FMNMX R7, R111, R10, !PT ;  /* 0x0000000a6f077209 */ /* 0x000fe40007800000 */
[----:B------:R-:W-:Y:S02]  /*7b10*/  F2FP.BF16.F32.PACK_AB R28, R177, R28 ;  /* 0x0000001cb11c723e */ /* 0x000fe400000010ff */
[----:B------:R-:W2:Y:S01]  /*7b20*/  MUFU.EX2 R64, R64 ;  /* 0x0000004000407308 */ /* 0x000ea20000000800 */
[----:B------:R-:W-:Y:S01]  /*7b30*/  FMNMX R10, R114, R7, !PT ;  /* 0x00000007720a7209 */ /* 0x000fe20007800000 */
[----:B----4-:R-:W-:Y:S01]  /*7b40*/  @!P6 FMUL R60, R60, R60 ;  /* 0x0000003c3c3ce220 */ /* 0x010fe20000400000 */
[----:B------:R-:W-:Y:S01]  /*7b50*/  FSETP.GEU.AND P6, PT, R89, -126, PT ;  /* 0xc2fc00005900780b */ /* 0x000fe20003fce000 */
[----:B------:R-:W-:Y:S01]  /*7b60*/  @!P2 FMUL R65, R65, 0.5 ;  /* 0x3f0000004141a820 */ /* 0x000fe20000400000 */
[----:B------:R-:W-:Y:S02]  /*7b70*/  FMNMX R7, R115, R10, !PT ;  /* 0x0000000a73077209 */ /* 0x000fe40007800000 */
[----:B------:R-:W-:-:S02]  /*7b80*/  @!P3 FMUL R22, R22, 0.5 ;  /* 0x3f0000001616b820 */ /* 0x000fc40000400000 */
[----:B------:R-:W-:Y:S01]  /*7b90*/  FMNMX R10, R118, R7, !PT ;  /* 0x00000007760a7209 */ /* 0x000fe20007800000 */
[----:B-1----:R-:W-:Y:S01]  /*7ba0*/  @!P4 FMUL R23, R23, R23 ;  /* 0x000000171717c220 */ /* 0x002fe20000400000 */
[----:B------:R-:W1:Y:S01]  /*7bb0*/  MUFU.EX2 R65, R65 ;  /* 0x0000004100417308 */ /* 0x000e620000000800 */
[----:B------:R-:W-:Y:S02]  /*7bc0*/  FSETP.GEU.AND P4, PT, R68, -126, PT ;  /* 0xc2fc00004400780b */ /* 0x000fe40003f8e000 */
[----:B------:R-:W-:Y:S02]  /*7bd0*/  FMNMX R7, R119, R10, !PT ;  /* 0x0000000a77077209 */ /* 0x000fe40007800000 */
[----:B------:R-:W-:Y:S01]  /*7be0*/  @!P6 FMUL R89, R89, 0.5 ;  /* 0x3f0000005959e820 */ /* 0x000fe20000400000 */
[----:B--2---:R-:W-:Y:S01]  /*7bf0*/  @!P5 FMUL R64, R64, R64 ;  /* 0x000000404040d220 */ /* 0x004fe20000400000 */
[----:B------:R-:W-:Y:S01]  /*7c00*/  FSETP.GEU.AND P5, PT, R69, -126, PT ;  /* 0xc2fc00004500780b */ /* 0x000fe20003fae000 */
[----:B------:R-:W2:Y:S01]  /*7c10*/  MUFU.EX2 R22, R22 ;  /* 0x0000001600167308 */ /* 0x000ea20000000800 */
[----:B------:R-:W-:-:S04]  /*7c20*/  FMNMX R10, R122, R7, !PT ;  /* 0x000000077a0a7209 */ /* 0x000fc80007800000 */
[----:B------:R-:W-:Y:S01]  /*7c30*/  FMNMX R7, R123, R10, !PT ;  /* 0x0000000a7b077209 */ /* 0x000fe20007800000 */
[----:B------:R-:W-:Y:S02]  /*7c40*/  @!P4 FMUL R68, R68, 0.5 ;  /* 0x3f0000004444c820 */ /* 0x000fe40000400000 */
[----:B------:R-:W3:Y:S01]  /*7c50*/  MUFU.EX2 R89, R89 ;  /* 0x0000005900597308 */ /* 0x000ee20000000800 */
[----:B------:R-:W-:Y:S01]  /*7c60*/  FMNMX R10, R126, R7, !PT ;  /* 0x000000077e0a7209 */ /* 0x000fe20007800000 */
[----:B-1----:R-:W-:Y:S01]  /*7c70*/  @!P2 FMUL R65, R65, R65 ;  /* 0x000000414141a220 */ /* 0x002fe20000400000 */
[----:B------:R-:W-:Y:S01]  /*7c80*/  FSETP.GEU.AND P2, PT, R88, -126, PT ;  /* 0xc2fc00005800780b */ /* 0x000fe20003f4e000 */
[----:B------:R-:W-:Y:S01]  /*7c90*/  @!P5 FMUL R69, R69, 0.5 ;  /* 0x3f0000004545d820 */ /* 0x000fe20000400000 */
[----:B------:R-:W-:-:S03]  /*7ca0*/  FMNMX R7, R127, R10, !PT ;  /* 0x0000000a7f077209 */ /* 0x000fc60007800000 */
[----:B------:R-:W1:Y:S01]  /*7cb0*/  MUFU.EX2 R68, R68 ;  /* 0x0000004400447308 */ /* 0x000e620000000800 */
[----:B--2---:R-:W-:Y:S01]  /*7cc0*/  @!P3 FMUL R22, R22, R22 ;  /* 0x000000161616b220 */ /* 0x004fe20000400000 */
[----:B------:R-:W-:Y:S02]  /*7cd0*/  FSETP.GEU.AND P3, PT, R72, -126, PT ;  /* 0xc2fc00004800780b */ /* 0x000fe40003f6e000 */
[----:B------:R-:W-:-:S04]  /*7ce0*/  FMNMX R10, R130, R7, !PT ;  /* 0x00000007820a7209 */ /* 0x000fc80007800000 */
[----:B------:R-:W2:Y:S01]  /*7cf0*/  MUFU.EX2 R69, R69 ;  /* 0x0000004500457308 */ /* 0x000ea20000000800 */
[----:B------:R-:W-:Y:S01]  /*7d00*/  FMNMX R7, R131, R10, !PT ;  /* 0x0000000a83077209 */ /* 0x000fe20007800000 */
[----:B---3--:R-:W-:Y:S01]  /*7d10*/  @!P6 FMUL R89, R89, R89 ;  /* 0x000000595959e220 */ /* 0x008fe20000400000 */
[----:B------:R-:W-:Y:S01]  /*7d20*/  FSETP.GEU.AND P6, PT, R73, -126, PT ;  /* 0xc2fc00004900780b */ /* 0x000fe20003fce000 */
[----:B------:R-:W-:Y:S01]  /*7d30*/  @!P2 FMUL R88, R88, 0.5 ;  /* 0x3f0000005858a820 */ /* 0x000fe20000400000 */
[----:B------:R-:W-:Y:S02]  /*7d40*/  FMNMX R10, R134, R7, !PT ;  /* 0x00000007860a7209 */ /* 0x000fe40007800000 */
[----:B------:R-:W-:Y:S02]  /*7d50*/  @!P3 FMUL R72, R72, 0.5 ;  /* 0x3f0000004848b820 */ /* 0x000fe40000400000 */
[----:B------:R-:W-:Y:S01]  /*7d60*/  FMNMX R7, R135, R10, !PT ;  /* 0x0000000a87077209 */ /* 0x000fe20007800000 */
[----:B-1----:R-:W-:Y:S01]  /*7d70*/  @!P4 FMUL R68, R68, R68 ;  /* 0x000000444444c220 */ /* 0x002fe20000400000 */
[----:B------:R-:W1:Y:S01]  /*7d80*/  MUFU.EX2 R88, R88 ;  /* 0x0000005800587308 */ /* 0x000e620000000800 */
[----:B------:R-:W-:-:S02]  /*7d90*/  FSETP.GEU.AND P4, PT, R93, -126, PT ;  /* 0xc2fc00005d00780b */ /* 0x000fc40003f8e000 */
        /* <DEDUP_REMOVED lines=25> */
[----:B-1----:R-:W-:Y:S02]  /*7f30*/  @!P4 FMUL R93, R93, R93 ;  /* 0x0000005d5d5dc220 */ /* 0x002fe40000400000 */
[----:B------:R-:W1:Y:S01]  /*7f40*/  SHFL.BFLY PT, R7, R10, 0x1, 0x1f ;  /* 0x0c201f000a077f89 */ /* 0x000e6200000e0000 */
[----:B------:R-:W3:Y:S01]  /*7f50*/  MUFU.EX2 R100, R100 ;  /* 0x0000006400647308 */ /* 0x000ee20000000800 */
[----:B------:R-:W-:-:S04]  /*7f60*/  FSETP.GEU.AND P4, PT, R84, -126, PT ;  /* 0xc2fc00005400780b */ /* 0x000fc80003f8e000 */
[----:B------:R-:W-:Y:S01]  /*7f70*/  @!P6 FMUL R76, R76, 0.5 ;  /* 0x3f0000004c4ce820 */ /* 0x000fe20000400000 */
[----:B--2---:R-:W-:Y:S01]  /*7f80*/  @!P5 FMUL R77, R77, R77 ;  /* 0x0000004d4d4dd220 */ /* 0x004fe20000400000 */
[----:B------:R-:W-:Y:S01]  /*7f90*/  FSETP.GEU.AND P5, PT, R81, -126, PT ;  /* 0xc2fc00005100780b */ /* 0x000fe20003fae000 */
[----:B------:R-:W2:Y:S06]  /*7fa0*/  MUFU.EX2 R97, R97 ;  /* 0x0000006100617308 */ /* 0x000eac0000000800 */
[----:B------:R-:W-:Y:S02]  /*7fb0*/  @!P4 FMUL R84, R84, 0.5 ;  /* 0x3f0000005454c820 */ /* 0x000fe40000400000 */
[----:B------:R-:W4:Y:S01]  /*7fc0*/  MUFU.EX2 R76, R76 ;  /* 0x0000004c004c7308 */ /* 0x000f220000000800 */
[----:B---3--:R-:W-:Y:S01]  /*7fd0*/  @!P2 FMUL R100, R100, R100 ;  /* 0x000000646464a220 */ /* 0x008fe20000400000 */
[----:B------:R-:W-:-:S02]  /*7fe0*/  FSETP.GEU.AND P2, PT, R104, -126, PT ;  /* 0xc2fc00006800780b */ /* 0x000fc40003f4e000 */
[----:B------:R-:W-:Y:S01]  /*7ff0*/  @!P5 FMUL R81, R81, 0.5 ;  /* 0x3f0000005151d820 */ /* 0x000fe20000400000 */
[----:B-1----:R-:W-:-:S03]  /*8000*/  FMNMX R7, R10, R7, !PT ;  /* 0x000000070a077209 */ /* 0x002fc60007800000 */
[----:B------:R-:W1:Y:S01]  /*8010*/  MUFU.EX2 R84, R84 ;  /* 0x0000005400547308 */ /* 0x000e620000000800 */
[----:B--2---:R-:W-:Y:S01]  /*8020*/  @!P3 FMUL R97, R97, R97 ;  /* 0x000000616161b220 */ /* 0x004fe20000400000 */
[----:B------:R-:W-:Y:S01]  /*8030*/  FSETP.GEU.AND P3, PT, R12, -126, PT ;  /* 0xc2fc00000c00780b */ /* 0x000fe20003f6e000 */
[----:B------:R-:W-:Y:S01]  /*8040*/  FFMA R10, R144, UR17, -R176 ;  /* 0x00000011900a7c23 */ /* 0x000fe200080008b0 */
[----:B------:R-:W2:Y:S03]  /*8050*/  SHFL.BFLY PT, R108, R7, 0x2, 0x1f ;  /* 0x0c401f00076c7f89 */ /* 0x000ea600000e0000 */
[----:B------:R-:W-:Y:S01]  /*8060*/  @!P2 FMUL R104, R104, 0.5 ;  /* 0x3f0000006868a820 */ /* 0x000fe20000400000 */
[----:B------:R-:W3:Y:S01]  /*8070*/  MUFU.EX2 R81, R81 ;  /* 0x0000005100517308 */ /* 0x000ee20000000800 */
[----:B----4-:R-:W-:Y:S01]  /*8080*/  @!P6 FMUL R76, R76, R76 ;  /* 0x0000004c4c4ce220 */ /* 0x010fe20000400000 */
[----:B------:R-:W-:-:S05]  /*8090*/  FSETP.GEU.AND P6, PT, R85, -126, PT ;  /* 0xc2fc00005500780b */ /* 0x000fca0003fce000 */
[----:B------:R-:W-:Y:S01]  /*80a0*/  @!P3 FMUL R12, R12, 0.5 ;  /* 0x3f0000000c0cb820 */ /* 0x000fe20000400000 */
[----:B------:R-:W4:Y:S01]  /*80b0*/  MUFU.EX2 R104, R104 ;  /* 0x0000006800687308 */ /* 0x000f220000000800 */
[----:B-1----:R-:W-:Y:S01]  /*80c0*/  @!P4 FMUL R84, R84, R84 ;  /* 0x000000545454c220 */ /* 0x002fe20000400000 */
[----:B------:R-:W-:-:S05]  /*80d0*/  FSETP.GEU.AND P4, PT, R80, -126, PT ;  /* 0xc2fc00005000780b */ /* 0x000fca0003f8e000 */
[----:B------:R-:W-:Y:S01]  /*80e0*/  @!P6 FMUL R85, R85, 0.5 ;  /* 0x3f0000005555e820 */ /* 0x000fe20000400000 */
[----:B------:R-:W1:Y:S01]  /*80f0*/  MUFU.EX2 R12, R12 ;  /* 0x0000000c000c7308 */ /* 0x000e620000000800 */
[----:B---3--:R-:W-:Y:S01]  /*8100*/  @!P5 FMUL R81, R81, R81 ;  /* 0x000000515151d220 */ /* 0x008fe20000400000 */
[----:B------:R-:W-:Y:S02]  /*8110*/  FSETP.GEU.AND P5, PT, R10, -126, PT ;  /* 0xc2fc00000a00780b */ /* 0x000fe40003fae000 */
[----:B--2---:R-:W-:Y:S01]  /*8120*/  FMNMX R7, R7, R108, !PT ;  /* 0x0000006c07077209 */ /* 0x004fe20007800000 */
[----:B------:R-:W-:Y:S02]  /*8130*/  FFMA R108, R148, UR17, -R176 ;  /* 0x00000011946c7c23 */ /* 0x000fe400080008b0 */
[----:B------:R-:W-:Y:S01]  /*8140*/  @!P4 FMUL R80, R80, 0.5 ;  /* 0x3f0000005050c820 */ /* 0x000fe20000400000 */
[----:B------:R-:W2:Y:S01]  /*8150*/  MUFU.EX2 R85, R85 ;  /* 0x0000005500557308 */ /* 0x000ea20000000800 */
[----:B----4-:R-:W-:Y:S01]  /*8160*/  @!P2 FMUL R104, R104, R104 ;  /* 0x000000686868a220 */ /* 0x010fe20000400000 */
[----:B------:R-:W-:-:S04]  /*8170*/  FSETP.NEU.AND P2, PT, R7, -INF , PT ;  /* 0xff8000000700780b */ /* 0x000fc80003f4d000 */
[----:B------:R-:W-:Y:S01]  /*8180*/  FSEL R144, R7, RZ, P2 ;  /* 0x000000ff07907208 */ /* 0x000fe20001000000 */
[----:B------:R-:W-:Y:S01]  /*8190*/  @!P5 FMUL R10, R10, 0.5 ;  /* 0x3f0000000a0ad820 */ /* 0x000fe20000400000 */
[----:B------:R-:W3:Y:S01]  /*81a0*/  MUFU.EX2 R80, R80 ;  /* 0x0000005000507308 */ /* 0x000ee20000000800 */
[----:B-1----:R-:W-:Y:S01]  /*81b0*/  @!P3 FMUL R12, R12, R12 ;  /* 0x0000000c0c0cb220 */ /* 0x002fe20000400000 */
[----:B------:R-:W-:Y:S01]  /*81c0*/  FSETP.GEU.AND P3, PT, R109, -126, PT ;  /* 0xc2fc00006d00780b */ /* 0x000fe20003f6e000 */
[----:B------:R-:W-:Y:S01]  /*81d0*/  FMUL R125, R144, UR17 ;  /* 0x00000011907d7c20 */ /* 0x000fe20008400000 */
[----:B------:R-:W-:Y:S01]  /*81e0*/  FSETP.GEU.AND P2, PT, R108, -126, PT ;  /* 0xc2fc00006c00780b */ /* 0x000fe20003f4e000 */
[----:B------:R-:W-:Y:S02]  /*81f0*/  FADD R144, -R144, R9 ;  /* 0x0000000990907221 */ /* 0x000fe40000000100 */
        /* <DEDUP_REMOVED lines=9> */
[--C-:B------:R-:W-:Y:S01]  /*8290*/  FFMA R112, R35, UR17, -R125.reuse ;  /* 0x0000001123707c23 */ /* 0x100fe2000800087d */
[----:B---3--:R-:W-:Y:S01]  /*82a0*/  @!P4 FMUL R80, R80, R80 ;  /* 0x000000505050c220 */ /* 0x008fe20000400000 */
[----:B------:R-:W-:Y:S01]  /*82b0*/  FSETP.GEU.AND P4, PT, R33, -126, PT ;  /* 0xc2fc00002100780b */ /* 0x000fe20003f8e000 */
[----:B------:R-:W-:Y:S01]  /*82c0*/  @!P2 FMUL R108, R108, 0.5 ;  /* 0x3f0000006c6ca820 */ /* 0x000fe20000400000 */
[--C-:B------:R-:W-:Y:S01]  /*82d0*/  FFMA R38, R38, UR17, -R125.reuse ;  /* 0x0000001126267c23 */ /* 0x100fe2000800087d */
[----:B------:R-:W2:Y:S01]  /*82e0*/  MUFU.EX2 R109, R109 ;  /* 0x0000006d006d7308 */ /* 0x000ea20000000800 */
[--C-:B------:R-:W-:Y:S01]  /*82f0*/  FFMA R43, R43, UR17, -R125.reuse ;  /* 0x000000112b2b7c23 */ /* 0x100fe2000800087d */
[----:B------:R-:W-:Y:S01]  /*8300*/  @!P6 FMUL R101, R101, 0.5 ;  /* 0x3f0000006565e820 */ /* 0x000fe20000400000 */
[--C-:B------:R-:W-:Y:S01]  /*8310*/  FFMA R39, R39, UR17, -R125.reuse ;  /* 0x0000001127277c23 */ /* 0x100fe2000800087d */
[----:B-1----:R-:W-:Y:S01]  /*8320*/  @!P5 FMUL R10, R10, R10 ;  /* 0x0000000a0a0ad220 */ /* 0x002fe20000400000 */
[----:B------:R-:W-:Y:S01]  /*8330*/  FSETP.GEU.AND P5, PT, R26, -126, PT ;  /* 0xc2fc00001a00780b */ /* 0x000fe20003fae000 */
[--C-:B------:R-:W-:Y:S01]  /*8340*/  FFMA R47, R47, UR17, -R125.reuse ;  /* 0x000000112f2f7c23 */ /* 0x100fe2000800087d */
[--C-:B------:R-:W-:Y:S01]  /*8350*/  FFMA R46, R46, UR17, -R125.reuse ;  /* 0x000000112e2e7c23 */ /* 0x100fe2000800087d */
[----:B------:R-:W1:Y:S01]  /*8360*/  MUFU.EX2 R101, R101 ;  /* 0x0000006500657308 */ /* 0x000e620000000800 */
[--C-:B------:R-:W-:Y:S01]  /*8370*/  FFMA R50, R50, UR17, -R125.reuse ;  /* 0x0000001132327c23 */ /* 0x100fe2000800087d */
[----:B------:R-:W-:Y:S01]  /*8380*/  @!P4 FMUL R33, R33, 0.5 ;  /* 0x3f0000002121c820 */ /* 0x000fe20000400000 */
[--C-:B------:R-:W-:Y:S01]  /*8390*/  FFMA R58, R58, UR17, -R125.reuse ;  /* 0x000000113a3a7c23 */ /* 0x100fe2000800087d */
[--C-:B------:R-:W-:Y:S01]  /*83a0*/  FFMA R55, R55, UR17, -R125.reuse ;  /* 0x0000001137377c23 */ /* 0x100fe2000800087d */
[--C-:B------:R-:W-:Y:S01]  /*83b0*/  FFMA R63, R63, UR17, -R125.reuse ;  /* 0x000000113f3f7c23 */ /* 0x100fe2000800087d */
[--C-:B------:R-:W-:Y:S01]  /*83c0*/  FFMA R59, R59, UR17, -R125.reuse ;  /* 0x000000113b3b7c23 */ /* 0x100fe2000800087d */
[--C-:B------:R-:W-:Y:S01]  /*83d0*/  FFMA R67, R67, UR17, -R125.reuse ;  /* 0x0000001143437c23 */ /* 0x100fe2000800087d */
[----:B------:R-:W3:Y:S01]  /*83e0*/  MUFU.EX2 R108, R108 ;  /* 0x0000006c006c7308 */ /* 0x000ee20000000800 */
[----:B--2---:R-:W-:Y:S01]  /*83f0*/  @!P3 FMUL R109, R109, R109 ;  /* 0x0000006d6d6db220 */ /* 0x004fe20000400000 */
[----:B------:R-:W-:Y:S01]  /*8400*/  @!P5 FMUL R26, R26, 0.5 ;  /* 0x3f0000001a1ad820 */ /* 0x000fe20000400000 */
[----:B------:R-:W-:Y:S01]  /*8410*/  FSETP.GEU.AND P3, PT, R31, -126, PT ;  /* 0xc2fc00001f00780b */ /* 0x000fe20003f6e000 */
[--C-:B------:R-:W-:Y:S01]  /*8420*/  FFMA R51, R51, UR17, -R125.reuse ;  /* 0x0000001133337c23 */ /* 0x100fe2000800087d */
[--C-:B------:R-:W-:Y:S01]  /*8430*/  FFMA R136, R71, UR17, -R125.reuse ;  /* 0x0000001147887c23 */ /* 0x100fe2000800087d */
[--C-:B------:R-:W-:Y:S01]  /*8440*/  FFMA R75, R75, UR17, -R125.reuse ;  /* 0x000000114b4b7c23 */ /* 0x100fe2000800087d */
[--C-:B------:R-:W-:Y:S01]  /*8450*/  FFMA R83, R83, UR17, -R125.reuse ;  /* 0x0000001153537c23 */ /* 0x100fe2000800087d */
[----:B------:R-:W2:Y:S01]  /*8460*/  MUFU.EX2 R33, R33 ;  /* 0x0000002100217308 */ /* 0x000ea20000000800 */
[----:B-1----:R-:W-:Y:S01]  /*8470*/  @!P6 FMUL R101, R101, R101 ;  /* 0x000000656565e220 */ /* 0x002fe20000400000 */
[----:B------:R-:W-:Y:S01]  /*8480*/  FSETP.GEU.AND P6, PT, R30, -126, PT ;  /* 0xc2fc00001e00780b */ /* 0x000fe20003fce000 */
[--C-:B------:R-:W-:Y:S01]  /*8490*/  FFMA R140, R79, UR17, -R125.reuse ;  /* 0x000000114f8c7c23 */ /* 0x100fe2000800087d */
[--C-:B------:R-:W-:Y:S01]  /*84a0*/  FFMA R130, R130, UR17, -R125.reuse ;  /* 0x0000001182827c23 */ /* 0x100fe2000800087d */
[----:B------:R-:W-:Y:S01]  /*84b0*/  FFMA R127, R127, UR17, -R125 ;  /* 0x000000117f7f7c23 */ /* 0x000fe2000800087d */
[----:B------:R-:W-:Y:S01]  /*84c0*/  FADD R34, -R8, R11 ;  /* 0x0000000b08227221 */ /* 0x000fe20000000100 */
[--C-:B------:R-:W-:Y:S01]  /*84d0*/  FFMA R139, R139, UR17, -R125.reuse ;  /* 0x000000118b8b7c23 */ /* 0x100fe2000800087d */
[----:B------:R-:W1:Y:S01]  /*84e0*/  MUFU.EX2 R26, R26 ;  /* 0x0000001a001a7308 */ /* 0x000e620000000800 */
[----:B------:R-:W-:Y:S01]  /*84f0*/  @!P3 FMUL R31, R31, 0.5 ;  /* 0x3f0000001f1fb820 */ /* 0x000fe20000400000 */
[----:B---3--:R-:W-:Y:S01]  /*8500*/  @!P2 FMUL R108, R108, R108 ;  /* 0x0000006c6c6ca220 */ /* 0x008fe20000400000 */
[----:B------:R-:W-:Y:S01]  /*8510*/  FSETP.GEU.AND P2, PT, R27, -126, PT ;  /* 0xc2fc00001b00780b */ /* 0x000fe20003f4e000 */
[--C-:B------:R-:W-:Y:S01]  /*8520*/  FFMA R131, R131, UR17, -R125.reuse ;  /* 0x0000001183837c23 */ /* 0x100fe2000800087d */
[--C-:B------:R-:W-:Y:S01]  /*8530*/  FFMA R138, R138, UR17, -R125.reuse ;  /* 0x000000118a8a7c23 */ /* 0x100fe2000800087d */
[--C-:B------:R-:W-:Y:S01]  /*8540*/  FFMA R141, R119, UR17, -R125.reuse ;  /* 0x00000011778d7c23 */ /* 0x100fe2000800087d */
[----:B------:R-:W-:Y:S01]  /*8550*/  @!P6 FMUL R30, R30, 0.5 ;  /* 0x3f0000001e1ee820 */ /* 0x000fe20000400000 */
[----:B------:R-:W3:Y:S01]  /*8560*/  MUFU.EX2 R31, R31 ;  /* 0x0000001f001f7308 */ /* 0x000ee20000000800 */
[----:B--2---:R-:W-:Y:S01]  /*8570*/  @!P4 FMUL R33, R33, R33 ;  /* 0x000000212121c220 */ /* 0x004fe20000400000 */
[----:B------:R-:W-:Y:S01]  /*8580*/  FSETP.GEU.AND P4, PT, R112, -126, PT ;  /* 0xc2fc00007000780b */ /* 0x000fe20003f8e000 */
[--C-:B------:R-:W-:Y:S01]  /*8590*/  FFMA R145, R135, UR17, -R125.reuse ;  /* 0x0000001187917c23 */ /* 0x100fe2000800087d */
[--C-:B------:R-:W-:Y:S01]  /*85a0*/  FFMA R142, R142, UR17, -R125.reuse ;  /* 0x000000118e8e7c23 */ /* 0x100fe2000800087d */
[--C-:B------:R-:W-:Y:S01]  /*85b0*/  FFMA R143, R143, UR17, -R125.reuse ;  /* 0x000000118f8f7c23 */ /* 0x100fe2000800087d */
[--C-:B------:R-:W-:Y:S01]  /*85c0*/  FFMA R149, R146, UR17, -R125.reuse ;  /* 0x0000001192957c23 */ /* 0x100fe2000800087d */
[--C-:B------:R-:W-:Y:S01]  /*85d0*/  FFMA R147, R147, UR17, -R125.reuse ;  /* 0x0000001193937c23 */ /* 0x100fe2000800087d */
[----:B------:R-:W-:Y:S01]  /*85e0*/  @!P2 FMUL R27, R27, 0.5 ;  /* 0x3f0000001b1ba820 */ /* 0x000fe20000400000 */
[----:B-1----:R-:W-:Y:S01]  /*85f0*/  @!P5 FMUL R26, R26, R26 ;  /* 0x0000001a1a1ad220 */ /* 0x002fe20000400000 */
[----:B------:R-:W-:Y:S01]  /*8600*/  FSETP.GEU.AND P5, PT, R38, -126, PT ;  /* 0xc2fc00002600780b */ /* 0x000fe20003fae000 */
[----:B------:R-:W1:Y:S01]  /*8610*/  MUFU.EX2 R30, R30 ;  /* 0x0000001e001e7308 */ /* 0x000e620000000800 */
[----:B------:R-:W-:Y:S01]  /*8620*/  FFMA R150, R150, UR17, -R125 ;  /* 0x0000001196967c23 */ /* 0x000fe2000800087d */
[----:B------:R-:W-:Y:S01]  /*8630*/  FADD R135, R177, R60 ;  /* 0x0000003cb1877221 */ /* 0x000fe20000000000 */
[----:B------:R-:W-:Y:S01]  /*8640*/  FADD R119, R52, R101 ;  /* 0x0000006534777221 */ /* 0x000fe20000000000 */
[----:B------:R-:W-:Y:S01]  /*8650*/  @!P4 FMUL R112, R112, 0.5 ;  /* 0x3f0000007070c820 */ /* 0x000fe20000400000 */
[----:B------:R-:W-:Y:S01]  /*8660*/  FMUL R144, R144, UR17 ;  /* 0x0000001190907c20 */ /* 0x000fe20008400000 */
[----:B---3--:R-:W-:Y:S01]  /*8670*/  @!P3 FMUL R31, R31, R31 ;  /* 0x0000001f1f1fb220 */ /* 0x008fe20000400000 */
[----:B------:R-:W-:Y:S01]  /*8680*/  FSETP.GEU.AND P3, PT, R43, -126, PT ;  /* 0xc2fc00002b00780b */ /* 0x000fe20003f6e000 */
[----:B------:R2:W3:Y:S01]  /*8690*/  MUFU.EX2 R35, R27 ;  /* 0x0000001b00237308 */ /* 0x0004e20000000800 */
[----:B------:R-:W-:Y:S01]  /*86a0*/  FMUL R34, R34, UR17 ;  /* 0x0000001122227c20 */ /* 0x000fe20008400000 */
[----:B------:R-:W-:-:S02]  /*86b0*/  F2FP.BF16.F32.PACK_AB R52, R52, R53 ;  /* 0x000000353434723e */ /* 0x000fc400000010ff */
[----:B------:R-:W-:Y:S01]  /*86c0*/  @!P5 FMUL R38, R38, 0.5 ;  /* 0x3f0000002626d820 */ /* 0x000fe20000400000 */
[----:B------:R-:W-:-:S03]  /*86d0*/  F2FP.BF16.F32.PACK_AB R60, R60, R61 ;  /* 0x0000003d3c3c723e */ /* 0x000fc600000010ff */
[----:B------:R-:W4:Y:S01]  /*86e0*/  MUFU.EX2 R112, R112 ;  /* 0x0000007000707308 */ /* 0x000f220000000800 */
[----:B--2---:R-:W-:Y:S01]  /*86f0*/  FFMA R27, R42, UR17, -R125 ;  /* 0x000000112a1b7c23 */ /* 0x004fe2000800087d */
[----:B-1----:R-:W-:Y:S01]  /*8700*/  @!P6 FMUL R30, R30, R30 ;  /* 0x0000001e1e1ee220 */ /* 0x002fe20000400000 */
[----:B------:R-:W-:Y:S01]  /*8710*/  FSETP.GEU.AND P6, PT, R39, -126, PT ;  /* 0xc2fc00002700780b */ /* 0x000fe20003fce000 */
[----:B------:R-:W-:-:S04]  /*8720*/  @!P3 FMUL R43, R43, 0.5 ;  /* 0x3f0000002b2bb820 */ /* 0x000fc80000400000 */
[----:B------:R-:W1:Y:S01]  /*8730*/  MUFU.EX2 R42, R38 ;  /* 0x00000026002a7308 */ /* 0x000e620000000800 */
[----:B---3--:R-:W-:Y:S01]  /*8740*/  @!P2 FMUL R35, R35, R35 ;  /* 0x000000232323a220 */ /* 0x008fe20000400000 */
[----:B------:R-:W-:-:S06]  /*8750*/  FSETP.GEU.AND P2, PT, R27, -126, PT ;  /* 0xc2fc00001b00780b */ /* 0x000fcc0003f4e000 */
[----:B------:R2:W3:Y:S01]  /*8760*/  MUFU.EX2 R116, R43 ;  /* 0x0000002b00747308 */ /* 0x0004e20000000800 */
[----:B----4-:R-:W-:Y:S01]  /*8770*/  @!P4 FMUL R112, R112, R112 ;  /* 0x000000707070c220 */ /* 0x010fe20000400000 */
[----:B------:R-:W-:Y:S01]  /*8780*/  FSETP.GEU.AND P4, PT, R46, -126, PT ;  /* 0xc2fc00002e00780b */ /* 0x000fe20003f8e000 */
[----:B------:R-:W-:-:S04]  /*8790*/  @!P6 FMUL R39, R39, 0.5 ;  /* 0x3f0000002727e820 */ /* 0x000fc80000400000 */
[----:B------:R-:W-:Y:S01]  /*87a0*/  @!P2 FMUL R27, R27, 0.5 ;  /* 0x3f0000001b1ba820 */ /* 0x000fe20000400000 */
[----:B------:R4:W5:Y:S01]  /*87b0*/  MUFU.EX2 R117, R39 ;  /* 0x0000002700757308 */ /* 0x0009620000000800 */
[----:B-1----:R-:W-:Y:S01]  /*87c0*/  @!P5 FMUL R42, R42, R42 ;  /* 0x0000002a2a2ad220 */ /* 0x002fe20000400000 */
[----:B------:R-:W-:Y:S01]  /*87d0*/  FSETP.GEU.AND P5, PT, R47, -126, PT ;  /* 0xc2fc00002f00780b */ /* 0x000fe20003fae000 */
[--C-:B--2---:R-:W-:Y:S01]  /*87e0*/  FFMA R43, R62, UR17, -R125.reuse ;  /* 0x000000113e2b7c23 */ /* 0x104fe2000800087d */
[--C-:B------:R-:W-:Y:S01]  /*87f0*/  FFMA R62, R98, UR17, -R125.reuse ;  /* 0x00000011623e7c23 */ /* 0x100fe2000800087d */
[--C-:B------:R-:W-:Y:S01]  /*8800*/  FFMA R98, R118, UR17, -R125.reuse ;  /* 0x0000001176627c23 */ /* 0x100fe2000800087d */
[----:B------:R-:W-:Y:S01]  /*8810*/  FADD R118, R171, R84 ;  /* 0x00000054ab767221 */ /* 0x000fe20000000000 */
[----:B------:R-:W-:Y:S01]  /*8820*/  @!P4 FMUL R46, R46, 0.5 ;  /* 0x3f0000002e2ec820 */ /* 0x000fe20000400000 */
[----:B------:R-:W1:Y:S01]  /*8830*/  MUFU.EX2 R27, R27 ;  /* 0x0000001b001b7308 */ /* 0x000e620000000800 */
[--C-:B----4-:R-:W-:Y:S01]  /*8840*/  FFMA R39, R54, UR17, -R125.reuse ;  /* 0x0000001136277c23 */ /* 0x110fe2000800087d */
[----:B---3--:R-:W-:Y:S01]  /*8850*/  @!P3 FMUL R116, R116, R116 ;  /* 0x000000747474b220 */ /* 0x008fe20000400000 */
[--C-:B------:R-:W-:Y:S01]  /*8860*/  FFMA R54, R82, UR17, -R125.reuse ;  /* 0x0000001152367c23 */ /* 0x100fe2000800087d */
[--C-:B------:R-:W-:Y:S01]  /*8870*/  FFMA R82, R87, UR17, -R125.reuse ;  /* 0x0000001157527c23 */ /* 0x100fe2000800087d */
[--C-:B------:R-:W-:Y:S01]  /*8880*/  FFMA R87, R91, UR17, -R125.reuse ;  /* 0x000000115b577c23 */ /* 0x100fe2000800087d */
[----:B------:R-:W-:Y:S01]  /*8890*/  FSETP.GEU.AND P3, PT, R39, -126, PT ;  /* 0xc2fc00002700780b */ /* 0x000fe20003f6e000 */
[----:B------:R-:W-:Y:S01]  /*88a0*/  @!P5 FMUL R47, R47, 0.5 ;  /* 0x3f0000002f2fd820 */ /* 0x000fe20000400000 */
[----:B------:R2:W3:Y:S01]  /*88b0*/  MUFU.EX2 R38, R46 ;  /* 0x0000002e00267308 */ /* 0x0004e20000000800 */
[----:B-----5:R-:W-:Y:S01]  /*88c0*/  @!P6 FMUL R117, R117, R117 ;  /* 0x000000757575e220 */ /* 0x020fe20000400000 */
[----:B------:R-:W-:Y:S01]  /*88d0*/  FSETP.GEU.AND P6, PT, R50, -126, PT ;  /* 0xc2fc00003200780b */ /* 0x000fe20003fce000 */
[--C-:B------:R-:W-:Y:S01]  /*88e0*/  FFMA R91, R99, UR17, -R125.reuse ;  /* 0x00000011635b7c23 */ /* 0x100fe2000800087d */
[--C-:B------:R-:W-:Y:S01]  /*88f0*/  FFMA R99, R115, UR17, -R125.reuse ;  /* 0x0000001173637c23 */ /* 0x100fe2000800087d */
[----:B------:R-:W-:-:S03]  /*8900*/  FFMA R115, R151, UR17, -R125 ;  /* 0x0000001197737c23 */ /* 0x000fc6000800087d */
[----:B------:R4:W5:Y:S01]  /*8910*/  MUFU.EX2 R121, R47 ;  /* 0x0000002f00797308 */ /* 0x0009620000000800 */
[--C-:B--2---:R-:W-:Y:S01]  /*8920*/  FFMA R46, R66, UR17, -R125.reuse ;  /* 0x00000011422e7c23 */ /* 0x104fe2000800087d */
[----:B-1----:R-:W-:Y:S01]  /*8930*/  @!P2 FMUL R27, R27, R27 ;  /* 0x0000001b1b1ba220 */ /* 0x002fe20000400000 */
[----:B------:R-:W-:Y:S01]  /*8940*/  @!P3 FMUL R39, R39, 0.5 ;  /* 0x3f0000002727b820 */ /* 0x000fe20000400000 */
[----:B------:R-:W-:Y:S01]  /*8950*/  FSETP.GEU.AND P2, PT, R51, -126, PT ;  /* 0xc2fc00003300780b */ /* 0x000fe20003f4e000 */
[--C-:B------:R-:W-:Y:S01]  /*8960*/  FFMA R66, R106, UR17, -R125.reuse ;  /* 0x000000116a427c23 */ /* 0x100fe2000800087d */
[----:B------:R-:W-:Y:S01]  /*8970*/  FADD R106, R49, R104 ;  /* 0x00000068316a7221 */ /* 0x000fe20000000000 */
[----:B------:R-:W-:Y:S01]  /*8980*/  @!P6 FMUL R50, R50, 0.5 ;  /* 0x3f0000003232e820 */ /* 0x000fe20000400000 */
[----:B------:R-:W-:Y:S01]  /*8990*/  F2FP.BF16.F32.PACK_AB R104, R85, R104 ;  /* 0x000000685568723e */ /* 0x000fe200000010ff */
[----:B---3--:R-:W-:Y:S01]  /*89a0*/  @!P4 FMUL R38, R38, R38 ;  /* 0x000000262626c220 */ /* 0x008fe20000400000 */
[----:B------:R-:W-:Y:S01]  /*89b0*/  FSETP.GEU.AND P4, PT, R55, -126, PT ;  /* 0xc2fc00003700780b */ /* 0x000fe20003f8e000 */
[----:B------:R-:W1:Y:S01]  /*89c0*/  MUFU.EX2 R39, R39 ;  /* 0x0000002700277308 */ /* 0x000e620000000800 */
[--C-:B----4-:R-:W-:Y:S01]  /*89d0*/  FFMA R47, R70, UR17, -R125.reuse ;  /* 0x00000011462f7c23 */ /* 0x110fe2000800087d */
[----:B------:R-:W-:Y:S01]  /*89e0*/  FFMA R70, R114, UR17, -R125 ;  /* 0x0000001172467c23 */ /* 0x000fe2000800087d */
[----:B------:R-:W-:Y:S01]  /*89f0*/  FADD R114, R45, R76 ;  /* 0x0000004c2d727221 */ /* 0x000fe20000000000 */
[----:B------:R-:W-:Y:S01]  /*8a00*/  F2FP.BF16.F32.PACK_AB R76, R97, R76 ;  /* 0x0000004c614c723e */ /* 0x000fe200000010ff */
[----:B-----5:R-:W-:Y:S01]  /*8a10*/  @!P5 FMUL R121, R121, R121 ;  /* 0x000000797979d220 */ /* 0x020fe20000400000 */
[----:B------:R-:W-:-:S02]  /*8a20*/  FSETP.GEU.AND P5, PT, R58, -126, PT ;  /* 0xc2fc00003a00780b */ /* 0x000fc40003fae000 */
[----:B------:R2:W3:Y:S01]  /*8a30*/  MUFU.EX2 R113, R50 ;  /* 0x0000003200717308 */ /* 0x0004e20000000800 */
[----:B------:R-:W-:Y:S01]  /*8a40*/  @!P2 FMUL R51, R51, 0.5 ;  /* 0x3f0000003333a820 */ /* 0x000fe20000400000 */
[----:B------:R-:W-:Y:S01]  /*8a50*/  FADD R133, R133, R114 ;  /* 0x0000007285857221 */ /* 0x000fe20000000000 */
[C---:B------:R-:W-:Y:S01]  /*8a60*/  FADD R114, R44.reuse, R97 ;  /* 0x000000612c727221 */ /* 0x040fe20000000000 */
[----:B------:R-:W-:Y:S01]  /*8a70*/  @!P4 FMUL R55, R55, 0.5 ;  /* 0x3f0000003737c820 */ /* 0x000fe20000400000 */
[----:B------:R-:W-:Y:S02]  /*8a80*/  F2FP.BF16.F32.PACK_AB R44, R44, R45 ;  /* 0x0000002d2c2c723e */ /* 0x000fe400000010ff */
[----:B------:R-:W-:Y:S01]  /*8a90*/  FADD R135, R135, R114 ;  /* 0x0000007287877221 */ /* 0x000fe20000000000 */
[----:B------:R4:W5:Y:S01]  /*8aa0*/  MUFU.EX2 R124, R55 ;  /* 0x00000037007c7308 */ /* 0x0009620000000800 */
[----:B-1----:R-:W-:Y:S01]  /*8ab0*/  @!P3 FMUL R39, R39, R39 ;  /* 0x000000272727b220 */ /* 0x002fe20000400000 */
[----:B------:R-:W-:Y:S01]  /*8ac0*/  FSETP.GEU.AND P3, PT, R63, -126, PT ;  /* 0xc2fc00003f00780b */ /* 0x000fe20003f6e000 */
[--C-:B--2---:R-:W-:Y:S01]  /*8ad0*/  FFMA R50, R74, UR17, -R125.reuse ;  /* 0x000000114a327c23 */ /* 0x104fe2000800087d */
[----:B------:R-:W-:Y:S01]  /*8ae0*/  @!P5 FMUL R58, R58, 0.5 ;  /* 0x3f0000003a3ad820 */ /* 0x000fe20000400000 */
[----:B------:R-:W-:Y:S01]  /*8af0*/  FFMA R74, R122, UR17, -R125 ;  /* 0x000000117a4a7c23 */ /* 0x000fe2000800087d */
[----:B------:R-:W-:Y:S01]  /*8b00*/  FADD R122, R13, R57 ;  /* 0x000000390d7a7221 */ /* 0x000fe20000000000 */
[----:B------:R-:W-:Y:S01]  /*8b10*/  FADD R114, R173, R88 ;  /* 0x00000058ad727221 */ /* 0x000fe20000000000 */
[----:B------:R1:W2:Y:S01]  /*8b20*/  MUFU.EX2 R105, R58 ;  /* 0x0000003a00697308 */ /* 0x0002a20000000800 */
[----:B---3--:R-:W-:Y:S01]  /*8b30*/  @!P6 FMUL R113, R113, R113 ;  /* 0x000000717171e220 */ /* 0x008fe20000400000 */
[----:B------:R-:W-:Y:S01]  /*8b40*/  FSETP.GEU.AND P6, PT, R59, -126, PT ;  /* 0xc2fc00003b00780b */ /* 0x000fe20003fce000 */
[--C-:B----4-:R-:W-:Y:S01]  /*8b50*/  FFMA R55, R86, UR17, -R125.reuse ;  /* 0x0000001156377c23 */ /* 0x110fe2000800087d */
[--C-:B------:R-:W-:Y:S01]  /*8b60*/  FFMA R86, R95, UR17, -R125.reuse ;  /* 0x000000115f567c23 */ /* 0x100fe2000800087d */
[--C-:B------:R-:W-:Y:S01]  /*8b70*/  FFMA R95, R107, UR17, -R125.reuse ;  /* 0x000000116b5f7c23 */ /* 0x100fe2000800087d */
[----:B------:R-:W-:Y:S01]  /*8b80*/  FADD R107, R168, R12 ;  /* 0x0000000ca86b7221 */ /* 0x000fe20000000000 */
[----:B------:R-:W-:Y:S01]  /*8b90*/  @!P3 FMUL R63, R63, 0.5 ;  /* 0x3f0000003f3fb820 */ /* 0x000fe20000400000 */
[----:B------:R3:W4:Y:S01]  /*8ba0*/  MUFU.EX2 R120, R51 ;  /* 0x0000003300787308 */ /* 0x0007220000000800 */
[----:B-----5:R-:W-:Y:S01]  /*8bb0*/  @!P4 FMUL R124, R124, R124 ;  /* 0x0000007c7c7cc220 */ /* 0x020fe20000400000 */
[----:B------:R-:W-:Y:S01]  /*8bc0*/  FSETP.GEU.AND P4, PT, R46, -126, PT ;  /* 0xc2fc00002e00780b */ /* 0x000fe20003f8e000 */
[--C-:B-1----:R-:W-:Y:S01]  /*8bd0*/  FFMA R58, R90, UR17, -R125.reuse ;  /* 0x000000115a3a7c23 */ /* 0x102fe2000800087d */
[--C-:B------:R-:W-:Y:S01]  /*8be0*/  FFMA R90, R103, UR17, -R125.reuse ;  /* 0x00000011675a7c23 */ /* 0x100fe2000800087d */
[----:B------:R-:W-:Y:S01]  /*8bf0*/  FADD R103, R41, R72 ;  /* 0x0000004829677221 */ /* 0x000fe20000000000 */
[----:B------:R-:W-:Y:S01]  /*8c00*/  F2FP.BF16.F32.PACK_AB R72, R93, R72 ;  /* 0x000000485d48723e */ /* 0x000fe200000010ff */
[----:B------:R-:W-:Y:S01]  /*8c10*/  @!P6 FMUL R59, R59, 0.5 ;  /* 0x3f0000003b3be820 */ /* 0x000fe20000400000 */
[----:B------:R1:W5:Y:S01]  /*8c20*/  MUFU.EX2 R132, R63 ;  /* 0x0000003f00847308 */ /* 0x0003620000000800 */
[----:B--2---:R-:W-:Y:S01]  /*8c30*/  @!P5 FMUL R105, R105, R105 ;  /* 0x000000696969d220 */ /* 0x004fe20000400000 */
[----:B------:R-:W-:Y:S01]  /*8c40*/  FSETP.GEU.AND P5, PT, R67, -126, PT ;  /* 0xc2fc00004300780b */ /* 0x000fe20003fae000 */
[--C-:B---3--:R-:W-:Y:S01]  /*8c50*/  FFMA R51, R78, UR17, -R125.reuse ;  /* 0x000000114e337c23 */ /* 0x108fe2000800087d */
[----:B------:R-:W-:Y:S01]  /*8c60*/  FFMA R78, R126, UR17, -R125 ;  /* 0x000000117e4e7c23 */ /* 0x000fe2000800087d */
[----:B------:R-:W-:Y:S01]  /*8c70*/  FADD R122, R122, R103 ;  /* 0x000000677a7a7221 */ /* 0x000fe20000000000 */
[----:B------:R-:W-:Y:S01]  /*8c80*/  FADD R103, R40, R93 ;  /* 0x0000005d28677221 */ /* 0x000fe20000000000 */
[----:B------:R-:W-:Y:S01]  /*8c90*/  @!P4 FMUL R46, R46, 0.5 ;  /* 0x3f0000002e2ec820 */ /* 0x000fe20000400000 */
[----:B------:R2:W3:Y:S01]  /*8ca0*/  MUFU.EX2 R128, R59 ;  /* 0x0000003b00807308 */ /* 0x0004e20000000800 */
[----:B----4-:R-:W-:Y:S01]  /*8cb0*/  @!P2 FMUL R120, R120, R120 ;  /* 0x000000787878a220 */ /* 0x010fe20000400000 */
[----:B------:R-:W-:Y:S01]  /*8cc0*/  FSETP.GEU.AND P2, PT, R43, -126, PT ;  /* 0xc2fc00002b00780b */ /* 0x000fe20003f4e000 */
[--C-:B-1----:R-:W-:Y:S01]  /*8cd0*/  FFMA R63, R102, UR17, -R125.reuse ;  /* 0x00000011663f7c23 */ /* 0x102fe2000800087d */
[--C-:B------:R-:W-:Y:S01]  /*8ce0*/  FFMA R102, R134, UR17, -R125.reuse ;  /* 0x0000001186667c23 */ /* 0x100fe2000800087d */
[----:B------:R-:W-:Y:S01]  /*8cf0*/  FADD R126, R32, R56 ;  /* 0x00000038207e7221 */ /* 0x000fe20000000000 */
[----:B------:R-:W-:Y:S01]  /*8d00*/  FADD R134, R15, R22 ;  /* 0x000000160f867221 */ /* 0x000fe20000000000 */
[----:B------:R-:W-:Y:S01]  /*8d10*/  @!P5 FMUL R67, R67, 0.5 ;  /* 0x3f0000004343d820 */ /* 0x000fe20000400000 */
[----:B------:R-:W1:Y:S01]  /*8d20*/  MUFU.EX2 R46, R46 ;  /* 0x0000002e002e7308 */ /* 0x000e620000000800 */
[----:B-----5:R-:W-:Y:S01]  /*8d30*/  @!P3 FMUL R132, R132, R132 ;  /* 0x000000848484b220 */ /* 0x020fe20000400000 */
[----:B------:R-:W-:Y:S01]  /*8d40*/  FSETP.GEU.AND P3, PT, R50, -126, PT ;  /* 0xc2fc00003200780b */ /* 0x000fe20003f6e000 */
[--C-:B--2---:R-:W-:Y:S01]  /*8d50*/  FFMA R59, R94, UR17, -R125.reuse ;  /* 0x000000115e3b7c23 */ /* 0x104fe2000800087d */
[----:B------:R-:W-:Y:S01]  /*8d60*/  FFMA R94, R111, UR17, -R125 ;  /* 0x000000116f5e7c23 */ /* 0x000fe2000800087d */
[----:B------:R-:W-:Y:S01]  /*8d70*/  FADD R126, R126, R103 ;  /* 0x000000677e7e7221 */ /* 0x000fe20000000000 */
[----:B------:R-:W-:Y:S01]  /*8d80*/  FADD R111, R175, R92 ;  /* 0x0000005caf6f7221 */ /* 0x000fe20000000000 */
[----:B------:R-:W-:Y:S01]  /*8d90*/  @!P2 FMUL R43, R43, 0.5 ;  /* 0x3f0000002b2ba820 */ /* 0x000fe20000400000 */
[----:B------:R2:W4:Y:S01]  /*8da0*/  MUFU.EX2 R71, R67 ;  /* 0x0000004300477308 */ /* 0x0005220000000800 */
[----:B---3--:R-:W-:Y:S01]  /*8db0*/  @!P6 FMUL R128, R128, R128 ;  /* 0x000000808080e220 */ /* 0x008fe20000400000 */
[----:B------:R-:W-:Y:S01]  /*8dc0*/  FSETP.GEU.AND P6, PT, R47, -126, PT ;  /* 0xc2fc00002f00780b */ /* 0x000fe20003fce000 */
[----:B------:R-:W-:Y:S01]  /*8dd0*/  FADD R137, R111, R118 ;  /* 0x000000766f897221 */ /* 0x000fe20000000000 */
[----:B------:R-:W-:Y:S01]  /*8de0*/  FADD R118, R16, R73 ;  /* 0x0000004910767221 */ /* 0x000fe20000000000 */
[----:B------:R-:W-:-:S02]  /*8df0*/  F2FP.BF16.F32.PACK_AB R32, R32, R13 ;  /* 0x0000000d2020723e */ /* 0x000fc400000010ff */
[----:B------:R-:W-:Y:S01]  /*8e00*/  @!P3 FMUL R50, R50, 0.5 ;  /* 0x3f0000003232b820 */ /* 0x000fe20000400000 */
[----:B------:R-:W3:Y:S01]  /*8e10*/  MUFU.EX2 R43, R43 ;  /* 0x0000002b002b7308 */ /* 0x000ee20000000800 */
[----:B-1----:R-:W-:Y:S01]  /*8e20*/  @!P4 FMUL R46, R46, R46 ;  /* 0x0000002e2e2ec220 */ /* 0x002fe20000400000 */
[----:B------:R-:W-:Y:S01]  /*8e30*/  FSETP.GEU.AND P4, PT, R75, -126, PT ;  /* 0xc2fc00004b00780b */ /* 0x000fe20003f8e000 */
[----:B--2---:R-:W-:Y:S01]  /*8e40*/  FFMA R67, R110, UR17, -R125 ;  /* 0x000000116e437c23 */ /* 0x004fe2000800087d */
[----:B------:R-:W-:Y:S01]  /*8e50*/  FADD R110, R48, R85 ;  /* 0x00000055306e7221 */ /* 0x000fe20000000000 */
[----:B------:R-:W-:Y:S02]  /*8e60*/  SHF.L.U32 R13, R2, 0x1f, RZ ;  /* 0x0000001f020d7819 */ /* 0x000fe400000006ff */
[----:B------:R-:W-:Y:S01]  /*8e70*/  @!P6 FMUL R47, R47, 0.5 ;  /* 0x3f0000002f2fe820 */ /* 0x000fe20000400000 */
[----:B------:R-:W1:Y:S01]  /*8e80*/  MUFU.EX2 R50, R50 ;  /* 0x0000003200327308 */ /* 0x000e620000000800 */
[----:B----4-:R-:W-:Y:S01]  /*8e90*/  @!P5 FMUL R71, R71, R71 ;  /* 0x000000474747d220 */ /* 0x010fe20000400000 */
[----:B------:R-:W-:-:S02]  /*8ea0*/  FSETP.GEU.AND P5, PT, R51, -126, PT ;  /* 0xc2fc00003300780b */ /* 0x000fc40003fae000 */
[----:B------:R-:W-:Y:S02]  /*8eb0*/  F2FP.BF16.F32.PACK_AB R40, R40, R41 ;  /* 0x000000292828723e */ /* 0x000fe400000010ff */
[----:B------:R-:W-:Y:S01]  /*8ec0*/  F2FP.BF16.F32.PACK_AB R41, R128, R105 ;  /* 0x000000698029723e */ /* 0x000fe200000010ff */
[----:B------:R-:W-:Y:S01]  /*8ed0*/  @!P4 FMUL R75, R75, 0.5 ;  /* 0x3f0000004b4bc820 */ /* 0x000fe20000400000 */
[----:B------:R-:W2:Y:S01]  /*8ee0*/  MUFU.EX2 R47, R47 ;  /* 0x0000002f002f7308 */ /* 0x000ea20000000800 */
[----:B---3--:R-:W-:Y:S01]  /*8ef0*/  @!P2 FMUL R43, R43, R43 ;  /* 0x0000002b2b2ba220 */ /* 0x008fe20000400000 */
[----:B------:R-:W-:Y:S02]  /*8f00*/  FSETP.GEU.AND P2, PT, R136, -126, PT ;  /* 0xc2fc00008800780b */ /* 0x000fe40003f4e000 */
[----:B------:R-:W-:Y:S02]  /*8f10*/  F2FP.BF16.F32.PACK_AB R48, R48, R49 ;  /* 0x000000313030723e */ /* 0x000fe400000010ff */
[----:B------:R-:W-:Y:S01]  /*8f20*/  F2FP.BF16.F32.PACK_AB R56, R56, R57 ;  /* 0x000000393838723e */ /* 0x000fe200000010ff */
[----:B------:R-:W-:Y:S01]  /*8f30*/  @!P5 FMUL R51, R51, 0.5 ;  /* 0x3f0000003333d820 */ /* 0x000fe20000400000 */
[----:B------:R3:W4:Y:S01]  /*8f40*/  MUFU.EX2 R79, R75 ;  /* 0x0000004b004f7308 */ /* 0x0007220000000800 */
[----:B-1----:R-:W-:Y:S01]  /*8f50*/  @!P3 FMUL R50, R50, R50 ;  /* 0x000000323232b220 */ /* 0x002fe20000400000 */
[----:B------:R-:W-:-:S02]  /*8f60*/  FSETP.GEU.AND P3, PT, R83, -126, PT ;  /* 0xc2fc00005300780b */ /* 0x000fc40003f6e000 */
[----:B------:R-:W-:-:S03]  /*8f70*/  F2FP.BF16.F32.PACK_AB R45, R71, R46 ;  /* 0x0000002e472d723e */ /* 0x000fc600000010ff */
[----:B------:R-:W-:Y:S01]  /*8f80*/  @!P2 FMUL R136, R136, 0.5 ;  /* 0x3f0000008888a820 */ /* 0x000fe20000400000 */
[----:B------:R-:W1:Y:S01]  /*8f90*/  MUFU.EX2 R51, R51 ;  /* 0x0000003300337308 */ /* 0x000e620000000800 */
[----:B--2---:R-:W-:Y:S01]  /*8fa0*/  @!P6 FMUL R47, R47, R47 ;  /* 0x0000002f2f2fe220 */ /* 0x004fe20000400000 */
[----:B------:R-:W-:Y:S01]  /*8fb0*/  FSETP.GEU.AND P6, PT, R140, -126, PT ;  /* 0xc2fc00008c00780b */ /* 0x000fe20003fce000 */
[----:B---3--:R-:W-:Y:S01]  /*8fc0*/  FFMA R75, R123, UR17, -R125 ;  /* 0x000000117b4b7c23 */ /* 0x008fe2000800087d */
[----:B------:R-:W-:Y:S01]  /*8fd0*/  FADD R125, R25, R64 ;  /* 0x00000040197d7221 */ /* 0x000fe20000000000 */
[----:B------:R-:W-:Y:S01]  /*8fe0*/  FADD R123, R169, R108 ;  /* 0x0000006ca97b7221 */ /* 0x000fe20000000000 */
[----:B------:R-:W-:Y:S01]  /*8ff0*/  F2FP.BF16.F32.PACK_AB R64, R65, R64 ;  /* 0x000000404140723e */ /* 0x000fe200000010ff */
[----:B------:R-:W-:Y:S01]  /*9000*/  @!P3 FMUL R83, R83, 0.5 ;  /* 0x3f0000005353b820 */ /* 0x000fe20000400000 */
[----:B------:R-:W2:Y:S01]  /*9010*/  MUFU.EX2 R136, R136 ;  /* 0x0000008800887308 */ /* 0x000ea20000000800 */
[----:B----4-:R-:W-:Y:S01]  /*9020*/  @!P4 FMUL R79, R79, R79 ;  /* 0x0000004f4f4fc220 */ /* 0x010fe20000400000 */
[----:B------:R-:W-:Y:S01]  /*9030*/  FSETP.GEU.AND P4, PT, R55, -126, PT ;  /* 0xc2fc00003700780b */ /* 0x000fe20003f8e000 */
[----:B------:R-:W-:Y:S01]  /*9040*/  FADD R125, R125, R106 ;  /* 0x0000006a7d7d7221 */ /* 0x000fe20000000000 */
[----:B------:R-:W-:Y:S01]  /*9050*/  FADD R106, R170, R77 ;  /* 0x0000004daa6a7221 */ /* 0x000fe20000000000 */
[----:B------:R-:W-:Y:S01]  /*9060*/  FADD R146, R114, R123 ;  /* 0x0000007b72927221 */ /* 0x000fe20000000000 */
[----:B------:R-:W-:Y:S01]  /*9070*/  FADD R123, R20, R109 ;  /* 0x0000006d147b7221 */ /* 0x000fe20000000000 */
[----:B------:R-:W-:Y:S01]  /*9080*/  @!P6 FMUL R140, R140, 0.5 ;  /* 0x3f0000008c8ce820 */ /* 0x000fe20000400000 */
[----:B------:R-:W3:Y:S01]  /*9090*/  MUFU.EX2 R83, R83 ;  /* 0x0000005300537308 */ /* 0x000ee20000000800 */
[----:B-1----:R-:W-:Y:S01]  /*90a0*/  @!P5 FMUL R51, R51, R51 ;  /* 0x000000333333d220 */ /* 0x002fe20000400000 */
[----:B------:R-:W-:Y:S01]  /*90b0*/  FSETP.GEU.AND P5, PT, R82, -126, PT ;  /* 0xc2fc00005200780b */ /* 0x000fe20003fae000 */
[----:B------:R-:W-:Y:S01]  /*90c0*/  FADD R129, R129, R106 ;  /* 0x0000006a81817221 */ /* 0x000fe20000000000 */
[----:B------:R-:W-:Y:S01]  /*90d0*/  FADD R148, R118, R123 ;  /* 0x0000007b76947221 */ /* 0x000fe20000000000 */
[----:B------:R-:W-:Y:S01]  /*90e0*/  FADD R114, R14, R23 ;  /* 0x000000170e727221 */ /* 0x000fe20000000000 */
[----:B------:R-:W-:Y:S01]  /*90f0*/  FADD R122, R122, R125 ;  /* 0x0000007d7a7a7221 */ /* 0x000fe20000000000 */
[----:B------:R-:W-:Y:S01]  /*9100*/  @!P4 FMUL R55, R55, 0.5 ;  /* 0x3f0000003737c820 */ /* 0x000fe20000400000 */
[----:B------:R-:W1:Y:S01]  /*9110*/  MUFU.EX2 R140, R140 ;  /* 0x0000008c008c7308 */ /* 0x000e620000000800 */
[----:B--2---:R-:W-:Y:S01]  /*9120*/  @!P2 FMUL R136, R136, R136 ;  /* 0x000000888888a220 */ /* 0x004fe20000400000 */
[----:B------:R-:W-:Y:S01]  /*9130*/  FSETP.GEU.AND P2, PT, R54, -126, PT ;  /* 0xc2fc00003600780b */ /* 0x000fe20003f4e000 */
[----:B------:R-:W-:Y:S01]  /*9140*/  FADD R146, R137, R146 ;  /* 0x0000009289927221 */ /* 0x000fe20000000000 */
[----:B------:R-:W-:-:S03]  /*9150*/  F2FP.BF16.F32.PACK_AB R49, R79, R50 ;  /* 0x000000324f31723e */ /* 0x000fc600000010ff */
[----:B------:R-:W-:Y:S01]  /*9160*/  @!P5 FMUL R82, R82, 0.5 ;  /* 0x3f0000005252d820 */ /* 0x000fe20000400000 */
[----:B------:R-:W2:Y:S01]  /*9170*/  MUFU.EX2 R55, R55 ;  /* 0x0000003700377308 */ /* 0x000ea20000000800 */
[----:B---3--:R-:W-:Y:S01]  /*9180*/  @!P3 FMUL R83, R83, R83 ;  /* 0x000000535353b220 */ /* 0x008fe20000400000 */
[----:B------:R-:W-:-:S05]  /*9190*/  FSETP.GEU.AND P3, PT, R59, -126, PT ;  /* 0xc2fc00003b00780b */ /* 0x000fca0003f6e000 */
[----:B------:R-:W-:Y:S01]  /*91a0*/  @!P2 FMUL R54, R54, 0.5 ;  /* 0x3f0000003636a820 */ /* 0x000fe20000400000 */
[----:B------:R-:W3:Y:S01]  /*91b0*/  MUFU.EX2 R82, R82 ;  /* 0x0000005200527308 */ /* 0x000ee20000000800 */
        /* <DEDUP_REMOVED lines=33> */
[----:B------:R-:W-:-:S04]  /*93d0*/  FSETP.GEU.AND P2, PT, R63, -126, PT ;  /* 0xc2fc00003f00780b */ /* 0x000fc80003f4e000 */
[----:B------:R-:W-:Y:S01]  /*93e0*/  F2FP.BF16.F32.PACK_AB R57, R87, R58 ;  /* 0x0000003a5739723e */ /* 0x000fe200000010ff */
[----:B------:R-:W-:Y:S01]  /*93f0*/  @!P5 FMUL R95, R95, 0.5 ;  /* 0x3f0000005f5fd820 */ /* 0x000fe20000400000 */
[----:B------:R-:W3:Y:S01]  /*9400*/  MUFU.EX2 R66, R66 ;  /* 0x0000004200427308 */ /* 0x000ee20000000800 */
[----:B-1----:R-:W-:Y:S01]  /*9410*/  @!P3 FMUL R90, R90, R90 ;  /* 0x0000005a5a5ab220 */ /* 0x002fe20000400000 */
[----:B------:R-:W-:-:S05]  /*9420*/  FSETP.GEU.AND P3, PT, R70, -126, PT ;  /* 0xc2fc00004600780b */ /* 0x000fca0003f6e000 */
[----:B------:R-:W-:Y:S01]  /*9430*/  @!P2 FMUL R63, R63, 0.5 ;  /* 0x3f0000003f3fa820 */ /* 0x000fe20000400000 */
[----:B------:R-:W1:Y:S01]  /*9440*/  MUFU.EX2 R95, R95 ;  /* 0x0000005f005f7308 */ /* 0x000e620000000800 */
[----:B--2---:R-:W-:Y:S01]  /*9450*/  @!P6 FMUL R91, R91, R91 ;  /* 0x0000005b5b5be220 */ /* 0x004fe20000400000 */
[----:B------:R-:W-:-:S04]  /*9460*/  FSETP.GEU.AND P6, PT, R67, -126, PT ;  /* 0xc2fc00004300780b */ /* 0x000fc80003fce000 */
[----:B------:R-:W-:Y:S01]  /*9470*/  F2FP.BF16.F32.PACK_AB R61, R91, R62 ;  /* 0x0000003e5b3d723e */ /* 0x000fe200000010ff */
[----:B------:R-:W-:Y:S01]  /*9480*/  @!P3 FMUL R70, R70, 0.5 ;  /* 0x3f0000004646b820 */ /* 0x000fe20000400000 */
[----:B------:R-:W2:Y:S01]  /*9490*/  MUFU.EX2 R63, R63 ;  /* 0x0000003f003f7308 */ /* 0x000ea20000000800 */
[----:B---3--:R-:W-:Y:S01]  /*94a0*/  @!P4 FMUL R66, R66, R66 ;  /* 0x000000424242c220 */ /* 0x008fe20000400000 */
[----:B------:R-:W-:-:S03]  /*94b0*/  FSETP.GEU.AND P4, PT, R99, -126, PT ;  /* 0xc2fc00006300780b */ /* 0x000fc60003f8e000 */
[----:B------:R-:W-:Y:S02]  /*94c0*/  FADD R123, R27, R66 ;  /* 0x000000421b7b7221 */ /* 0x000fe40000000000 */
        /* <DEDUP_REMOVED lines=29> */
[----:B------:R1:W4:Y:S01]  /*96a0*/  MUFU.EX2 R11, R127 ;  /* 0x0000007f000b7308 */ /* 0x0003220000000800 */
[----:B--2---:R-:W-:Y:S01]  /*96b0*/  @!P3 FMUL R78, R78, R78 ;  /* 0x0000004e4e4eb220 */ /* 0x004fe20000400000 */
[----:B------:R-:W-:-:S05]  /*96c0*/  FSETP.GEU.AND P3, PT, R102, -126, PT ;  /* 0xc2fc00006600780b */ /* 0x000fca0003f6e000 */
[----:B------:R-:W-:Y:S01]  /*96d0*/  @!P2 FMUL R98, R98, 0.5 ;  /* 0x3f0000006262a820 */ /* 0x000fe20000400000 */
[----:B------:R2:W5:Y:S01]  /*96e0*/  MUFU.EX2 R9, R130 ;  /* 0x0000008200097308 */ /* 0x0005620000000800 */
[----:B---3--:R-:W-:Y:S01]  /*96f0*/  @!P6 FMUL R75, R75, R75 ;  /* 0x0000004b4b4be220 */ /* 0x008fe20000400000 */
[----:B------:R-:W-:Y:S01]  /*9700*/  FSETP.GEU.AND P6, PT, R131, -126, PT ;  /* 0xc2fc00008300780b */ /* 0x000fe20003fce000 */
[C---:B-1----:R-:W-:Y:S01]  /*9710*/  FADD R127, R24.reuse, R65 ;  /* 0x00000041187f7221 */ /* 0x042fe20000000000 */
[----:B------:R-:W-:Y:S01]  /*9720*/  F2FP.BF16.F32.PACK_AB R24, R24, R25 ;  /* 0x000000191818723e */ /* 0x000fe200000010ff */
[----:B------:R-:W-:Y:S01]  /*9730*/  FADD R176, R128, R75 ;  /* 0x0000004b80b07221 */ /* 0x000fe20000000000 */
[----:B------:R-:W-:Y:S01]  /*9740*/  F2FP.BF16.F32.PACK_AB R25, R116, R27 ;  /* 0x0000001b7419723e */ /* 0x000fe200000010ff */
[----:B------:R-:W-:Y:S01]  /*9750*/  @!P3 FMUL R102, R102, 0.5 ;  /* 0x3f0000006666b820 */ /* 0x000fe20000400000 */
[----:B------:R-:W-:Y:S01]  /*9760*/  FADD R127, R127, R110 ;  /* 0x0000006e7f7f7221 */ /* 0x000fe20000000000 */
[----:B----4-:R-:W-:Y:S01]  /*9770*/  @!P4 FMUL R11, R11, R11 ;  /* 0x0000000b0b0bc220 */ /* 0x010fe20000400000 */
[----:B------:R-:W-:Y:S01]  /*9780*/  FSETP.GEU.AND P4, PT, R138, -126, PT ;  /* 0xc2fc00008a00780b */ /* 0x000fe20003f8e000 */
[----:B--2---:R-:W-:Y:S01]  /*9790*/  FADD R130, R172, R89 ;  /* 0x00000059ac827221 */ /* 0x004fe20000000000 */
[----:B------:R-:W-:Y:S01]  /*97a0*/  FADD R110, R17, R100 ;  /* 0x00000064116e7221 */ /* 0x000fe20000000000 */
[----:B------:R-:W1:Y:S01]  /*97b0*/  MUFU.EX2 R102, R102 ;  /* 0x0000006600667308 */ /* 0x000e620000000800 */
[----:B------:R-:W-:Y:S01]  /*97c0*/  FADD R126, R126, R127 ;  /* 0x0000007f7e7e7221 */ /* 0x000fe20000000000 */
[----:B------:R-:W-:Y:S01]  /*97d0*/  @!P6 FMUL R131, R131, 0.5 ;  /* 0x3f0000008383e820 */ /* 0x000fe20000400000 */
[----:B------:R-:W-:Y:S01]  /*97e0*/  FADD R130, R130, R107 ;  /* 0x0000006b82827221 */ /* 0x000fe20000000000 */
[----:B-----5:R-:W-:Y:S01]  /*97f0*/  @!P5 FMUL R9, R9, R9 ;  /* 0x000000090909d220 */ /* 0x020fe20000400000 */
[----:B------:R-:W-:Y:S01]  /*9800*/  FSETP.GEU.AND P5, PT, R139, -126, PT ;  /* 0xc2fc00008b00780b */ /* 0x000fe20003fae000 */
[----:B------:R-:W-:Y:S01]  /*9810*/  FADD R107, R19, R80 ;  /* 0x00000050136b7221 */ /* 0x000fe20000000000 */
[----:B------:R-:W-:Y:S01]  /*9820*/  FADD R129, R129, R130 ;  /* 0x0000008281817221 */ /* 0x000fe20000000000 */
[----:B------:R2:W3:Y:S01]  /*9830*/  MUFU.EX2 R8, R131 ;  /* 0x0000008300087308 */ /* 0x0004e20000000800 */
[----:B------:R-:W-:Y:S01]  /*9840*/  F2FP.BF16.F32.PACK_AB R27, R121, R38 ;  /* 0x00000026791b723e */ /* 0x000fe200000010ff */
[----:B------:R-:W-:Y:S01]  /*9850*/  @!P4 FMUL R138, R138, 0.5 ;  /* 0x3f0000008a8ac820 */ /* 0x000fe20000400000 */
[----:B------:R-:W-:Y:S01]  /*9860*/  FADD R134, R134, R107 ;  /* 0x0000006b86867221 */ /* 0x000fe20000000000 */
[----:B------:R-:W-:Y:S01]  /*9870*/  FADD R107, R53, R10 ;  /* 0x0000000a356b7221 */ /* 0x000fe20000000000 */
[----:B------:R-:W-:Y:S01]  /*9880*/  FADD R129, R129, R146 ;  /* 0x0000009281817221 */ /* 0x000fe20000000000 */
[----:B------:R-:W-:-:S02]  /*9890*/  F2FP.BF16.F32.PACK_AB R53, R83, R54 ;  /* 0x000000365335723e */ /* 0x000fc400000010ff */
[----:B------:R4:W5:Y:S01]  /*98a0*/  MUFU.EX2 R103, R138 ;  /* 0x0000008a00677308 */ /* 0x0009620000000800 */
[----:B-1----:R-:W-:Y:S01]  /*98b0*/  @!P3 FMUL R102, R102, R102 ;  /* 0x000000666666b220 */ /* 0x002fe20000400000 */
[----:B------:R-:W-:Y:S01]  /*98c0*/  @!P5 FMUL R139, R139, 0.5 ;  /* 0x3f0000008b8bd820 */ /* 0x000fe20000400000 */
[----:B------:R-:W-:Y:S01]  /*98d0*/  FSETP.GEU.AND P3, PT, R143, -126, PT ;  /* 0xc2fc00008f00780b */ /* 0x000fe20003f6e000 */
[----:B--2---:R-:W-:Y:S01]  /*98e0*/  FADD R131, R174, R21 ;  /* 0x00000015ae837221 */ /* 0x004fe20000000000 */
[----:B------:R-:W-:Y:S02]  /*98f0*/  F2FP.BF16.F32.PACK_AB R65, R95, R66 ;  /* 0x000000425f41723e */ /* 0x000fe400000010ff */
[----:B------:R-:W-:Y:S01]  /*9900*/  F2FP.BF16.F32.PACK_AB R66, R22, R89 ;  /* 0x000000591642723e */ /* 0x000fe200000010ff */
[----:B------:R-:W1:Y:S01]  /*9910*/  MUFU.EX2 R106, R139 ;  /* 0x0000008b006a7308 */ /* 0x000e620000000800 */
[----:B---3--:R-:W-:Y:S01]  /*9920*/  @!P6 FMUL R8, R8, R8 ;  /* 0x000000080808e220 */ /* 0x008fe20000400000 */
[----:B----4-:R-:W-:Y:S01]  /*9930*/  FADD R138, R37, R68 ;  /* 0x00000044258a7221 */ /* 0x010fe20000000000 */
[----:B------:R-:W-:Y:S01]  /*9940*/  FSETP.GEU.AND P6, PT, R142, -126, PT ;  /* 0xc2fc00008e00780b */ /* 0x000fe20003fce000 */
[----:B------:R-:W-:Y:S01]  /*9950*/  FADD R131, R131, R110 ;  /* 0x0000006e83837221 */ /* 0x000fe20000000000 */
[----:B------:R-:W-:Y:S01]  /*9960*/  F2FP.BF16.F32.PACK_AB R68, R69, R68 ;  /* 0x000000444544723e */ /* 0x000fe200000010ff */
[----:B------:R-:W-:-:S02]  /*9970*/  FADD R138, R138, R107 ;  /* 0x0000006b8a8a7221 */ /* 0x000fc40000000000 */
[----:B------:R-:W-:Y:S01]  /*9980*/  @!P3 FMUL R143, R143, 0.5 ;  /* 0x3f0000008f8fb820 */ /* 0x000fe20000400000 */
[----:B-----5:R-:W-:Y:S01]  /*9990*/  @!P4 FMUL R103, R103, R103 ;  /* 0x000000676767c220 */ /* 0x020fe20000400000 */
[----:B------:R-:W-:Y:S01]  /*99a0*/  FSETP.GEU.AND P4, PT, R149, -126, PT ;  /* 0xc2fc00009500780b */ /* 0x000fe20003f8e000 */
[----:B------:R-:W2:Y:S01]  /*99b0*/  MUFU.EX2 R98, R98 ;  /* 0x0000006200627308 */ /* 0x000ea20000000800 */
[----:B------:R-:W-:Y:S01]  /*99c0*/  FADD R131, R131, R134 ;  /* 0x0000008683837221 */ /* 0x000fe20000000000 */
[----:B------:R-:W-:Y:S01]  /*99d0*/  FADD R178, R50, R103 ;  /* 0x0000006732b27221 */ /* 0x000fe20000000000 */
[----:B------:R-:W-:Y:S01]  /*99e0*/  FADD R133, R133, R138 ;  /* 0x0000008a85857221 */ /* 0x000fe20000000000 */
[----:B------:R-:W-:Y:S01]  /*99f0*/  F2FP.BF16.F32.PACK_AB R50, R19, R168 ;  /* 0x000000a81332723e */ /* 0x000fe200000010ff */
[----:B------:R-:W-:Y:S01]  /*9a00*/  @!P6 FMUL R142, R142, 0.5 ;  /* 0x3f0000008e8ee820 */ /* 0x000fe20000400000 */
[----:B-1----:R-:W-:Y:S01]  /*9a10*/  @!P5 FMUL R106, R106, R106 ;  /* 0x0000006a6a6ad220 */ /* 0x002fe20000400000 */
[----:B------:R-:W-:Y:S01]  /*9a20*/  FSETP.GEU.AND P5, PT, R147, -126, PT ;  /* 0xc2fc00009300780b */ /* 0x000fe20003fae000 */
[----:B------:R1:W3:Y:S01]  /*9a30*/  MUFU.EX2 R107, R143 ;  /* 0x0000008f006b7308 */ /* 0x0002e20000000800 */
[----:B------:R-:W-:Y:S01]  /*9a40*/  FADD R184, R123, R178 ;  /* 0x000000b27bb87221 */ /* 0x000fe20000000000 */
[----:B------:R-:W-:-:S02]  /*9a50*/  FADD R122, R122, R133 ;  /* 0x000000857a7a7221 */ /* 0x000fc40000000000 */
[----:B------:R-:W-:Y:S02]  /*9a60*/  @!P4 FMUL R149, R149, 0.5 ;  /* 0x3f0000009595c820 */ /* 0x000fe40000400000 */
[----:B------:R-:W-:Y:S02]  /*9a70*/  FADD R122, R122, R129 ;  /* 0x000000817a7a7221 */ /* 0x000fe40000000000 */
[----:B------:R4:W5:Y:S01]  /*9a80*/  MUFU.EX2 R110, R142 ;  /* 0x0000008e006e7308 */ /* 0x0009620000000800 */
[----:B-1----:R-:W-:Y:S01]  /*9a90*/  FADD R143, R105, R74 ;  /* 0x0000004a698f7221 */ /* 0x002fe20000000000 */
[----:B--2---:R-:W-:Y:S01]  /*9aa0*/  @!P2 FMUL R98, R98, R98 ;  /* 0x000000626262a220 */ /* 0x004fe20000400000 */
[----:B------:R-:W-:Y:S01]  /*9ab0*/  FSETP.GEU.AND P2, PT, R34, -126, PT ;  /* 0xc2fc00002200780b */ /* 0x000fe20003f4e000 */
[----:B------:R-:W-:Y:S01]  /*9ac0*/  @!P5 FMUL R147, R147, 0.5 ;  /* 0x3f0000009393d820 */ /* 0x000fe20000400000 */
[----:B------:R-:W-:-:S03]  /*9ad0*/  F2FP.BF16.F32.PACK_AB R105, R106, R103 ;  /* 0x000000676a69723e */ /* 0x000fc600000010ff */
[----:B------:R1:W2:Y:S01]  /*9ae0*/  MUFU.EX2 R118, R147 ;  /* 0x0000009300767308 */ /* 0x0002a20000000800 */
[----:B----4-:R-:W-:Y:S01]  /*9af0*/  FADD R142, R36, R69 ;  /* 0x00000045248e7221 */ /* 0x010fe20000000000 */
[----:B---3--:R-:W-:Y:S01]  /*9b00*/  @!P3 FMUL R107, R107, R107 ;  /* 0x0000006b6b6bb220 */ /* 0x008fe20000400000 */
[----:B------:R-:W-:Y:S02]  /*9b10*/  FSETP.GEU.AND P3, PT, R145, -126, PT ;  /* 0xc2fc00009100780b */ /* 0x000fe40003f6e000 */
[----:B------:R-:W-:Y:S01]  /*9b20*/  FADD R142, R142, R119 ;  /* 0x000000778e8e7221 */ /* 0x000fe20000000000 */
[----:B------:R-:W-:Y:S01]  /*9b30*/  FADD R119, R18, R81 ;  /* 0x0000005112777221 */ /* 0x000fe20000000000 */
[----:B------:R-:W-:Y:S01]  /*9b40*/  F2FP.BF16.F32.PACK_AB R69, R99, R70 ;  /* 0x000000466345723e */ /* 0x000fe200000010ff */
[----:B------:R3:W4:Y:S01]  /*9b50*/  MUFU.EX2 R111, R149 ;  /* 0x00000095006f7308 */ /* 0x0007220000000800 */
[----:B-----5:R-:W-:Y:S01]  /*9b60*/  @!P6 FMUL R110, R110, R110 ;  /* 0x0000006e6e6ee220 */ /* 0x020fe20000400000 */
[----:B------:R-:W-:Y:S01]  /*9b70*/  FADD R139, R114, R119 ;  /* 0x00000077728b7221 */ /* 0x000fe20000000000 */
[----:B------:R-:W-:Y:S01]  /*9b80*/  FADD R119, R26, R87 ;  /* 0x000000571a777221 */ /* 0x000fe20000000000 */
[----:B------:R-:W-:Y:S01]  /*9b90*/  FADD R114, R33, R58 ;  /* 0x0000003a21727221 */ /* 0x000fe20000000000 */
[----:B------:R-:W-:Y:S01]  /*9ba0*/  FSETP.GEU.AND P6, PT, R141, -126, PT ;  /* 0xc2fc00008d00780b */ /* 0x000fe20003fce000 */
[----:B-1----:R-:W-:Y:S01]  /*9bb0*/  FADD R147, R43, R78 ;  /* 0x0000004e2b937221 */ /* 0x002fe20000000000 */
[----:B------:R-:W-:Y:S01]  /*9bc0*/  FADD R151, R119, R176 ;  /* 0x000000b077977221 */ /* 0x000fe20000000000 */
[----:B------:R-:W-:Y:S01]  /*9bd0*/  FADD R119, R79, R106 ;  /* 0x0000006a4f777221 */ /* 0x000fe20000000000 */
[----:B--2---:R-:W-:Y:S01]  /*9be0*/  @!P5 FMUL R118, R118, R118 ;  /* 0x000000767676d220 */ /* 0x004fe20000400000 */
[----:B---3--:R-:W-:Y:S01]  /*9bf0*/  FADD R149, R114, R143 ;  /* 0x0000008f72957221 */ /* 0x008fe20000000000 */
[----:B------:R-:W-:Y:S01]  /*9c00*/  FSETP.GEU.AND P5, PT, R115, -126, PT ;  /* 0xc2fc00007300780b */ /* 0x000fe20003fae000 */
[----:B------:R-:W-:Y:S01]  /*9c10*/  FADD R114, R116, R95 ;  /* 0x0000005f74727221 */ /* 0x000fe20000000000 */
[----:B------:R-:W-:Y:S01]  /*9c20*/  @!P3 FMUL R145, R145, 0.5 ;  /* 0x3f0000009191b820 */ /* 0x000fe20000400000 */
[----:B------:R-:W-:Y:S01]  /*9c30*/  FADD R143, R38, R67 ;  /* 0x00000043268f7221 */ /* 0x000fe20000000000 */
[----:B------:R-:W-:Y:S01]  /*9c40*/  FADD R178, R51, R110 ;  /* 0x0000006e33b27221 */ /* 0x000fe20000000000 */
[----:B------:R-:W-:Y:S01]  /*9c50*/  FADD R186, R114, R119 ;  /* 0x0000007772ba7221 */ /* 0x000fe20000000000 */
[----:B----4-:R-:W-:Y:S01]  /*9c60*/  @!P4 FMUL R111, R111, R111 ;  /* 0x0000006f6f6fc220 */ /* 0x010fe20000400000 */
[----:B------:R-:W-:Y:S01]  /*9c70*/  FSETP.GEU.AND P4, PT, R150, -126, PT ;  /* 0xc2fc00009600780b */ /* 0x000fe20003f8e000 */
[----:B------:R1:W2:Y:S01]  /*9c80*/  MUFU.EX2 R119, R145 ;  /* 0x0000009100777308 */ /* 0x0002a20000000800 */
[----:B------:R-:W-:Y:S01]  /*9c90*/  FADD R114, R30, R59 ;  /* 0x0000003b1e727221 */ /* 0x000fe20000000000 */
[----:B------:R-:W-:Y:S01]  /*9ca0*/  @!P6 FMUL R141, R141, 0.5 ;  /* 0x3f0000008d8de820 */ /* 0x000fe20000400000 */
[----:B------:R-:W-:Y:S01]  /*9cb0*/  FADD R176, R132, R11 ;  /* 0x0000000b84b07221 */ /* 0x000fe20000000000 */
[----:B------:R-:W-:Y:S01]  /*9cc0*/  FADD R188, R143, R178 ;  /* 0x000000b28fbc7221 */ /* 0x000fe20000000000 */
[----:B------:R-:W-:Y:S01]  /*9cd0*/  @!P5 FMUL R115, R115, 0.5 ;  /* 0x3f0000007373d820 */ /* 0x000fe20000400000 */
[----:B------:R-:W-:Y:S01]  /*9ce0*/  FADD R147, R114, R147 ;  /* 0x0000009372937221 */ /* 0x000fe20000000000 */
[----:B------:R-:W-:Y:S01]  /*9cf0*/  FADD R143, R121, R94 ;  /* 0x0000005e798f7221 */ /* 0x000fe20000000000 */
[----:B------:R3:W4:Y:S01]  /*9d00*/  MUFU.EX2 R123, R141 ;  /* 0x0000008d007b7308 */ /* 0x0007220000000800 */
[----:B------:R-:W-:Y:S01]  /*9d10*/  FADD R178, R140, R107 ;  /* 0x0000006b8cb27221 */ /* 0x000fe20000000000 */
[----:B-1----:R-:W-:Y:S01]  /*9d20*/  FADD R145, R113, R70 ;  /* 0x0000004671917221 */ /* 0x002fe20000000000 */
[----:B------:R-:W-:Y:S01]  /*9d30*/  FADD R180, R54, R111 ;  /* 0x0000006f36b47221 */ /* 0x000fe20000000000 */
[----:B------:R-:W-:Y:S01]  /*9d40*/  @!P4 FMUL R150, R150, 0.5 ;  /* 0x3f0000009696c820 */ /* 0x000fe20000400000 */
[----:B------:R-:W-:Y:S01]  /*9d50*/  FADD R190, R143, R178 ;  /* 0x000000b28fbe7221 */ /* 0x000fe20000000000 */
[----:B------:R-:W-:Y:S01]  /*9d60*/  FADD R178, R83, R118 ;  /* 0x0000007653b27221 */ /* 0x000fe20000000000 */
[----:B------:R-:W-:Y:S01]  /*9d70*/  FADD R192, R145, R180 ;  /* 0x000000b491c07221 */ /* 0x000fe20000000000 */
[----:B------:R1:W5:Y:S01]  /*9d80*/  MUFU.EX2 R114, R150 ;  /* 0x0000009600727308 */ /* 0x0003620000000800 */
[----:B--2---:R-:W-:Y:S01]  /*9d90*/  @!P3 FMUL R119, R119, R119 ;  /* 0x000000777777b220 */ /* 0x004fe20000400000 */
[----:B------:R-:W-:Y:S01]  /*9da0*/  FSETP.GEU.AND P3, PT, R144, -126, PT ;  /* 0xc2fc00009000780b */ /* 0x000fe20003f6e000 */
[----:B---3--:R-:W-:Y:S01]  /*9db0*/  FADD R141, R35, R86 ;  /* 0x00000056238d7221 */ /* 0x008fe20000000000 */
[----:B------:R-:W-:Y:S01]  /*9dc0*/  FADD R145, R120, R99 ;  /* 0x0000006378917221 */ /* 0x000fe20000000000 */
[----:B------:R-:W-:Y:S01]  /*9dd0*/  FADD R143, R42, R63 ;  /* 0x0000003f2a8f7221 */ /* 0x000fe20000000000 */
[----:B------:R-:W-:Y:S01]  /*9de0*/  @!P2 FMUL R34, R34, 0.5 ;  /* 0x3f0000002222a820 */ /* 0x000fe20000400000 */
[----:B------:R-:W-:Y:S01]  /*9df0*/  FADD R179, R141, R176 ;  /* 0x000000b08db37221 */ /* 0x000fe20000000000 */
[----:B------:R-:W2:Y:S01]  /*9e00*/  MUFU.EX2 R115, R115 ;  /* 0x0000007300737308 */ /* 0x000ea20000000800 */
[----:B------:R-:W-:Y:S01]  /*9e10*/  FADD R141, R31, R62 ;  /* 0x0000003e1f8d7221 */ /* 0x000fe20000000000 */
[----:B------:R-:W-:Y:S01]  /*9e20*/  FADD R176, R46, R9 ;  /* 0x000000092eb07221 */ /* 0x000fe20000000000 */
[----:B-1----:R-:W-:Y:S01]  /*9e30*/  FADD R150, R71, R8 ;  /* 0x0000000847967221 */ /* 0x002fe20000000000 */
[----:B----4-:R-:W-:Y:S01]  /*9e40*/  @!P6 FMUL R123, R123, R123 ;  /* 0x0000007b7b7be220 */ /* 0x010fe20000400000 */
[----:B------:R-:W-:Y:S01]  /*9e50*/  FADD R183, R145, R178 ;  /* 0x000000b291b77221 */ /* 0x000fe20000000000 */
[----:B------:R-:W-:Y:S01]  /*9e60*/  FADD R181, R141, R176 ;  /* 0x000000b08db57221 */ /* 0x000fe20000000000 */
[----:B------:R-:W-:Y:S01]  /*9e70*/  FADD R141, R112, R91 ;  /* 0x0000005b708d7221 */ /* 0x000fe20000000000 */
[----:B------:R-:W-:Y:S01]  /*9e80*/  FADD R176, R47, R102 ;  /* 0x000000662fb07221 */ /* 0x000fe20000000000 */
[----:B-----5:R-:W-:Y:S01]  /*9e90*/  @!P4 FMUL R114, R114, R114 ;  /* 0x000000727272c220 */ /* 0x020fe20000400000 */
[----:B------:R-:W-:Y:S01]  /*9ea0*/  @!P3 FMUL R144, R144, 0.5 ;  /* 0x3f0000009090b820 */ /* 0x000fe20000400000 */
[----:B------:R-:W-:Y:S01]  /*9eb0*/  FADD R180, R141, R150 ;  /* 0x000000968db47221 */ /* 0x000fe20000000000 */
[----:B------:R-:W-:Y:S01]  /*9ec0*/  FADD R182, R143, R176 ;  /* 0x000000b08fb67221 */ /* 0x000fe20000000000 */
[----:B------:R-:W-:Y:S01]  /*9ed0*/  FADD R143, R39, R98 ;  /* 0x00000062278f7221 */ /* 0x000fe20000000000 */
[----:B------:R-:W-:Y:S01]  /*9ee0*/  FADD R176, R55, R114 ;  /* 0x0000007237b07221 */ /* 0x000fe20000000000 */
[----:B------:R-:W-:Y:S01]  /*9ef0*/  FADD R141, R117, R90 ;  /* 0x0000005a758d7221 */ /* 0x000fe20000000000 */
[----:B------:R-:W-:Y:S01]  /*9f00*/  FADD R150, R136, R119 ;  /* 0x0000007788967221 */ /* 0x000fe20000000000 */
[----:B--2---:R-:W-:Y:S01]  /*9f10*/  @!P5 FMUL R115, R115, R115 ;  /* 0x000000737373d220 */ /* 0x004fe20000400000 */
[----:B------:R-:W-:Y:S01]  /*9f20*/  FADD R145, R124, R123 ;  /* 0x0000007b7c917221 */ /* 0x000fe20000000000 */
[----:B------:R-:W1:Y:S01]  /*9f30*/  MUFU.EX2 R125, R34 ;  /* 0x00000022007d7308 */ /* 0x000e620000000800 */
[----:B------:R-:W-:Y:S01]  /*9f40*/  FADD R143, R143, R176 ;  /* 0x000000b08f8f7221 */ /* 0x000fe20000000000 */
[----:B------:R-:W-:Y:S01]  /*9f50*/  FADD R178, R82, R115 ;  /* 0x0000007352b27221 */ /* 0x000fe20000000000 */
[----:B------:R-:W-:Y:S01]  /*9f60*/  FADD R141, R141, R150 ;  /* 0x000000968d8d7221 */ /* 0x000fe20000000000 */
[----:B------:R-:W-:Y:S01]  /*9f70*/  FADD R135, R135, R142 ;  /* 0x0000008e87877221 */ /* 0x000fe20000000000 */
        /* <DEDUP_REMOVED lines=18> */
[----:B-1----:R-:W-:Y:S01]  /*a0a0*/  @!P2 FMUL R125, R125, R125 ;  /* 0x0000007d7d7da220 */ /* 0x002fe20000400000 */
[----:B------:R-:W-:Y:S01]  /*a0b0*/  FADD R178, R151, R178 ;  /* 0x000000b297b27221 */ /* 0x000fe20000000000 */
[----:B------:R-:W-:Y:S01]  /*a0c0*/  FADD R149, R149, R182 ;  /* 0x000000b695957221 */ /* 0x000fe20000000000 */
[----:B------:R-:W-:Y:S01]  /*a0d0*/  FADD R122, R122, R131 ;  /* 0x000000837a7a7221 */ /* 0x000fe20000000000 */
[----:B--2---:R-:W-:Y:S01]  /*a0e0*/  @!P3 FMUL R144, R144, R144 ;  /* 0x000000909090b220 */ /* 0x004fe20000400000 */
[----:B------:R-:W-:Y:S01]  /*a0f0*/  F2FP.BF16.F32.PACK_AB R70, R73, R88 ;  /* 0x000000584946723e */ /* 0x000fe200000010ff */
[----:B------:R-:W-:Y:S01]  /*a100*/  FADD R149, R149, R178 ;  /* 0x000000b295957221 */ /* 0x000fe20000000000 */
[----:B------:R-:W-:Y:S01]  /*a110*/  F2FP.BF16.F32.PACK_AB R34, R174, R29 ;  /* 0x0000001dae22723e */ /* 0x000fe200000010ff */
[----:B------:R1:W2:Y:S01]  /*a120*/  SYNCS.PHASECHK.TRANS64.TRYWAIT P2, [UR7+0x16000], R13 ;  /* 0x0160000dff0075a7 */ /* 0x0002a20008040147 */
[----:B------:R-:W-:Y:S01]  /*a130*/  F2FP.BF16.F32.PACK_AB R73, R75, R74 ;  /* 0x0000004a4b49723e */ /* 0x000fe200000010ff */
[----:B------:R-:W-:Y:S01]  /*a140*/  FFMA R4, R125, R4, R122 ;  /* 0x000000047d047223 */ /* 0x000fe2000000007a */
[----:B------:R-:W-:Y:S01]  /*a150*/  F2FP.BF16.F32.PACK_AB R29, R112, R31 ;  /* 0x0000001f701d723e */ /* 0x000fe200000010ff */
[----:B------:R-:W-:Y:S01]  /*a160*/  FMUL R152, R152, R125 ;  /* 0x0000007d98987220 */ /* 0x000fe20000400000 */
[----:B------:R-:W-:Y:S01]  /*a170*/  F2FP.BF16.F32.PACK_AB R75, R11, R78 ;  /* 0x0000004e0b4b723e */ /* 0x000fe200000010ff */
[----:B------:R-:W-:Y:S01]  /*a180*/  FFMA R3, R144, R3, R149 ;  /* 0x0000000390037223 */ /* 0x000fe20000000095 */
[----:B------:R-:W-:Y:S01]  /*a190*/  F2FP.BF16.F32.PACK_AB R33, R26, R33 ;  /* 0x000000211a21723e */ /* 0x000fe200000010ff */
[-C--:B------:R-:W-:Y:S01]  /*a1a0*/  FMUL R153, R153, R125.reuse ;  /* 0x0000007d99997220 */ /* 0x080fe20000400000 */
[----:B------:R-:W-:Y:S01]  /*a1b0*/  F2FP.BF16.F32.PACK_AB R35, R35, R30 ;  /* 0x0000001e2323723e */ /* 0x000fe200000010ff */
[-C--:B------:R-:W-:Y:S01]  /*a1c0*/  FMUL R156, R156, R125.reuse ;  /* 0x0000007d9c9c7220 */ /* 0x080fe20000400000 */
[----:B------:R-:W-:Y:S01]  /*a1d0*/  F2FP.BF16.F32.PACK_AB R31, R117, R42 ;  /* 0x0000002a751f723e */ /* 0x000fe200000010ff */
[----:B------:R-:W-:Y:S01]  /*a1e0*/  FMUL R157, R157, R125 ;  /* 0x0000007d9d9d7220 */ /* 0x000fe20000400000 */
[----:B------:R-:W-:Y:S01]  /*a1f0*/  F2FP.BF16.F32.PACK_AB R36, R36, R37 ;  /* 0x000000252424723e */ /* 0x000fe200000010ff */
[----:B------:R-:W-:Y:S01]  /*a200*/  FMUL R160, R160, R125 ;  /* 0x0000007da0a07220 */ /* 0x000fe20000400000 */
[----:B------:R-:W-:Y:S01]  /*a210*/  F2FP.BF16.F32.PACK_AB R55, R82, R55 ;  /* 0x000000375237723e */ /* 0x000fe200000010ff */
[----:B------:R-:W-:Y:S01]  /*a220*/  FMUL R161, R161, R125 ;  /* 0x0000007da1a17220 */ /* 0x000fe20000400000 */
[----:B------:R-:W-:Y:S01]  /*a230*/  F2FP.BF16.F32.PACK_AB R74, R100, R77 ;  /* 0x0000004d644a723e */ /* 0x000fe200000010ff */
[-C--:B------:R-:W-:Y:S01]  /*a240*/  FMUL R164, R164, R125.reuse ;  /* 0x0000007da4a47220 */ /* 0x080fe20000400000 */
[----:B------:R-:W-:Y:S01]  /*a250*/  F2FP.BF16.F32.PACK_AB R78, R81, R84 ;  /* 0x00000054514e723e */ /* 0x000fe200000010ff */
[----:B------:R-:W-:Y:S01]  /*a260*/  FMUL R165, R165, R125 ;  /* 0x0000007da5a57220 */ /* 0x000fe20000400000 */
[----:B------:R-:W-:Y:S01]  /*a270*/  F2FP.BF16.F32.PACK_AB R106, R80, R12 ;  /* 0x0000000c506a723e */ /* 0x000fe200000010ff */
[-C--:B------:R-:W-:Y:S01]  /*a280*/  FMUL R154, R154, R144.reuse ;  /* 0x000000909a9a7220 */ /* 0x080fe20000400000 */
[-C--:B------:R-:W-:Y:S01]  /*a290*/  FMUL R155, R155, R144.reuse ;  /* 0x000000909b9b7220 */ /* 0x080fe20000400000 */
[-C--:B------:R-:W-:Y:S01]  /*a2a0*/  FMUL R158, R158, R144.reuse ;  /* 0x000000909e9e7220 */ /* 0x080fe20000400000 */
[-C--:B------:R-:W-:Y:S01]  /*a2b0*/  FMUL R159, R159, R144.reuse ;  /* 0x000000909f9f7220 */ /* 0x080fe20000400000 */
[-C--:B------:R-:W-:Y:S01]  /*a2c0*/  FMUL R162, R162, R144.reuse ;  /* 0x00000090a2a27220 */ /* 0x080fe20000400000 */
[-C--:B------:R-:W-:Y:S01]  /*a2d0*/  FMUL R163, R163, R144.reuse ;  /* 0x00000090a3a37220 */ /* 0x080fe20000400000 */
[-C--:B------:R-:W-:Y:S01]  /*a2e0*/  FMUL R166, R166, R144.reuse ;  /* 0x00000090a6a67220 */ /* 0x080fe20000400000 */
[----:B------:R-:W-:Y:S01]  /*a2f0*/  FMUL R167, R167, R144 ;  /* 0x00000090a7a77220 */ /* 0x000fe20000400000 */
        /* <DEDUP_REMOVED lines=22> */
[----:B------:R-:W-:Y:S01]  /*a460*/  F2FP.BF16.F32.PACK_AB R82, R109, R108 ;  /* 0x0000006c6d52723e */ /* 0x000fe200000010ff */
[----:B-12---:R-:W-:Y:S06]  /*a470*/  @!P0 BRA `(.L_x_27) ;  /* 0x0000000000048947 */ /* 0x006fec0003800000 */
[----:B------:R-:W-:Y:S01]  /*a480*/  BPT.TRAP 0x1 ;  /* 0x000000040000795c */ /* 0x000fe20000300000 */
.L_x_27:
[----:B------:R-:W-:Y:S05]  /*a490*/  @P2 BRA `(.L_x_28) ;  /* 0x0000000000082947 */ /* 0x000fea0003800000 */
[----:B------:R-:W1:Y:S02]  /*a4a0*/  SYNCS.PHASECHK.TRANS64.TRYWAIT P2, [UR7+0x16000], R13 ;  /* 0x0160000dff0075a7 */ /* 0x000e640008040147 */
[----:B-1----:R-:W-:Y:S05]  /*a4b0*/  @!P2 BRA `(.L_x_29) ;  /* 0x0000008000e0a947 */ /* 0x002fea0003800000 */
.L_x_28:
[----:B------:R-:W-:Y:S01]  /*a4c0*/  ULEA UR10, UR6, UR12, 0xa ;  /* 0x0000000c060a7291 */ /* 0x000fe2000f8e503f */
[----:B------:R-:W-:Y:S01]  /*a4d0*/  WARPGROUP.ARRIVE ;  /* 0x00000000000079c5 */ /* 0x000fe20000000000 */
[----:B------:R-:W-:Y:S01]  /*a4e0*/  UMOV UR11, 0x80000020 ;  /* 0x80000020000b7882 */ /* 0x000fe20000000000 */
[----:B------:R-:W-:Y:S01]  /*a4f0*/  UMOV UR19, 0x80000020 ;  /* 0x8000002000137882 */ /* 0x000fe20000000000 */
[----:B------:R-:W-:Y:S01]  /*a500*/  UIADD3 UR16, UR10, 0x40, URZ ;  /* 0x000000400a107890 */ /* 0x000fe2000fffe03f */
[----:B------:R-:W-:-:S04]  /*a510*/  F2FP.BF16.F32.PACK_AB R83, R115, R114 ;  /* 0x000000727353723e */ /* 0x000fc800000010ff */
[----:B------:R-:W-:Y:S01]  /*a520*/  HGMMA.64x32x16.F32.BF16 R152, R32, gdesc[UR8].tnspB, R152, gsb0 ;  /* 0x4060000820987df0 */ /* 0x000fe20008001898 */
[----:B------:R-:W-:Y:S01]  /*a530*/  UMOV UR11, 0x80000020 ;  /* 0x80000020000b7882 */ /* 0x000fe20000000000 */
[----:B------:R-:W-:Y:S01]  /*a540*/  UMOV UR18, UR16 ;  /* 0x0000001000127c82 */ /* 0x000fe20008000000 */
[----:B------:R-:W-:Y:S01]  /*a550*/  UIADD3 UR16, UR10, 0x80, URZ ;  /* 0x000000800a107890 */ /* 0x000fe2000fffe03f */
[----:B------:R-:W-:Y:S02]  /*a560*/  WARPGROUP.DEPBAR.LE gsb0, 0x0 ;  /* 0x00008000000079c5 */ /* 0x000fe40000010000 */
[----:B------:R-:W-:-:S06]  /*a570*/  WARPGROUP.ARRIVE ;  /* 0x00000000000079c5 */ /* 0x000fcc0000000000 */
[----:B------:R-:W-:Y:S01]  /*a580*/  HGMMA.64x32x16.F32.BF16 R152, R28, gdesc[UR16].tnspB, R152, gsb0 ;  /* 0x406000101c987df0 */ /* 0x000fe20008001898 */
[----:B------:R-:W-:Y:S01]  /*a590*/  UMOV UR18, UR16 ;  /* 0x0000001000127c82 */ /* 0x000fe20008000000 */
[----:B------:R-:W-:Y:S01]  /*a5a0*/  UMOV UR19, 0x80000020 ;  /* 0x8000002000137882 */ /* 0x000fe20000000000 */
        /* <DEDUP_REMOVED lines=66> */
[----:B------:R-:W-:Y:S02]  /*a9d0*/  UIADD3 UR16, UR10, 0x380, URZ ;  /* 0x000003800a107890 */ /* 0x000fe4000fffe03f */
[----:B------:R-:W-:Y:S01]  /*a9e0*/  UIADD3 UR10, UR10, 0x3c0, URZ ;  /* 0x000003c00a0a7890 */ /* 0x000fe2000fffe03f */
[----:B------:R-:W-:Y:S02]  /*a9f0*/  WARPGROUP.DEPBAR.LE gsb0, 0x0 ;  /* 0x00008000000079c5 */ /* 0x000fe40000010000 */
[----:B------:R-:W-:-:S06]  /*aa00*/  WARPGROUP.ARRIVE ;  /* 0x00000000000079c5 */ /* 0x000fcc0000000000 */
[----:B------:R-:W-:Y:S01]  /*aa10*/  HGMMA.64x32x16.F32.BF16 R152, R76, gdesc[UR16].tnspB, R152, gsb0 ;  /* 0x406000104c987df0 */ /* 0x000fe20008001898 */
[----:B------:R-:W-:Y:S01]  /*aa20*/  UMOV UR18, UR16 ;  /* 0x0000001000127c82 */ /* 0x000fe20008000000 */
[----:B------:R-:W-:Y:S01]  /*aa30*/  UMOV UR19, 0x80000020 ;  /* 0x8000002000137882 */ /* 0x000fe20000000000 */
[----:B------:R-:W-:Y:S02]  /*aa40*/  WARPGROUP.DEPBAR.LE gsb0, 0x0 ;  /* 0x00008000000079c5 */ /* 0x000fe40000010000 */
[----:B------:R-:W-:-:S06]  /*aa50*/  WARPGROUP.ARRIVE ;  /* 0x00000000000079c5 */ /* 0x000fcc0000000000 */
[----:B------:R-:W-:Y:S03]  /*aa60*/  HGMMA.64x32x16.F32.BF16 R152, R104, gdesc[UR16].tnspB, R152, gsb0 ;  /* 0x4060001068987df0 */ /* 0x000fe60008001898 */
[----:B------:R-:W-:Y:S02]  /*aa70*/  WARPGROUP.DEPBAR.LE gsb0, 0x0 ;  /* 0x00008000000079c5 */ /* 0x000fe40000010000 */
[----:B------:R-:W-:-:S06]  /*aa80*/  WARPGROUP.ARRIVE ;  /* 0x00000000000079c5 */ /* 0x000fcc0000000000 */
[----:B------:R-:W-:Y:S03]  /*aa90*/  HGMMA.64x32x16.F32.BF16 R152, R80, gdesc[UR8].tnspB, R152, gsb0 ;  /* 0x4060000850987df0 */ /* 0x000fe60008001898 */
[----:B------:R-:W-:Y:S02]  /*aaa0*/  WARPGROUP.DEPBAR.LE gsb0, 0x0 ;  /* 0x00008000000079c5 */ /* 0x000fe40000010000 */
[----:B------:R-:W-:Y:S05]  /*aab0*/  @!P0 BRA `(.L_x_30) ;  /* 0x0000000000048947 */ /* 0x000fea0003800000 */
[----:B------:R-:W-:Y:S01]  /*aac0*/  BPT.TRAP 0x1 ;  /* 0x000000040000795c */ /* 0x000fe20000300000 */
.L_x_30:
[----:B------:R-:W-:-:S04]  /*aad0*/  ULEA UR7, UR13, UR37, 0x3 ;  /* 0x000000250d077291 */ /* 0x000fc8000f8e183f */
[----:B------:R-:W-:-:S04]  /*aae0*/  UIADD3 UR7, UR7, 0x16028, URZ ;  /* 0x0001602807077890 */ /* 0x000fc8000fffe03f */
[----:B------:R-:W-:-:S09]  /*aaf0*/  UPRMT UR7, URZ, 0x654, UR7 ;  /* 0x000006543f077896 */ /* 0x000fd20008000007 */
[----:B------:R-:W-:Y:S01]  /*ab00*/  SYNCS.ARRIVE.TRANS64.RED.A1T0 RZ, [UR7], RZ ;  /* 0x000000ffffff79a7 */ /* 0x000fe20008100407 */
[----:B------:R-:W-:Y:S05]  /*ab10*/  @P1 BRA `(.L_x_31) ;  /* 0x0000000000041947 */ /* 0x000fea0003800000 */
[----:B------:R-:W-:Y:S01]  /*ab20*/  BPT.TRAP 0x1 ;  /* 0x000000040000795c */ /* 0x000fe20000300000 */
.L_x_31:
[----:B------:R-:W-:-:S04]  /*ab30*/  UIADD3 UR13, UR13, 0x1, URZ ;  /* 0x000000010d0d7890 */ /* 0x000fc8000fffe03f */
[----:B------:R-:W-:-:S04]  /*ab40*/  UISETP.NE.AND UP0, UPT, UR13, 0x5, UPT ;  /* 0x000000050d00788c */ /* 0x000fc8000bf05270 */
[----:B------:R-:W-:Y:S01]  /*ab50*/  USEL UR13, UR13, URZ, UP0 ;  /* 0x0000003f0d0d7287 */ /* 0x000fe20008000000 */
[----:B------:R-:W-:Y:S11]  /*ab60*/  @!P0 BRA `(.L_x_32) ;  /* 0x0000000000048947 */ /* 0x000ff60003800000 */
[----:B------:R-:W-:Y:S01]  /*ab70*/  BPT.TRAP 0x1 ;  /* 0x000000040000795c */ /* 0x000fe20000300000 */
.L_x_32:
[----:B------:R-:W-:-:S04]  /*ab80*/  ULEA UR7, UR13, UR37, 0x3 ;  /* 0x000000250d077291 */ /* 0x000fc8000f8e183f */
[----:B------:R-:W-:-:S04]  /*ab90*/  UIADD3 UR7, UR7, 0x16028, URZ ;  /* 0x0001602807077890 */ /* 0x000fc8000fffe03f */
[----:B------:R-:W-:-:S09]  /*aba0*/  UPRMT UR7, URZ, 0x654, UR7 ;  /* 0x000006543f077896 */ /* 0x000fd20008000007 */
[----:B------:R-:W-:Y:S01]  /*abb0*/  SYNCS.ARRIVE.TRANS64.RED.A1T0 RZ, [UR7], RZ ;  /* 0x000000ffffff79a7 */ /* 0x000fe20008100407 */
[----:B------:R-:W-:Y:S05]  /*abc0*/  @P1 BRA `(.L_x_33) ;  /* 0x0000000000041947 */ /* 0x000fea0003800000 */
[----:B------:R-:W-:Y:S01]  /*abd0*/  BPT.TRAP 0x1 ;  /* 0x000000040000795c */ /* 0x000fe20000300000 */
.L_x_33:
[----:B------:R-:W-:Y:S01]  /*abe0*/  UIADD3 UR6, UR6, 0x1, URZ ;  /* 0x0000000106067890 */ /* 0x000fe2000fffe03f */
[C---:B------:R-:W-:Y:S01]  /*abf0*/  ISETP.GT.AND P2, PT, R6.reuse, 0x2, PT ;  /* 0x000000020600780c */ /* 0x040fe20003f44270 */
[----:B------:R-:W-:Y:S01]  /*ac00*/  UIADD3 UR13, UR13, 0x1, URZ ;  /* 0x000000010d0d7890 */ /* 0x000fe2000fffe03f */
[----:B------:R-:W-:Y:S01]  /*ac10*/  VIADD R6, R6, 0xffffffff ;  /* 0xffffffff06067836 */ /* 0x000fe20000000000 */
[----:B------:R-:W-:Y:S01]  /*ac20*/  UISETP.NE.AND UP2, UPT, UR6, 0x5, UPT ;  /* 0x000000050600788c */ /* 0x000fe2000bf45270 */
[----:B------:R-:W-:Y:S01]  /*ac30*/  IADD3 R0, R0, 0x100, RZ ;  /* 0x0000010000007810 */ /* 0x000fe20007ffe0ff */
[----:B------:R-:W-:Y:S01]  /*ac40*/  UISETP.NE.AND UP0, UPT, UR13, 0x5, UPT ;  /* 0x000000050d00788c */ /* 0x000fe2000bf05270 */
[----:B------:R-:W-:Y:S01]  /*ac50*/  MOV R11, R5 ;  /* 0x00000005000b7202 */ /* 0x000fe20000000f00 */
[----:B------:R-:W-:Y:S01]  /*ac60*/  USEL UR7, URZ, 0x1, UP2 ;  /* 0x000000013f077887 */ /* 0x000fe20009000000 */
[----:B------:R-:W-:Y:S01]  /*ac70*/  IMAD.MOV.U32 R9, RZ, RZ, R7 ;  /* 0x000000ffff097224 */ /* 0x000fe200078e0007 */
[----:B------:R-:W-:-:S02]  /*ac80*/  USEL UR13, UR13, URZ, UP0 ;  /* 0x0000003f0d0d7287 */ /* 0x000fc40008000000 */
[----:B------:R-:W-:Y:S02]  /*ac90*/  USEL UR16, UR6, URZ, UP2 ;  /* 0x0000003f06107287 */ /* 0x000fe40009000000 */
[----:B------:R-:W-:Y:S01]  /*aca0*/  LOP3.LUT R2, R2, UR7, RZ, 0x3c, !PT ;  /* 0x0000000702027c12 */ /* 0x000fe2000f8e3cff */
[----:B------:R-:W-:Y:S09]  /*acb0*/  @P2 BRA `(.L_x_34) ;  /* 0xffffffb400dc2947 */ /* 0x000ff2000383ffff */
.L_x_23:
[----:B------:R-:W-:-:S13]  /*acc0*/  ISETP.GE.AND P2, PT, R6, 0x1, PT ;  /* 0x000000010600780c */ /* 0x000fda0003f46270 */
[----:B------:R-:W-:Y:S05]  /*acd0*/  @!P2 BRA `(.L_x_35) ;  /* 0x00000058005ca947 */ /* 0x000fea0003800000 */
[----:B-1----:R-:W-:Y:S01]  /*ace0*/  MOV R8, R5 ;  /* 0x0000000500087202 */ /* 0x002fe20000000f00 */
[----:B------:R-:W-:Y:S01]  /*acf0*/  ULDC UR17, c[0x0][0x28c] ;  /* 0x0000a30000117ab9 */ /* 0x000fe20000000800 */
[----:B------:R-:W-:Y:S01]  /*ad00*/  MOV R9, R7 ;  /* 0x0000000700097202 */ /* 0x000fe20000000f00 */
[----:B------:R-:W-:-:S06]  /*ad10*/  ULDC UR18, c[0x0][0x604] ;  /* 0x0001810000127ab9 */ /* 0x000fcc0000000800 */
.L_x_46:
[----:B------:R-:W-:Y:S05]  /*ad20*/  @!P0 BRA `(.L_x_36) ;  /* 0x0000000000048947 */ /* 0x000fea0003800000 */
[----:B------:R-:W-:Y:S01]  /*ad30*/  BPT.TRAP 0x1 ;  /* 0x000000040000795c */ /* 0x000fe20000300000 */
.L_x_36:
[----:B------:R-:W-:Y:S01]  /*ad40*/  ULEA UR6, UR16, UR37, 0x3 ;  /* 0x0000002510067291 */ /* 0x000fe2000f8e183f */
[----:B------:R-:W-:-:S08]  /*ad50*/  SHF.L.U32 R5, R2, 0x1f, RZ ;  /* 0x0000001f02057819 */ /* 0x000fd000000006ff */
[----:B------:R-:W1:Y:S02]  /*ad60*/  SYNCS.PHASECHK.TRANS64.TRYWAIT P2, [UR6+0x16000], R5 ;  /* 0x01600005ff0075a7 */ /* 0x000e640008040146 */
[----:B-1----:R-:W-:Y:S05]  /*ad70*/  @!P2 BRA `(.L_x_37) ;  /* 0x0000007800c8a947 */ /* 0x002fea0003800000 */
.L_x_104:
        /* <DEDUP_REMOVED lines=17> */
.L_x_38:
[C---:B------:R-:W-:Y:S01]  /*ae90*/  VIADD R7, R0.reuse, 0x1 ;  /* 0x0000000100077836 */ /* 0x040fe20000000000 */
[C---:B------:R-:W-:Y:S01]  /*aea0*/  IADD3 R12, R0.reuse, 0x9, RZ ;  /* 0x00000009000c7810 */ /* 0x040fe20007ffe0ff */
[C---:B------:R-:W-:Y:S01]  /*aeb0*/  VIADD R13, R0.reuse, 0x49 ;  /* 0x00000049000d7836 */ /* 0x040fe20000000000 */
[C---:B------:R-:W-:Y:S01]  /*aec0*/  IADD3 R11, R0.reuse, 0x8, RZ ;  /* 0x00000008000b7810 */ /* 0x040fe20007ffe0ff */
[C---:B------:R-:W-:Y:S01]  /*aed0*/  VIADD R15, R0.reuse, 0xc1 ;  /* 0x000000c1000f7836 */ /* 0x040fe20000000000 */
[----:B------:R-:W-:Y:S01]  /*aee0*/  ISETP.GE.AND P6, PT, R7, UR17, PT ;  /* 0x0000001107007c0c */ /* 0x000fe2000bfc6270 */
[C---:B------:R-:W-:Y:S01]  /*aef0*/  VIADD R7, R0.reuse, 0x10 ;  /* 0x0000001000077836 */ /* 0x040fe20000000000 */
[C---:B------:R-:W-:Y:S01]  /*af00*/  ISETP.GE.AND P5, PT, R0.reuse, UR17, PT ;  /* 0x0000001100007c0c */ /* 0x040fe2000bfa6270 */
[----:B------:R-:W-:Y:S01]  /*af10*/  VIADD R20, R0, 0xd9 ;  /* 0x000000d900147836 */ /* 0x000fe20000000000 */
[----:B------:R-:W-:Y:S01]  /*af20*/  ISETP.GE.AND P3, PT, R12, UR17, PT ;  /* 0x000000110c007c0c */ /* 0x000fe2000bf66270 */
[C---:B------:R-:W-:Y:S01]  /*af30*/  VIADD R16, R0.reuse, 0xf1 ;  /* 0x000000f100107836 */ /* 0x040fe20000000000 */
[----:B------:R-:W-:Y:S01]  /*af40*/  IADD3 R12, R0, 0x11, RZ ;  /* 0x00000011000c7810 */ /* 0x000fe20007ffe0ff */
[----:B------:R-:W-:Y:S01]  /*af50*/  ULEA UR7, UR6, UR37, 0x3 ;  /* 0x0000002506077291 */ /* 0x000fe2000f8e183f */
[----:B------:R-:W-:-:S02]  /*af60*/  ISETP.GE.AND P4, PT, R11, UR17, PT ;  /* 0x000000110b007c0c */ /* 0x000fc4000bf86270 */
[----:B------:R-:W-:Y:S02]  /*af70*/  ISETP.GE.AND P2, PT, R7, UR17, PT ;  /* 0x0000001107007c0c */ /* 0x000fe4000bf46270 */
[----:B------:R-:W-:Y:S02]  /*af80*/  FSEL R11, R24, -INF , !P5 ;  /* 0xff800000180b7808 */ /* 0x000fe40006800000 */
[----:B------:R-:W-:Y:S02]  /*af90*/  FSEL R26, R26, -INF , !P5 ;  /* 0xff8000001a1a7808 */ /* 0x000fe40006800000 */
[----:B------:R-:W-:Y:S01]  /*afa0*/  ISETP.GE.AND P5, PT, R12, UR17, PT ;  /* 0x000000110c007c0c */ /* 0x000fe2000bfa6270 */
[C---:B------:R-:W-:Y:S01]  /*afb0*/  VIADD R12, R0.reuse, 0x19 ;  /* 0x00000019000c7836 */ /* 0x040fe20000000000 */
[----:B------:R-:W-:Y:S02]  /*afc0*/  IADD3 R7, R0, 0x18, RZ ;  /* 0x0000001800077810 */ /* 0x000fe40007ffe0ff */
[----:B------:R-:W-:-:S02]  /*afd0*/  FSEL R25, R25, -INF , !P6 ;  /* 0xff80000019197808 */ /* 0x000fc40007000000 */
[----:B------:R-:W-:Y:S02]  /*afe0*/  FSEL R27, R27, -INF , !P6 ;  /* 0xff8000001b1b7808 */ /* 0x000fe40007000000 */
[----:B------:R-:W-:Y:S02]  /*aff0*/  ISETP.GE.AND P6, PT, R7, UR17, PT ;  /* 0x0000001107007c0c */ /* 0x000fe4000bfc6270 */
[----:B------:R-:W-:Y:S02]  /*b000*/  FSEL R28, R28, -INF , !P4 ;  /* 0xff8000001c1c7808 */ /* 0x000fe40006000000 */
[----:B------:R-:W-:Y:S02]  /*b010*/  FSEL R30, R30, -INF , !P4 ;  /* 0xff8000001e1e7808 */ /* 0x000fe40006000000 */
[----:B------:R-:W-:Y:S02]  /*b020*/  IADD3 R7, R0, 0x20, RZ ;  /* 0x0000002000077810 */ /* 0x000fe40007ffe0ff */
[----:B------:R-:W-:-:S02]  /*b030*/  ISETP.GE.AND P4, PT, R12, UR17, PT ;  /* 0x000000110c007c0c */ /* 0x000fc4000bf86270 */
[C---:B------:R-:W-:Y:S02]  /*b040*/  IADD3 R12, R0.reuse, 0x21, RZ ;  /* 0x00000021000c7810 */ /* 0x040fe40007ffe0ff */
[----:B------:R-:W-:Y:S02]  /*b050*/  FSEL R29, R29, -INF , !P3 ;  /* 0xff8000001d1d7808 */ /* 0x000fe40005800000 */
[----:B------:R-:W-:Y:S02]  /*b060*/  FSEL R31, R31, -INF , !P3 ;  /* 0xff8000001f1f7808 */ /* 0x000fe40005800000 */
[----:B------:R-:W-:Y:S01]  /*b070*/  ISETP.GE.AND P3, PT, R7, UR17, PT ;  /* 0x0000001107007c0c */ /* 0x000fe2000bf66270 */
[----:B------:R-:W-:Y:S01]  /*b080*/  VIADD R7, R0, 0x28 ;  /* 0x0000002800077836 */ /* 0x000fe20000000000 */
[----:B------:R-:W-:Y:S02]  /*b090*/  FSEL R32, R32, -INF , !P2 ;  /* 0xff80000020207808 */ /* 0x000fe40005000000 */
[----:B------:R-:W-:-:S02]  /*b0a0*/  FSEL R34, R34, -INF , !P2 ;  /* 0xff80000022227808 */ /* 0x000fc40005000000 */
[----:B------:R-:W-:Y:S02]  /*b0b0*/  ISETP.GE.AND P2, PT, R12, UR17, PT ;  /* 0x000000110c007c0c */ /* 0x000fe4000bf46270 */
[----:B------:R-:W-:Y:S02]  /*b0c0*/  IADD3 R12, R0, 0x29, RZ ;  /* 0x00000029000c7810 */ /* 0x000fe40007ffe0ff */
[----:B------:R-:W-:Y:S02]  /*b0d0*/  FSEL R33, R33, -INF , !P5 ;  /* 0xff80000021217808 */ /* 0x000fe40006800000 */
[----:B------:R-:W-:Y:S02]  /*b0e0*/  FSEL R35, R35, -INF , !P5 ;  /* 0xff80000023237808 */ /* 0x000fe40006800000 */
[----:B------:R-:W-:Y:S02]  /*b0f0*/  ISETP.GE.AND P5, PT, R7, UR17, PT ;  /* 0x0000001107007c0c */ /* 0x000fe4000bfa6270 */
[----:B------:R-:W-:-:S02]  /*b100*/  FSEL R36, R36, -INF , !P6 ;  /* 0xff80000024247808 */ /* 0x000fc40007000000 */
[----:B------:R-:W-:Y:S02]  /*b110*/  FSEL R38, R38, -INF , !P6 ;  /* 0xff80000026267808 */ /* 0x000fe40007000000 */
[----:B------:R-:W-:Y:S01]  /*b120*/  ISETP.GE.AND P6, PT, R12, UR17, PT ;  /* 0x000000110c007c0c */ /* 0x000fe2000bfc6270 */
[C---:B------:R-:W-:Y:S01]  /*b130*/  VIADD R12, R0.reuse, 0x31 ;  /* 0x00000031000c7836 */ /* 0x040fe20000000000 */
[----:B------:R-:W-:Y:S02]  /*b140*/  IADD3 R7, R0, 0x30, RZ ;  /* 0x0000003000077810 */ /* 0x000fe40007ffe0ff */
[----:B------:R-:W-:Y:S02]  /*b150*/  FSEL R37, R37, -INF , !P4 ;  /* 0xff80000025257808 */ /* 0x000fe40006000000 */
[----:B------:R-:W-:Y:S02]  /*b160*/  FSEL R39, R39, -INF , !P4 ;  /* 0xff80000027277808 */ /* 0x000fe40006000000 */
[----:B------:R-:W-:-:S02]  /*b170*/  ISETP.GE.AND P4, PT, R7, UR17, PT ;  /* 0x0000001107007c0c */ /* 0x000fc4000bf86270 */
[----:B------:R-:W-:Y:S02]  /*b180*/  FSEL R40, R40, -INF , !P3 ;  /* 0xff80000028287808 */ /* 0x000fe40005800000 */
[----:B------:R-:W-:Y:S02]  /*b190*/  FSEL R42, R42, -INF , !P3 ;  /* 0xff8000002a2a7808 */ /* 0x000fe40005800000 */
[----:B------:R-:W-:Y:S02]  /*b1a0*/  IADD3 R7, R0, 0x38, RZ ;  /* 0x0000003800077810 */ /* 0x000fe40007ffe0ff */
[----:B------:R-:W-:Y:S02]  /*b1b0*/  ISETP.GE.AND P3, PT, R12, UR17, PT ;  /* 0x000000110c007c0c */ /* 0x000fe4000bf66270 */
[----:B------:R-:W-:Y:S02]  /*b1c0*/  IADD3 R12, R0, 0x39, RZ ;  /* 0x00000039000c7810 */ /* 0x000fe40007ffe0ff */
[----:B------:R-:W-:-:S02]  /*b1d0*/  FSEL R41, R41, -INF , !P2 ;  /* 0xff80000029297808 */ /* 0x000fc40005000000 */
[----:B------:R-:W-:Y:S02]  /*b1e0*/  FSEL R43, R43, -INF , !P2 ;  /* 0xff8000002b2b7808 */ /* 0x000fe40005000000 */
[----:B------:R-:W-:Y:S01]  /*b1f0*/  ISETP.GE.AND P2, PT, R7, UR17, PT ;  /* 0x0000001107007c0c */ /* 0x000fe2000bf46270 */
[----:B------:R-:W-:Y:S01]  /*b200*/  VIADD R7, R0, 0x40 ;  /* 0x0000004000077836 */ /* 0x000fe20000000000 */
[----:B------:R-:W-:Y:S02]  /*b210*/  FSEL R44, R44, -INF , !P5 ;  /* 0xff8000002c2c7808 */ /* 0x000fe40006800000 */
[----:B------:R-:W-:Y:S02]  /*b220*/  FSEL R46, R46, -INF , !P5 ;  /* 0xff8000002e2e7808 */ /* 0x000fe40006800000 */
[----:B------:R-:W-:Y:S02]  /*b230*/  ISETP.GE.AND P5, PT, R12, UR17, PT ;  /* 0x000000110c007c0c */ /* 0x000fe4000bfa6270 */
[----:B------:R-:W-:-:S02]  /*b240*/  IADD3 R12, R0, 0x41, RZ ;  /* 0x00000041000c7810 */ /* 0x000fc40007ffe0ff */
[----:B------:R-:W-:Y:S02]  /*b250*/  FSEL R45, R45, -INF , !P6 ;  /* 0xff8000002d2d7808 */ /* 0x000fe40007000000 */
[----:B------:R-:W-:Y:S02]  /*b260*/  FSEL R47, R47, -INF , !P6 ;  /* 0xff8000002f2f7808 */ /* 0x000fe40007000000 */
[----:B------:R-:W-:Y:S02]  /*b270*/  ISETP.GE.AND P6, PT, R7, UR17, PT ;  /* 0x0000001107007c0c */ /* 0x000fe4000bfc6270 */
[----:B------:R-:W-:Y:S02]  /*b280*/  FSEL R48, R48, -INF , !P4 ;  /* 0xff80000030307808 */ /* 0x000fe40006000000 */
[----:B------:R-:W-:Y:S02]  /*b290*/  FSEL R50, R50, -INF , !P4 ;  /* 0xff80000032327808 */ /* 0x000fe40006000000 */
[----:B------:R-:W-:-:S02]  /*b2a0*/  ISETP.GE.AND P4, PT, R12, UR17, PT ;  /* 0x000000110c007c0c */ /* 0x000fc4000bf86270 */
[----:B------:R-:W-:Y:S02]  /*b2b0*/  IADD3 R7, R0, 0x48, RZ ;  /* 0x0000004800077810 */ /* 0x000fe40007ffe0ff */
[----:B------:R-:W-:Y:S02]  /*b2c0*/  FMNMX R12, R26, R9, !PT ;  /* 0x000000091a0c7209 */ /* 0x000fe40007800000 */
[----:B------:R-:W-:Y:S02]  /*b2d0*/  FSEL R49, R49, -INF , !P3 ;  /* 0xff80000031317808 */ /* 0x000fe40005800000 */
[----:B------:R-:W-:Y:S02]  /*b2e0*/  FSEL R51, R51, -INF , !P3 ;  /* 0xff80000033337808 */ /* 0x000fe40005800000 */
[----:B------:R-:W-:Y:S02]  /*b2f0*/  ISETP.GE.AND P3, PT, R7, UR17, PT ;  /* 0x0000001107007c0c */ /* 0x000fe4000bf66270 */
[----:B------:R-:W-:-:S02]  /*b300*/  FMNMX R7, R27, R12, !PT ;  /* 0x0000000c1b077209 */ /* 0x000fc40007800000 */
[----:B------:R-:W-:Y:S02]  /*b310*/  FSEL R52, R52, -INF , !P2 ;  /* 0xff80000034347808 */ /* 0x000fe40005000000 */
[----:B------:R-:W-:Y:S02]  /*b320*/  FMNMX R12, R30, R7, !PT ;  /* 0x000000071e0c7209 */ /* 0x000fe40007800000 */
[----:B------:R-:W-:Y:S02]  /*b330*/  FSEL R54, R54, -INF , !P2 ;  /* 0xff80000036367808 */ /* 0x000fe40005000000 */
[----:B------:R-:W-:Y:S02]  /*b340*/  FMNMX R7, R31, R12, !PT ;  /* 0x0000000c1f077209 */ /* 0x000fe40007800000 */
[----:B------:R-:W-:Y:S02]  /*b350*/  ISETP.GE.AND P2, PT, R13, UR17, PT ;  /* 0x000000110d007c0c */ /* 0x000fe4000bf46270 */
[----:B------:R-:W-:-:S02]  /*b360*/  FMNMX R12, R34, R7, !PT ;  /* 0x00000007220c7209 */ /* 0x000fc40007800000 */
[C---:B------:R-:W-:Y:S02]  /*b370*/  IADD3 R13, R0.reuse, 0x50, RZ ;  /* 0x00000050000d7810 */ /* 0x040fe40007ffe0ff */
[----:B------:R-:W-:Y:S02]  /*b380*/  FMNMX R7, R35, R12, !PT ;  /* 0x0000000c23077209 */ /* 0x000fe40007800000 */
[----:B------:R-:W-:Y:S02]  /*b390*/  FSEL R53, R53, -INF , !P5 ;  /* 0xff80000035357808 */ /* 0x000fe40006800000 */
[----:B------:R-:W-:Y:S02]  /*b3a0*/  FSEL R55, R55, -INF , !P5 ;  /* 0xff80000037377808 */ /* 0x000fe40006800000 */
[----:B------:R-:W-:Y:S02]  /*b3b0*/  ISETP.GE.AND P5, PT, R13, UR17, PT ;  /* 0x000000110d007c0c */ /* 0x000fe4000bfa6270 */
[----:B------:R-:W-:-:S02]  /*b3c0*/  IADD3 R13, R0, 0x51, RZ ;  /* 0x00000051000d7810 */ /* 0x000fc40007ffe0ff */
[----:B------:R-:W-:Y:S02]  /*b3d0*/  FMNMX R12, R38, R7, !PT ;  /* 0x00000007260c7209 */ /* 0x000fe40007800000 */
[----:B------:R-:W-:Y:S02]  /*b3e0*/  FSEL R56, R56, -INF , !P6 ;  /* 0xff80000038387808 */ /* 0x000fe40007000000 */
[----:B------:R-:W-:Y:S02]  /*b3f0*/  FSEL R58, R58, -INF , !P6 ;  /* 0xff8000003a3a7808 */ /* 0x000fe40007000000 */
[----:B------:R-:W-:Y:S01]  /*b400*/  ISETP.GE.AND P6, PT, R13, UR17, PT ;  /* 0x000000110d007c0c */ /* 0x000fe2000bfc6270 */
[----:B------:R-:W-:Y:S01]  /*b410*/  VIADD R13, R0, 0x58 ;  /* 0x00000058000d7836 */ /* 0x000fe20000000000 */
[----:B------:R-:W-:Y:S02]  /*b420*/  FMNMX R7, R39, R12, !PT ;  /* 0x0000000c27077209 */ /* 0x000fe40007800000 */
[----:B------:R-:W-:-:S02]  /*b430*/  FSEL R57, R57, -INF , !P4 ;  /* 0xff80000039397808 */ /* 0x000fc40006000000 */
[----:B------:R-:W-:Y:S02]  /*b440*/  FSEL R59, R59, -INF , !P4 ;  /* 0xff8000003b3b7808 */ /* 0x000fe40006000000 */
[----:B------:R-:W-:Y:S02]  /*b450*/  FMNMX R12, R42, R7, !PT ;  /* 0x000000072a0c7209 */ /* 0x000fe40007800000 */
[----:B------:R-:W-:Y:S02]  /*b460*/  ISETP.GE.AND P4, PT, R13, UR17, PT ;  /* 0x000000110d007c0c */ /* 0x000fe4000bf86270 */
[----:B------:R-:W-:Y:S02]  /*b470*/  IADD3 R13, R0, 0x59, RZ ;  /* 0x00000059000d7810 */ /* 0x000fe40007ffe0ff */
[----:B------:R-:W-:Y:S02]  /*b480*/  FMNMX R7, R43, R12, !PT ;  /* 0x0000000c2b077209 */ /* 0x000fe40007800000 */
[----:B------:R-:W-:-:S02]  /*b490*/  FSEL R60, R60, -INF , !P3 ;  /* 0xff8000003c3c7808 */ /* 0x000fc40005800000 */
[----:B------:R-:W-:Y:S02]  /*b4a0*/  FSEL R62, R62, -INF , !P3 ;  /* 0xff8000003e3e7808 */ /* 0x000fe40005800000 */
[----:B------:R-:W-:Y:S02]  /*b4b0*/  ISETP.GE.AND P3, PT, R13, UR17, PT ;  /* 0x000000110d007c0c */ /* 0x000fe4000bf66270 */
[----:B------:R-:W-:Y:S02]  /*b4c0*/  IADD3 R13, R0, 0x60, RZ ;  /* 0x00000060000d7810 */ /* 0x000fe40007ffe0ff */
[----:B------:R-:W-:Y:S02]  /*b4d0*/  FMNMX R12, R46, R7, !PT ;  /* 0x000000072e0c7209 */ /* 0x000fe40007800000 */
[----:B------:R-:W-:Y:S02]  /*b4e0*/  FSEL R61, R61, -INF , !P2 ;  /* 0xff8000003d3d7808 */ /* 0x000fe40005000000 */
[----:B------:R-:W-:-:S02]  /*b4f0*/  FSEL R63, R63, -INF , !P2 ;  /* 0xff8000003f3f7808 */ /* 0x000fc40005000000 */
[----:B------:R-:W-:Y:S01]  /*b500*/  ISETP.GE.AND P2, PT, R13, UR17, PT ;  /* 0x000000110d007c0c */ /* 0x000fe2000bf46270 */
[----:B------:R-:W-:Y:S01]  /*b510*/  VIADD R13, R0, 0x61 ;  /* 0x00000061000d7836 */ /* 0x000fe20000000000 */
[----:B------:R-:W-:Y:S02]  /*b520*/  FMNMX R7, R47, R12, !PT ;  /* 0x0000000c2f077209 */ /* 0x000fe40007800000 */
[----:B------:R-:W-:Y:S02]  /*b530*/  FSEL R64, R64, -INF , !P5 ;  /* 0xff80000040407808 */ /* 0x000fe40006800000 */
[----:B------:R-:W-:Y:S02]  /*b540*/  FSEL R66, R66, -INF , !P5 ;  /* 0xff80000042427808 */ /* 0x000fe40006800000 */
[----:B------:R-:W-:Y:S02]  /*b550*/  FMNMX R12, R50, R7, !PT ;  /* 0x00000007320c7209 */ /* 0x000fe40007800000 */
[----:B------:R-:W-:-:S02]  /*b560*/  ISETP.GE.AND P5, PT, R13, UR17, PT ;  /* 0x000000110d007c0c */ /* 0x000fc4000bfa6270 */
        /* <DEDUP_REMOVED lines=113> */
[----:B------:R-:W-:Y:S02]  /*bc80*/  FSEL R110, R110, -INF , !P4 ;  /* 0xff8000006e6e7808 */ /* 0x000fe40006000000 */
[----:B------:R-:W-:-:S02]  /*bc90*/  FMNMX R7, R107, R12, !PT ;  /* 0x0000000c6b077209 */ /* 0x000fc40007800000 */
[----:B------:R-:W-:Y:S02]  /*bca0*/  FSEL R108, R108, -INF , !P4 ;  /* 0xff8000006c6c7808 */ /* 0x000fe40006000000 */
[----:B------:R-:W-:Y:S02]  /*bcb0*/  ISETP.GE.AND P4, PT, R13, UR17, PT ;  /* 0x000000110d007c0c */ /* 0x000fe4000bf86270 */
[C---:B------:R-:W-:Y:S02]  /*bcc0*/  IADD3 R13, R0.reuse, 0xc0, RZ ;  /* 0x000000c0000d7810 */ /* 0x040fe40007ffe0ff */
[----:B------:R-:W-:Y:S02]  /*bcd0*/  IADD3 R12, R0, 0xc8, RZ ;  /* 0x000000c8000c7810 */ /* 0x000fe40007ffe0ff */
[----:B------:R-:W-:Y:S02]  /*bce0*/  FSEL R14, R111, -INF , !P3 ;  /* 0xff8000006f0e7808 */ /* 0x000fe40005800000 */
[----:B------:R-:W-:-:S02]  /*bcf0*/  FMNMX R7, R110, R7, !PT ;  /* 0x000000076e077209 */ /* 0x000fc40007800000 */
[----:B------:R-:W-:Y:S02]  /*bd00*/  FSEL R109, R109, -INF , !P3 ;  /* 0xff8000006d6d7808 */ /* 0x000fe40005800000 */
[----:B------:R-:W-:Y:S02]  /*bd10*/  FSEL R113, R113, -INF , !P5 ;  /* 0xff80000071717808 */ /* 0x000fe40006800000 */
[----:B------:R-:W-:Y:S02]  /*bd20*/  FSEL R169, R115, -INF , !P5 ;  /* 0xff80000073a97808 */ /* 0x000fe40006800000 */
[----:B------:R-:W-:Y:S02]  /*bd30*/  ISETP.GE.AND P3, PT, R13, UR17, PT ;  /* 0x000000110d007c0c */ /* 0x000fe4000bf66270 */
[----:B------:R-:W-:Y:S02]  /*bd40*/  ISETP.GE.AND P5, PT, R12, UR17, PT ;  /* 0x000000110c007c0c */ /* 0x000fe4000bfa6270 */
[----:B------:R-:W-:-:S02]  /*bd50*/  FSEL R13, R114, -INF , !P2 ;  /* 0xff800000720d7808 */ /* 0x000fc40005000000 */
[----:B------:R-:W-:Y:S02]  /*bd60*/  FMNMX R12, R14, R7, !PT ;  /* 0x000000070e0c7209 */ /* 0x000fe40007800000 */
[----:B------:R-:W-:Y:S02]  /*bd70*/  IADD3 R7, R0, 0xc9, RZ ;  /* 0x000000c900077810 */ /* 0x000fe40007ffe0ff */
[----:B------:R-:W-:Y:S02]  /*bd80*/  FMNMX R12, R13, R12, !PT ;  /* 0x0000000c0d0c7209 */ /* 0x000fe40007800000 */
[----:B------:R-:W-:Y:S02]  /*bd90*/  FSEL R116, R116, -INF , !P6 ;  /* 0xff80000074747808 */ /* 0x000fe40007000000 */
[----:B------:R-:W-:Y:S02]  /*bda0*/  FSEL R168, R118, -INF , !P6 ;  /* 0xff80000076a87808 */ /* 0x000fe40007000000 */
[----:B------:R-:W-:-:S02]  /*bdb0*/  ISETP.GE.AND P6, PT, R7, UR17, PT ;  /* 0x0000001107007c0c */ /* 0x000fc4000bfc6270 */
[----:B------:R-:W-:Y:S02]  /*bdc0*/  FMNMX R7, R169, R12, !PT ;  /* 0x0000000ca9077209 */ /* 0x000fe40007800000 */
[----:B------:R-:W-:Y:S02]  /*bdd0*/  FSEL R170, R119, -INF , !P4 ;  /* 0xff80000077aa7808 */ /* 0x000fe40006000000 */
[----:B------:R-:W-:Y:S02]  /*bde0*/  FMNMX R7, R168, R7, !PT ;  /* 0x00000007a8077209 */ /* 0x000fe40007800000 */
[----:B------:R-:W-:Y:S02]  /*bdf0*/  FSEL R112, R112, -INF , !P2 ;  /* 0xff80000070707808 */ /* 0x000fe40005000000 */
[C---:B------:R-:W-:Y:S02]  /*be00*/  IADD3 R12, R0.reuse, 0xd1, RZ ;  /* 0x000000d1000c7810 */ /* 0x040fe40007ffe0ff */
[----:B------:R-:W-:Y:S01]  /*be10*/  ISETP.GE.AND P2, PT, R15, UR17, PT ;  /* 0x000000110f007c0c */ /* 0x000fe2000bf46270 */
[----:B------:R-:W-:Y:S01]  /*be20*/  VIADD R15, R0, 0xd0 ;  /* 0x000000d0000f7836 */ /* 0x000fe20000000000 */
[----:B------:R-:W-:-:S02]  /*be30*/  FSEL R122, R122, -INF , !P3 ;  /* 0xff8000007a7a7808 */ /* 0x000fc40005800000 */
[----:B------:R-:W-:Y:S02]  /*be40*/  FMNMX R7, R170, R7, !PT ;  /* 0x00000007aa077209 */ /* 0x000fe40007800000 */
[----:B------:R-:W-:Y:S02]  /*be50*/  FSEL R120, R120, -INF , !P3 ;  /* 0xff80000078787808 */ /* 0x000fe40005800000 */
[----:B------:R-:W-:Y:S02]  /*be60*/  ISETP.GE.AND P3, PT, R12, UR17, PT ;  /* 0x000000110c007c0c */ /* 0x000fe4000bf66270 */
[----:B------:R-:W-:Y:S02]  /*be70*/  FSEL R171, R123, -INF , !P2 ;  /* 0xff8000007bab7808 */ /* 0x000fe40005000000 */
[----:B------:R-:W-:Y:S02]  /*be80*/  FMNMX R12, R122, R7, !PT ;  /* 0x000000077a0c7209 */ /* 0x000fe40007800000 */
[----:B------:R-:W-:-:S02]  /*be90*/  FSEL R126, R126, -INF , !P5 ;  /* 0xff8000007e7e7808 */ /* 0x000fc40006800000 */
[----:B------:R-:W-:Y:S02]  /*bea0*/  FMNMX R7, R171, R12, !PT ;  /* 0x0000000cab077209 */ /* 0x000fe40007800000 */
[----:B------:R-:W-:Y:S02]  /*beb0*/  FSEL R117, R117, -INF , !P4 ;  /* 0xff80000075757808 */ /* 0x000fe40006000000 */
[----:B------:R-:W-:Y:S02]  /*bec0*/  ISETP.GE.AND P4, PT, R15, UR17, PT ;  /* 0x000000110f007c0c */ /* 0x000fe4000bf86270 */
[----:B------:R-:W-:Y:S02]  /*bed0*/  FSEL R172, R127, -INF , !P6 ;  /* 0xff8000007fac7808 */ /* 0x000fe40007000000 */
[----:B------:R-:W-:Y:S02]  /*bee0*/  FMNMX R7, R126, R7, !PT ;  /* 0x000000077e077209 */ /* 0x000fe40007800000 */
[----:B------:R-:W-:-:S02]  /*bef0*/  IADD3 R15, R0, 0xd8, RZ ;  /* 0x000000d8000f7810 */ /* 0x000fc40007ffe0ff */
[----:B------:R-:W-:Y:S02]  /*bf00*/  FSEL R130, R130, -INF , !P4 ;  /* 0xff80000082827808 */ /* 0x000fe40006000000 */
[----:B------:R-:W-:Y:S02]  /*bf10*/  FMNMX R7, R172, R7, !PT ;  /* 0x00000007ac077209 */ /* 0x000fe40007800000 */
[----:B------:R-:W-:Y:S02]  /*bf20*/  FSEL R121, R121, -INF , !P2 ;  /* 0xff80000079797808 */ /* 0x000fe40005000000 */
[----:B------:R-:W-:Y:S02]  /*bf30*/  ISETP.GE.AND P2, PT, R15, UR17, PT ;  /* 0x000000110f007c0c */ /* 0x000fe4000bf46270 */
[----:B------:R-:W-:Y:S02]  /*bf40*/  FSEL R173, R131, -INF , !P3 ;  /* 0xff80000083ad7808 */ /* 0x000fe40005800000 */
[----:B------:R-:W-:-:S02]  /*bf50*/  FMNMX R12, R130, R7, !PT ;  /* 0x00000007820c7209 */ /* 0x000fc40007800000 */
[----:B-1----:R-:W-:Y:S02]  /*bf60*/  P2R R10, PR, RZ, 0x2 ;  /* 0x00000002ff0a7803 */ /* 0x002fe40000000000 */
[----:B------:R-:W-:Y:S02]  /*bf70*/  IADD3 R21, R0, 0xe0, RZ ;  /* 0x000000e000157810 */ /* 0x000fe40007ffe0ff */
[----:B------:R-:W-:Y:S02]  /*bf80*/  ISETP.GE.AND P1, PT, R20, UR17, PT ;  /* 0x0000001114007c0c */ /* 0x000fe4000bf26270 */
[----:B------:R-:W-:Y:S02]  /*bf90*/  IADD3 R15, R0, 0xe1, RZ ;  /* 0x000000e1000f7810 */ /* 0x000fe40007ffe0ff */
[----:B------:R-:W-:Y:S02]  /*bfa0*/  FSEL R134, R134, -INF , !P2 ;  /* 0xff80000086867808 */ /* 0x000fe40005000000 */
[----:B------:R-:W-:-:S02]  /*bfb0*/  FMNMX R7, R173, R12, !PT ;  /* 0x0000000cad077209 */ /* 0x000fc40007800000 */
[----:B------:R-:W-:Y:S02]  /*bfc0*/  P2R R5, PR, RZ, 0x1 ;  /* 0x00000001ff057803 */ /* 0x000fe40000000000 */
[----:B------:R-:W-:Y:S02]  /*bfd0*/  FSEL R124, R124, -INF , !P5 ;  /* 0xff8000007c7c7808 */ /* 0x000fe40006800000 */
[----:B------:R-:W-:Y:S02]  /*bfe0*/  ISETP.GE.AND P5, PT, R21, UR17, PT ;  /* 0x0000001115007c0c */ /* 0x000fe4000bfa6270 */
[----:B------:R-:W-:Y:S01]  /*bff0*/  ISETP.GE.AND P0, PT, R15, UR17, PT ;  /* 0x000000110f007c0c */ /* 0x000fe2000bf06270 */
[----:B------:R-:W-:Y:S01]  /*c000*/  VIADD R15, R0, 0xe8 ;  /* 0x000000e8000f7836 */ /* 0x000fe20000000000 */
[----:B------:R-:W-:Y:S02]  /*c010*/  FSEL R135, R135, -INF , !P1 ;  /* 0xff80000087877808 */ /* 0x000fe40004800000 */
[----:B------:R-:W-:-:S02]  /*c020*/  FMNMX R12, R134, R7, !PT ;  /* 0x00000007860c7209 */ /* 0x000fc40007800000 */
        /* <DEDUP_REMOVED lines=8> */
[----:B------:R-:W-:Y:S02]  /*c0b0*/  IADD3 R15, R0, 0xf0, RZ ;  /* 0x000000f0000f7810 */ /* 0x000fe40007ffe0ff */
[----:B------:R-:W-:Y:S02]  /*c0c0*/  FSEL R142, R142, -INF , !P1 ;  /* 0xff8000008e8e7808 */ /* 0x000fe40004800000 */
[----:B------:R-:W-:Y:S02]  /*c0d0*/  FMNMX R7, R139, R12, !PT ;  /* 0x0000000c8b077209 */ /* 0x000fe40007800000 */
[----:B------:R-:W-:-:S02]  /*c0e0*/  FSEL R129, R129, -INF , !P3 ;  /* 0xff80000081817808 */ /* 0x000fc40005800000 */
[----:B------:R-:W-:Y:S02]  /*c0f0*/  FSEL R143, R143, -INF , !P2 ;  /* 0xff8000008f8f7808 */ /* 0x000fe40005000000 */
[----:B------:R-:W-:Y:S02]  /*c100*/  FMNMX R12, R142, R7, !PT ;  /* 0x000000078e0c7209 */ /* 0x000fe40007800000 */
[----:B------:R-:W-:Y:S02]  /*c110*/  ISETP.GE.AND P3, PT, R15, UR17, PT ;  /* 0x000000110f007c0c */ /* 0x000fe4000bf66270 */
[----:B------:R-:W-:Y:S02]  /*c120*/  FSEL R128, R128, -INF , !P4 ;  /* 0xff80000080807808 */ /* 0x000fe40006000000 */
[----:B------:R-:W-:Y:S02]  /*c130*/  IADD3 R22, R0, 0xf8, RZ ;  /* 0x000000f800167810 */ /* 0x000fe40007ffe0ff */
[----:B------:R-:W-:-:S02]  /*c140*/  FSEL R146, R146, -INF , !P3 ;  /* 0xff80000092927808 */ /* 0x000fc40005800000 */
[----:B------:R-:W-:Y:S02]  /*c150*/  FMNMX R7, R143, R12, !PT ;  /* 0x0000000c8f077209 */ /* 0x000fe40007800000 */
[----:B------:R-:W-:Y:S02]  /*c160*/  ISETP.GE.AND P4, PT, R16, UR17, PT ;  /* 0x0000001110007c0c */ /* 0x000fe4000bf86270 */
[----:B------:R-:W-:Y:S02]  /*c170*/  IADD3 R23, R0, 0xf9, RZ ;  /* 0x000000f900177810 */ /* 0x000fe40007ffe0ff */
[----:B------:R-:W-:Y:S02]  /*c180*/  FSEL R147, R147, -INF , !P4 ;  /* 0xff80000093937808 */ /* 0x000fe40006000000 */
[----:B------:R-:W-:Y:S02]  /*c190*/  FMNMX R12, R146, R7, !PT ;  /* 0x00000007920c7209 */ /* 0x000fe40007800000 */
[----:B------:R-:W-:-:S02]  /*c1a0*/  ISETP.GE.AND P5, PT, R22, UR17, PT ;  /* 0x0000001116007c0c */ /* 0x000fc4000bfa6270 */
[----:B------:R-:W-:Y:S02]  /*c1b0*/  FSEL R125, R125, -INF , !P6 ;  /* 0xff8000007d7d7808 */ /* 0x000fe40007000000 */
[----:B------:R-:W-:Y:S02]  /*c1c0*/  FSEL R150, R150, -INF , !P5 ;  /* 0xff80000096967808 */ /* 0x000fe40006800000 */
[----:B------:R-:W-:Y:S02]  /*c1d0*/  FMNMX R7, R147, R12, !PT ;  /* 0x0000000c93077209 */ /* 0x000fe40007800000 */
[----:B------:R-:W-:Y:S02]  /*c1e0*/  ISETP.GE.AND P6, PT, R23, UR17, PT ;  /* 0x0000001117007c0c */ /* 0x000fe4000bfc6270 */
[----:B------:R-:W-:Y:S02]  /*c1f0*/  FMNMX R12, R150, R7, !PT ;  /* 0x00000007960c7209 */ /* 0x000fe40007800000 */
[----:B------:R-:W-:-:S02]  /*c200*/  FSEL R151, R151, -INF , !P6 ;  /* 0xff80000097977808 */ /* 0x000fc40007000000 */
[----:B------:R-:W-:Y:S02]  /*c210*/  P2R R17, PR, RZ, 0x4 ;  /* 0x00000004ff117803 */ /* 0x000fe40000000000 */
[----:B------:R-:W-:Y:S02]  /*c220*/  FMNMX R15, R151, R12, !PT ;  /* 0x0000000c970f7209 */ /* 0x000fe40007800000 */
[----:B------:R-:W-:Y:S02]  /*c230*/  P2R R18, PR, RZ, 0x2 ;  /* 0x00000002ff127803 */ /* 0x000fe40000000000 */
[----:B------:R-:W-:Y:S01]  /*c240*/  ISETP.GE.AND P1, PT, R20, UR17, PT ;  /* 0x0000001114007c0c */ /* 0x000fe2000bf26270 */
[----:B------:R-:W1:Y:S01]  /*c250*/  SHFL.BFLY PT, R12, R15, 0x1, 0x1f ;  /* 0x0c201f000f0c7f89 */ /* 0x000e6200000e0000 */
[----:B------:R-:W-:Y:S02]  /*c260*/  FSEL R144, R144, -INF , !P3 ;  /* 0xff80000090907808 */ /* 0x000fe40005800000 */
[----:B------:R-:W-:-:S02]  /*c270*/  FSEL R133, R133, -INF , !P1 ;  /* 0xff80000085857808 */ /* 0x000fc40004800000 */
[----:B------:R-:W-:Y:S02]  /*c280*/  ISETP.NE.AND P1, PT, R18, RZ, PT ;  /* 0x000000ff1200720c */ /* 0x000fe40003f25270 */
[----:B------:R-:W-:Y:S02]  /*c290*/  FSEL R148, R148, -INF , !P5 ;  /* 0xff80000094947808 */ /* 0x000fe40006800000 */
[----:B------:R-:W-:Y:S02]  /*c2a0*/  FSEL R140, R140, -INF , !P1 ;  /* 0xff8000008c8c7808 */ /* 0x000fe40004800000 */
[----:B------:R-:W-:Y:S02]  /*c2b0*/  ISETP.NE.AND P1, PT, R10, RZ, PT ;  /* 0x000000ff0a00720c */ /* 0x000fe40003f25270 */
[----:B------:R-:W-:Y:S02]  /*c2c0*/  FSEL R145, R145, -INF , !P4 ;  /* 0xff80000091917808 */ /* 0x000fe40006000000 */
[----:B------:R-:W-:-:S02]  /*c2d0*/  FSEL R149, R149, -INF , !P6 ;  /* 0xff80000095957808 */ /* 0x000fc40007000000 */
[----:B------:R-:W-:Y:S02]  /*c2e0*/  P2R R19, PR, RZ, 0x1 ;  /* 0x00000001ff137803 */ /* 0x000fe40000000000 */
[----:B------:R-:W-:-:S04]  /*c2f0*/  ISETP.GE.AND P0, PT, R21, UR17, PT ;  /* 0x0000001115007c0c */ /* 0x000fc8000bf06270 */
[----:B------:R-:W-:Y:S02]  /*c300*/  FSEL R136, R136, -INF , !P0 ;  /* 0xff80000088887808 */ /* 0x000fe40004000000 */
[----:B-1----:R-:W-:Y:S02]  /*c310*/  FMNMX R16, R15, R12, !PT ;  /* 0x0000000c0f107209 */ /* 0x002fe40007800000 */
[----:B------:R-:W-:-:S03]  /*c320*/  ISETP.NE.AND P0, PT, R19, RZ, PT ;  /* 0x000000ff1300720c */ /* 0x000fc60003f05270 */
[----:B------:R-:W1:Y:S01]  /*c330*/  SHFL.BFLY PT, R7, R16, 0x2, 0x1f ;  /* 0x0c401f0010077f89 */ /* 0x000e6200000e0000 */
[----:B------:R-:W-:Y:S02]  /*c340*/  FSEL R137, R137, -INF , !P0 ;  /* 0xff80000089897808 */ /* 0x000fe40004000000 */
[----:B------:R-:W-:Y:S02]  /*c350*/  ISETP.NE.AND P0, PT, R5, RZ, PT ;  /* 0x000000ff0500720c */ /* 0x000fe40003f05270 */
[----:B-1----:R-:W-:Y:S02]  /*c360*/  FMNMX R7, R16, R7, !PT ;  /* 0x0000000710077209 */ /* 0x002fe40007800000 */
[----:B------:R-:W-:Y:S02]  /*c370*/  FMNMX R16, R11, R8, !PT ;  /* 0x000000080b107209 */ /* 0x000fe40007800000 */
[----:B------:R-:W-:Y:S02]  /*c380*/  FSETP.NEU.AND P2, PT, R7, -INF , PT ;  /* 0xff8000000700780b */ /* 0x000fe40003f4d000 */
[----:B------:R-:W-:-:S02]  /*c390*/  FMNMX R5, R25, R16, !PT ;  /* 0x0000001019057209 */ /* 0x000fc40007800000 */
[----:B------:R-:W-:Y:S02]  /*c3a0*/  FSEL R12, R7, RZ, P2 ;  /* 0x000000ff070c7208 */ /* 0x000fe40001000000 */
[----:B------:R-:W-:Y:S02]  /*c3b0*/  ISETP.NE.AND P2, PT, R17, RZ, PT ;  /* 0x000000ff1100720c */ /* 0x000fe40003f45270 */
[----:B------:R-:W-:Y:S01]  /*c3c0*/  FMNMX R16, R28, R5, !PT ;  /* 0x000000051c107209 */ /* 0x000fe20007800000 */
[----:B------:R-:W-:Y:S01]  /*c3d0*/  FMUL R175, R12, UR18 ;  /* 0x000000120caf7c20 */ /* 0x000fe20008400000 */
[----:B------:R-:W-:Y:S02]  /*c3e0*/  FSEL R141, R141, -INF , !P2 ;  /* 0xff8000008d8d7808 */ /* 0x000fe40005000000 */
[----:B------:R-:W-:Y:S01]  /*c3f0*/  FMNMX R5, R29, R16, !PT ;  /* 0x000000101d057209 */ /* 0x000fe20007800000 */
        /* <DEDUP_REMOVED lines=16> */
[----:B------:R-:W-:Y:S01]  /*c500*/  FMNMX R16, R32, R5, !PT ;  /* 0x0000000520107209 */ /* 0x000fe20007800000 */
[--C-:B------:R-:W-:Y:S01]  /*c510*/  FFMA R51, R51, UR18, -R175.reuse ;  /* 0x0000001233337c23 */ /* 0x100fe200080008af */
[----:B------:R-:W-:Y:S01]  /*c520*/  @!P2 FMUL R10, R10, 0.5 ;  /* 0x3f0000000a0aa820 */ /* 0x000fe20000400000 */
[--C-:B------:R-:W-:Y:S01]  /*c530*/  FFMA R50, R50, UR18, -R175.reuse ;  /* 0x0000001232327c23 */ /* 0x100fe200080008af */
[----:B------:R-:W-:Y:S01]  /*c540*/  @!P3 FMUL R27, R27, 0.5 ;  /* 0x3f0000001b1bb820 */ /* 0x000fe20000400000 */
[----:B------:R-:W-:Y:S01]  /*c550*/  FMNMX R5, R33, R16, !PT ;  /* 0x0000001021057209 */ /* 0x000fe20007800000 */
[----:B------:R-:W-:Y:S01]  /*c560*/  @!P5 FMUL R30, R30, 0.5 ;  /* 0x3f0000001e1ed820 */ /* 0x000fe20000400000 */
[--C-:B------:R-:W-:Y:S01]  /*c570*/  FFMA R39, R55, UR18, -R175.reuse ;  /* 0x0000001237277c23 */ /* 0x100fe200080008af */
[----:B------:R-:W1:Y:S01]  /*c580*/  MUFU.EX2 R10, R10 ;  /* 0x0000000a000a7308 */ /* 0x000e620000000800 */
[----:B------:R-:W-:Y:S01]  /*c590*/  @!P4 FMUL R127, R127, 0.5 ;  /* 0x3f0000007f7fc820 */ /* 0x000fe20000400000 */
[----:B------:R-:W-:Y:S01]  /*c5a0*/  @!P6 FMUL R131, R131, 0.5 ;  /* 0x3f0000008383e820 */ /* 0x000fe20000400000 */
[----:B------:R-:W-:Y:S01]  /*c5b0*/  FMNMX R16, R36, R5, !PT ;  /* 0x0000000524107209 */ /* 0x000fe20007800000 */
[--C-:B------:R-:W-:Y:S01]  /*c5c0*/  FFMA R54, R54, UR18, -R175.reuse ;  /* 0x0000001236367c23 */ /* 0x100fe200080008af */
[--C-:B------:R-:W-:Y:S01]  /*c5d0*/  FFMA R42, R58, UR18, -R175.reuse ;  /* 0x000000123a2a7c23 */ /* 0x100fe200080008af */
[--C-:B------:R-:W-:Y:S01]  /*c5e0*/  FFMA R46, R62, UR18, -R175.reuse ;  /* 0x000000123e2e7c23 */ /* 0x100fe200080008af */
[----:B------:R-:W-:Y:S01]  /*c5f0*/  FMNMX R5, R37, R16, !PT ;  /* 0x0000001025057209 */ /* 0x000fe20007800000 */
[----:B------:R2:W3:Y:S01]  /*c600*/  MUFU.EX2 R123, R27 ;  /* 0x0000001b007b7308 */ /* 0x0004e20000000800 */
[--C-:B------:R-:W-:Y:S01]  /*c610*/  FFMA R17, R59, UR18, -R175.reuse ;  /* 0x000000123b117c23 */ /* 0x100fe200080008af */
[--C-:B------:R-:W-:Y:S01]  /*c620*/  FFMA R66, R66, UR18, -R175.reuse ;  /* 0x0000001242427c23 */ /* 0x100fe200080008af */
[----:B------:R-:W-:Y:S01]  /*c630*/  FMNMX R16, R40, R5, !PT ;  /* 0x0000000528107209 */ /* 0x000fe20007800000 */
[--C-:B------:R-:W-:Y:S01]  /*c640*/  FFMA R43, R63, UR18, -R175.reuse ;  /* 0x000000123f2b7c23 */ /* 0x100fe200080008af */
[--C-:B------:R-:W-:Y:S01]  /*c650*/  FFMA R67, R67, UR18, -R175.reuse ;  /* 0x0000001243437c23 */ /* 0x100fe200080008af */
[--C-:B------:R-:W-:Y:S01]  /*c660*/  FFMA R70, R70, UR18, -R175.reuse ;  /* 0x0000001246467c23 */ /* 0x100fe200080008af */
[----:B------:R-:W-:Y:S01]  /*c670*/  FMNMX R5, R41, R16, !PT ;  /* 0x0000001029057209 */ /* 0x000fe20007800000 */
[----:B------:R-:W4:Y:S01]  /*c680*/  MUFU.EX2 R30, R30 ;  /* 0x0000001e001e7308 */ /* 0x000f220000000800 */
[----:B-1----:R-:W-:Y:S01]  /*c690*/  @!P2 FMUL R10, R10, R10 ;  /* 0x0000000a0a0aa220 */ /* 0x002fe20000400000 */
[----:B------:R-:W-:Y:S01]  /*c6a0*/  FSETP.GEU.AND P2, PT, R34, -126, PT ;  /* 0xc2fc00002200780b */ /* 0x000fe20003f4e000 */
[--C-:B--2---:R-:W-:Y:S01]  /*c6b0*/  FFMA R27, R47, UR18, -R175.reuse ;  /* 0x000000122f1b7c23 */ /* 0x104fe200080008af */
[----:B------:R-:W-:Y:S01]  /*c6c0*/  FMNMX R18, R44, R5, !PT ;  /* 0x000000052c127209 */ /* 0x000fe20007800000 */
[--C-:B------:R-:W-:Y:S01]  /*c6d0*/  FFMA R47, R71, UR18, -R175.reuse ;  /* 0x00000012472f7c23 */ /* 0x100fe200080008af */
[--C-:B------:R-:W-:Y:S01]  /*c6e0*/  FFMA R19, R75, UR18, -R175.reuse ;  /* 0x000000124b137c23 */ /* 0x100fe200080008af */
[--C-:B------:R-:W-:Y:S01]  /*c6f0*/  FFMA R78, R78, UR18, -R175.reuse ;  /* 0x000000124e4e7c23 */ /* 0x100fe200080008af */
[----:B------:R-:W1:Y:S01]  /*c700*/  MUFU.EX2 R127, R127 ;  /* 0x0000007f007f7308 */ /* 0x000e620000000800 */
[----:B---3--:R-:W-:Y:S01]  /*c710*/  @!P3 FMUL R123, R123, R123 ;  /* 0x0000007b7b7bb220 */ /* 0x008fe20000400000 */
[----:B------:R-:W-:Y:S01]  /*c720*/  FSETP.GEU.AND P3, PT, R24, -126, PT ;  /* 0xc2fc00001800780b */ /* 0x000fe20003f6e000 */
[--C-:B------:R-:W-:Y:S01]  /*c730*/  FFMA R58, R86, UR18, -R175.reuse ;  /* 0x00000012563a7c23 */ /* 0x100fe200080008af */
[----:B------:R-:W-:Y:S01]  /*c740*/  FMNMX R5, R45, R18, !PT ;  /* 0x000000122d057209 */ /* 0x000fe20007800000 */
[--C-:B------:R-:W-:Y:S01]  /*c750*/  FFMA R21, R83, UR18, -R175.reuse ;  /* 0x0000001253157c23 */ /* 0x100fe200080008af */
[--C-:B------:R-:W-:Y:S01]  /*c760*/  FFMA R55, R87, UR18, -R175.reuse ;  /* 0x0000001257377c23 */ /* 0x100fe200080008af */
[----:B------:R-:W-:Y:S01]  /*c770*/  @!P2 FMUL R34, R34, 0.5 ;  /* 0x3f0000002222a820 */ /* 0x000fe20000400000 */
[----:B------:R-:W2:Y:S01]  /*c780*/  MUFU.EX2 R131, R131 ;  /* 0x0000008300837308 */ /* 0x000ea20000000800 */
[----:B----4-:R-:W-:Y:S01]  /*c790*/  @!P5 FMUL R30, R30, R30 ;  /* 0x0000001e1e1ed220 */ /* 0x010fe20000400000 */
[----:B------:R-:W-:Y:S01]  /*c7a0*/  FSETP.GEU.AND P5, PT, R26, -126, PT ;  /* 0xc2fc00001a00780b */ /* 0x000fe20003fae000 */
[--C-:B------:R-:W-:Y:S01]  /*c7b0*/  FFMA R91, R91, UR18, -R175.reuse ;  /* 0x000000125b5b7c23 */ /* 0x100fe200080008af */
[----:B------:R-:W-:Y:S01]  /*c7c0*/  FMNMX R18, R48, R5, !PT ;  /* 0x0000000530127209 */ /* 0x000fe20007800000 */
[--C-:B------:R-:W-:Y:S01]  /*c7d0*/  FFMA R90, R90, UR18, -R175.reuse ;  /* 0x000000125a5a7c23 */ /* 0x100fe200080008af */
[--C-:B------:R-:W-:Y:S01]  /*c7e0*/  FFMA R59, R95, UR18, -R175.reuse ;  /* 0x000000125f3b7c23 */ /* 0x100fe200080008af */
[----:B------:R-:W-:Y:S01]  /*c7f0*/  @!P3 FMUL R24, R24, 0.5 ;  /* 0x3f0000001818b820 */ /* 0x000fe20000400000 */
[----:B------:R-:W3:Y:S01]  /*c800*/  MUFU.EX2 R34, R34 ;  /* 0x0000002200227308 */ /* 0x000ee20000000800 */
[----:B-1----:R-:W-:Y:S01]  /*c810*/  @!P4 FMUL R127, R127, R127 ;  /* 0x0000007f7f7fc220 */ /* 0x002fe20000400000 */
[----:B------:R-:W-:Y:S01]  /*c820*/  FSETP.GEU.AND P4, PT, R31, -126, PT ;  /* 0xc2fc00001f00780b */ /* 0x000fe20003f8e000 */
[--C-:B------:R-:W-:Y:S01]  /*c830*/  FFMA R94, R94, UR18, -R175.reuse ;  /* 0x000000125e5e7c23 */ /* 0x100fe200080008af */
        /* <DEDUP_REMOVED lines=9> */
[--C-:B------:R-:W-:Y:S01]  /*c8d0*/  FFMA R95, R106, UR18, -R175.reuse ;  /* 0x000000126a5f7c23 */ /* 0x100fe200080008af */
[--C-:B------:R-:W-:Y:S01]  /*c8e0*/  FFMA R103, R103, UR18, -R175.reuse ;  /* 0x0000001267677c23 */ /* 0x100fe200080008af */
[----:B------:R-:W-:Y:S01]  /*c8f0*/  @!P4 FMUL R31, R31, 0.5 ;  /* 0x3f0000001f1fc820 */ /* 0x000fe20000400000 */
[----:B------:R-:W2:Y:S01]  /*c900*/  MUFU.EX2 R26, R26 ;  /* 0x0000001a001a7308 */ /* 0x000ea20000000800 */
        /* <DEDUP_REMOVED lines=37> */
[----:B------:R-:W-:Y:S01]  /*cb60*/  FFMA R150, R150, UR18, -R175 ;  /* 0x0000001296967c23 */ /* 0x000fe200080008af */
[----:B------:R-:W-:Y:S01]  /*cb70*/  @!P4 FMUL R50, R50, 0.5 ;  /* 0x3f0000003232c820 */ /* 0x000fe20000400000 */
[----:B------:R1:W4:Y:S01]  /*cb80*/  MUFU.EX2 R16, R51 ;  /* 0x0000003300107308 */ /* 0x0003220000000800 */
[----:B--2---:R-:W-:Y:S01]  /*cb90*/  @!P2 FMUL R38, R38, R38 ;  /* 0x000000262626a220 */ /* 0x004fe20000400000 */
[----:B------:R-:W-:-:S02]  /*cba0*/  FSETP.GEU.AND P2, PT, R39, -126, PT ;  /* 0xc2fc00002700780b */ /* 0x000fc40003f4e000 */
[----:B------:R-:W-:-:S03]  /*cbb0*/  FMNMX R18, R64, R5, !PT ;  /* 0x0000000540127209 */ /* 0x000fc60007800000 */
[----:B------:R-:W-:Y:S01]  /*cbc0*/  @!P6 FMUL R54, R54, 0.5 ;  /* 0x3f0000003636e820 */ /* 0x000fe20000400000 */
[----:B------:R2:W5:Y:S01]  /*cbd0*/  MUFU.EX2 R119, R50 ;  /* 0x0000003200777308 */ /* 0x0005620000000800 */
[----:B---3--:R-:W-:Y:S01]  /*cbe0*/  @!P3 FMUL R27, R27, R27 ;  /* 0x0000001b1b1bb220 */ /* 0x008fe20000400000 */
[----:B------:R-:W-:Y:S01]  /*cbf0*/  FSETP.GEU.AND P3, PT, R42, -126, PT ;  /* 0xc2fc00002a00780b */ /* 0x000fe20003f6e000 */
[--C-:B-1----:R-:W-:Y:S01]  /*cc00*/  FFMA R51, R79, UR18, -R175.reuse ;  /* 0x000000124f337c23 */ /* 0x102fe200080008af */
[----:B------:R-:W-:Y:S01]  /*cc10*/  FMNMX R5, R65, R18, !PT ;  /* 0x0000001241057209 */ /* 0x000fe20007800000 */
[--C-:B------:R-:W-:Y:S02]  /*cc20*/  FFMA R79, R134, UR18, -R175.reuse ;  /* 0x00000012864f7c23 */ /* 0x100fe400080008af */
[----:B------:R-:W-:Y:S01]  /*cc30*/  @!P2 FMUL R39, R39, 0.5 ;  /* 0x3f0000002727a820 */ /* 0x000fe20000400000 */
[----:B------:R1:W3:Y:S01]  /*cc40*/  MUFU.EX2 R118, R54 ;  /* 0x0000003600767308 */ /* 0x0002e20000000800 */
[----:B----4-:R-:W-:Y:S01]  /*cc50*/  @!P5 FMUL R16, R16, R16 ;  /* 0x000000101010d220 */ /* 0x010fe20000400000 */
[----:B------:R-:W-:Y:S01]  /*cc60*/  FSETP.GEU.AND P5, PT, R46, -126, PT ;  /* 0xc2fc00002e00780b */ /* 0x000fe20003fae000 */
[--C-:B--2---:R-:W-:Y:S01]  /*cc70*/  FFMA R50, R74, UR18, -R175.reuse ;  /* 0x000000124a327c23 */ /* 0x104fe200080008af */
[----:B------:R-:W-:Y:S01]  /*cc80*/  FMNMX R20, R68, R5, !PT ;  /* 0x0000000544147209 */ /* 0x000fe20007800000 */
[----:B------:R-:W-:-:S02]  /*cc90*/  FFMA R74, R14, UR18, -R175 ;  /* 0x000000120e4a7c23 */ /* 0x000fc400080008af */
[----:B------:R-:W-:Y:S01]  /*cca0*/  @!P3 FMUL R42, R42, 0.5 ;  /* 0x3f0000002a2ab820 */ /* 0x000fe20000400000 */
[----:B------:R-:W2:Y:S01]  /*ccb0*/  MUFU.EX2 R39, R39 ;  /* 0x0000002700277308 */ /* 0x000ea20000000800 */
[----:B-----5:R-:W-:Y:S01]  /*ccc0*/  @!P4 FMUL R119, R119, R119 ;  /* 0x000000777777c220 */ /* 0x020fe20000400000 */
[----:B------:R-:W-:Y:S01]  /*ccd0*/  FSETP.GEU.AND P4, PT, R17, -126, PT ;  /* 0xc2fc00001100780b */ /* 0x000fe20003f8e000 */
[----:B-1----:R-:W-:Y:S01]  /*cce0*/  FFMA R54, R82, UR18, -R175 ;  /* 0x0000001252367c23 */ /* 0x002fe200080008af */
[----:B------:R-:W-:-:S03]  /*ccf0*/  FMNMX R5, R69, R20, !PT ;  /* 0x0000001445057209 */ /* 0x000fc60007800000 */
[----:B------:R-:W-:Y:S01]  /*cd00*/  @!P5 FMUL R46, R46, 0.5 ;  /* 0x3f0000002e2ed820 */ /* 0x000fe20000400000 */
[----:B------:R-:W1:Y:S01]  /*cd10*/  MUFU.EX2 R42, R42 ;  /* 0x0000002a002a7308 */ /* 0x000e620000000800 */
[----:B---3--:R-:W-:Y:S01]  /*cd20*/  @!P6 FMUL R118, R118, R118 ;  /* 0x000000767676e220 */ /* 0x008fe20000400000 */
        /* <DEDUP_REMOVED lines=29> */
[----:B---3--:R-:W-:Y:S01]  /*cf00*/  @!P2 FMUL R115, R115, R115 ;  /* 0x000000737373a220 */ /* 0x008fe20000400000 */
[----:B------:R-:W-:Y:S01]  /*cf10*/  FSETP.GEU.AND P2, PT, R19, -126, PT ;  /* 0xc2fc00001300780b */ /* 0x000fe20003f4e000 */
[--C-:B--2---:R-:W-:Y:S01]  /*cf20*/  FFMA R67, R110, UR18, -R175.reuse ;  /* 0x000000126e437c23 */ /* 0x104fe200080008af */
        /* <DEDUP_REMOVED lines=13> */
[----:B------:R-:W1:Y:S01]  /*d000*/  MUFU.EX2 R19, R19 ;  /* 0x0000001300137308 */ /* 0x000e620000000800 */
[----:B--2---:R-:W-:Y:S01]  /*d010*/  @!P4 FMUL R114, R114, R114 ;  /* 0x000000727272c220 */ /* 0x004fe20000400000 */
[----:B------:R-:W-:Y:S02]  /*d020*/  FSETP.GEU.AND P4, PT, R51, -126, PT ;  /* 0xc2fc00003300780b */ /* 0x000fe40003f8e000 */
[----:B------:R-:W-:-:S03]  /*d030*/  FMNMX R5, R89, R22, !PT ;  /* 0x0000001659057209 */ /* 0x000fc60007800000 */
[----:B------:R-:W-:Y:S01]  /*d040*/  @!P5 FMUL R54, R54, 0.5 ;  /* 0x3f0000003636d820 */ /* 0x000fe20000400000 */
[----:B------:R2:W4:Y:S01]  /*d050*/  MUFU.EX2 R20, R78 ;  /* 0x0000004e00147308 */ /* 0x0005220000000800 */
[----:B---3--:R-:W-:Y:S01]  /*d060*/  @!P6 FMUL R50, R50, R50 ;  /* 0x000000323232e220 */ /* 0x008fe20000400000 */
[----:B------:R-:W-:Y:S02]  /*d070*/  FSETP.GEU.AND P6, PT, R21, -126, PT ;  /* 0xc2fc00001500780b */ /* 0x000fe40003fce000 */
[----:B------:R-:W-:-:S03]  /*d080*/  FMNMX R22, R92, R5, !PT ;  /* 0x000000055c167209 */ /* 0x000fc60007800000 */
[----:B------:R-:W-:Y:S01]  /*d090*/  @!P4 FMUL R51, R51, 0.5 ;  /* 0x3f0000003333c820 */ /* 0x000fe20000400000 */
[----:B------:R-:W3:Y:S01]  /*d0a0*/  MUFU.EX2 R54, R54 ;  /* 0x0000003600367308 */ /* 0x000ee20000000800 */
[----:B-1----:R-:W-:Y:S01]  /*d0b0*/  @!P2 FMUL R19, R19, R19 ;  /* 0x000000131313a220 */ /* 0x002fe20000400000 */
[----:B------:R-:W-:Y:S01]  /*d0c0*/  FSETP.GEU.AND P2, PT, R58, -126, PT ;  /* 0xc2fc00003a00780b */ /* 0x000fe20003f4e000 */
[----:B--2---:R-:W-:Y:S01]  /*d0d0*/  FFMA R78, R170, UR18, -R175 ;  /* 0x00000012aa4e7c23 */ /* 0x004fe200080008af */
[----:B------:R-:W-:-:S03]  /*d0e0*/  FMNMX R5, R93, R22, !PT ;  /* 0x000000165d057209 */ /* 0x000fc60007800000 */
[----:B------:R-:W-:Y:S01]  /*d0f0*/  @!P6 FMUL R21, R21, 0.5 ;  /* 0x3f0000001515e820 */ /* 0x000fe20000400000 */
[----:B------:R-:W1:Y:S01]  /*d100*/  MUFU.EX2 R51, R51 ;  /* 0x0000003300337308 */ /* 0x000e620000000800 */
[----:B----4-:R-:W-:Y:S01]  /*d110*/  @!P3 FMUL R20, R20, R20 ;  /* 0x000000141414b220 */ /* 0x010fe20000400000 */
[----:B------:R-:W-:Y:S02]  /*d120*/  FSETP.GEU.AND P3, PT, R55, -126, PT ;  /* 0xc2fc00003700780b */ /* 0x000fe40003f6e000 */
[----:B------:R-:W-:-:S03]  /*d130*/  FMNMX R22, R96, R5, !PT ;  /* 0x0000000560167209 */ /* 0x000fc60007800000 */
[----:B------:R-:W-:Y:S01]  /*d140*/  @!P2 FMUL R58, R58, 0.5 ;  /* 0x3f0000003a3aa820 */ /* 0x000fe20000400000 */
[----:B------:R-:W-:Y:S01]  /*d150*/  FMNMX R5, R97, R22, !PT ;  /* 0x0000001661057209 */ /* 0x000fe20007800000 */
[----:B---3--:R-:W-:Y:S01]  /*d160*/  @!P5 FMUL R54, R54, R54 ;  /* 0x000000363636d220 */ /* 0x008fe20000400000 */
[----:B------:R-:W-:Y:S01]  /*d170*/  FSETP.GEU.AND P5, PT, R91, -126, PT ;  /* 0xc2fc00005b00780b */ /* 0x000fe20003fae000 */
[----:B------:R-:W2:Y:S01]  /*d180*/  MUFU.EX2 R21, R21 ;  /* 0x0000001500157308 */ /* 0x000ea20000000800 */
[----:B------:R-:W-:-:S03]  /*d190*/  FMNMX R22, R100, R5, !PT ;  /* 0x0000000564167209 */ /* 0x000fc60007800000 */
[----:B------:R-:W-:Y:S01]  /*d1a0*/  @!P3 FMUL R55, R55, 0.5 ;  /* 0x3f0000003737b820 */ /* 0x000fe20000400000 */
[----:B------:R-:W-:Y:S01]  /*d1b0*/  FMNMX R5, R101, R22, !PT ;  /* 0x0000001665057209 */ /* 0x000fe20007800000 */
[----:B-1----:R-:W-:Y:S01]  /*d1c0*/  @!P4 FMUL R51, R51, R51 ;  /* 0x000000333333c220 */ /* 0x002fe20000400000 */
[----:B------:R-:W-:Y:S01]  /*d1d0*/  FSETP.GEU.AND P4, PT, R90, -126, PT ;  /* 0xc2fc00005a00780b */ /* 0x000fe20003f8e000 */
[----:B------:R-:W1:Y:S01]  /*d1e0*/  MUFU.EX2 R58, R58 ;  /* 0x0000003a003a7308 */ /* 0x000e620000000800 */
[----:B------:R-:W-:-:S03]  /*d1f0*/  FMNMX R62, R104, R5, !PT ;  /* 0x00000005683e7209 */ /* 0x000fc60007800000 */
[----:B------:R-:W-:Y:S01]  /*d200*/  @!P5 FMUL R91, R91, 0.5 ;  /* 0x3f0000005b5bd820 */ /* 0x000fe20000400000 */
[----:B------:R-:W-:-:S03]  /*d210*/  FMNMX R5, R105, R62, !PT ;  /* 0x0000003e69057209 */ /* 0x000fc60007800000 */
[----:B------:R-:W3:Y:S01]  /*d220*/  MUFU.EX2 R55, R55 ;  /* 0x0000003700377308 */ /* 0x000ee20000000800 */
[----:B--2---:R-:W-:Y:S01]  /*d230*/  @!P6 FMUL R21, R21, R21 ;  /* 0x000000151515e220 */ /* 0x004fe20000400000 */
[----:B------:R-:W-:Y:S02]  /*d240*/  FSETP.GEU.AND P6, PT, R94, -126, PT ;  /* 0xc2fc00005e00780b */ /* 0x000fe40003fce000 */
[----:B------:R-:W-:Y:S01]  /*d250*/  @!P4 FMUL R90, R90, 0.5 ;  /* 0x3f0000005a5ac820 */ /* 0x000fe20000400000 */
[----:B------:R-:W-:-:S03]  /*d260*/  FMNMX R62, R108, R5, !PT ;  /* 0x000000056c3e7209 */ /* 0x000fc60007800000 */
        /* <DEDUP_REMOVED lines=8> */
[----:B--2---:R-:W-:Y:S01]  /*d2f0*/  FFMA R91, R168, UR18, -R175 ;  /* 0x00000012a85b7c23 */ /* 0x004fe200080008af */
[----:B------:R-:W-:-:S03]  /*d300*/  FMNMX R66, R112, R5, !PT ;  /* 0x0000000570427209 */ /* 0x000fc60007800000 */
[----:B------:R-:W-:Y:S01]  /*d310*/  @!P2 FMUL R59, R59, 0.5 ;  /* 0x3f0000003b3ba820 */ /* 0x000fe20000400000 */
[----:B------:R-:W2:Y:S01]  /*d320*/  MUFU.EX2 R98, R94 ;  /* 0x0000005e00627308 */ /* 0x000ea20000000800 */
[----:B----4-:R-:W-:Y:S01]  /*d330*/  @!P5 FMUL R22, R22, R22 ;  /* 0x000000161616d220 */ /* 0x010fe20000400000 */
[----:B------:R-:W-:Y:S02]  /*d340*/  FSETP.GEU.AND P5, PT, R63, -126, PT ;  /* 0xc2fc00003f00780b */ /* 0x000fe40003fae000 */
        /* <DEDUP_REMOVED lines=13> */
[----:B---3--:R-:W-:Y:S01]  /*d420*/  @!P2 FMUL R59, R59, R59 ;  /* 0x0000003b3b3ba220 */ /* 0x008fe20000400000 */
        /* <DEDUP_REMOVED lines=16> */
[----:B------:R-:W-:Y:S01]  /*d530*/  FMNMX R5, R125, R14, !PT ;  /* 0x0000000e7d057209 */ /* 0x000fe20007800000 */
[----:B------:R-:W-:Y:S02]  /*d540*/  FADD R146, R34, R23 ;  /* 0x0000001722927221 */ /* 0x000fe40000000000 */
[----:B------:R-:W-:Y:S01]  /*d550*/  @!P5 FMUL R74, R74, 0.5 ;  /* 0x3f0000004a4ad820 */ /* 0x000fe20000400000 */
[----:B------:R3:W4:Y:S01]  /*d560*/  MUFU.EX2 R70, R107 ;  /* 0x0000006b00467308 */ /* 0x0007220000000800 */
[----:B-1----:R-:W-:Y:S01]  /*d570*/  @!P6 FMUL R66, R66, R66 ;  /* 0x000000424242e220 */ /* 0x002fe20000400000 */
[----:B------:R-:W-:-:S02]  /*d580*/  FMNMX R14, R128, R5, !PT ;  /* 0x00000005800e7209 */ /* 0x000fc40007800000 */
[----:B------:R-:W-:Y:S02]  /*d590*/  FSETP.GEU.AND P6, PT, R13, -126, PT ;  /* 0xc2fc00000d00780b */ /* 0x000fe40003fce000 */
[----:B------:R-:W-:Y:S01]  /*d5a0*/  FMNMX R5, R129, R14, !PT ;  /* 0x0000000e81057209 */ /* 0x000fe20007800000 */
[----:B------:R-:W-:Y:S01]  /*d5b0*/  @!P4 FMUL R67, R67, 0.5 ;  /* 0x3f0000004343c820 */ /* 0x000fe20000400000 */
[----:B------:R-:W1:Y:S01]  /*d5c0*/  MUFU.EX2 R74, R74 ;  /* 0x0000004a004a7308 */ /* 0x000e620000000800 */
[----:B--2---:R-:W-:Y:S01]  /*d5d0*/  @!P2 FMUL R95, R95, R95 ;  /* 0x0000005f5f5fa220 */ /* 0x004fe20000400000 */
[----:B------:R-:W-:Y:S01]  /*d5e0*/  FSETP.GEU.AND P2, PT, R71, -126, PT ;  /* 0xc2fc00004700780b */ /* 0x000fe20003f4e000 */
[----:B---3--:R-:W-:Y:S01]  /*d5f0*/  FFMA R107, R142, UR18, -R175 ;  /* 0x000000128e6b7c23 */ /* 0x008fe200080008af */
[----:B------:R-:W-:Y:S01]  /*d600*/  FMNMX R14, R132, R5, !PT ;  /* 0x00000005840e7209 */ /* 0x000fe20007800000 */
[----:B------:R-:W-:Y:S01]  /*d610*/  FADD R142, R30, R59 ;  /* 0x0000003b1e8e7221 */ /* 0x000fe20000000000 */
[----:B------:R-:W-:-:S02]  /*d620*/  F2FP.BF16.F32.PACK_AB R59, R59, R98 ;  /* 0x000000623b3b723e */ /* 0x000fc400000010ff */
[----:B------:R-:W2:Y:S01]  /*d630*/  MUFU.EX2 R67, R67 ;  /* 0x0000004300437308 */ /* 0x000ea20000000800 */
[----:B----4-:R-:W-:Y:S01]  /*d640*/  @!P3 FMUL R70, R70, R70 ;  /* 0x000000464646b220 */ /* 0x010fe20000400000 */
[----:B------:R-:W-:Y:S01]  /*d650*/  FSETP.GEU.AND P3, PT, R91, -126, PT ;  /* 0xc2fc00005b00780b */ /* 0x000fe20003f6e000 */
[----:B------:R-:W-:Y:S01]  /*d660*/  @!P6 FMUL R13, R13, 0.5 ;  /* 0x3f0000000d0de820 */ /* 0x000fe20000400000 */
[----:B------:R-:W-:-:S03]  /*d670*/  FMNMX R5, R133, R14, !PT ;  /* 0x0000000e85057209 */ /* 0x000fc60007800000 */
[----:B------:R-:W-:Y:S01]  /*d680*/  @!P2 FMUL R71, R71, 0.5 ;  /* 0x3f0000004747a820 */ /* 0x000fe20000400000 */
[----:B------:R-:W-:Y:S01]  /*d690*/  FMNMX R14, R136, R5, !PT ;  /* 0x00000005880e7209 */ /* 0x000fe20007800000 */
[----:B-1----:R-:W-:Y:S01]  /*d6a0*/  @!P5 FMUL R74, R74, R74 ;  /* 0x0000004a4a4ad220 */ /* 0x002fe20000400000 */
[----:B------:R-:W-:Y:S01]  /*d6b0*/  FSETP.GEU.AND P5, PT, R87, -126, PT ;  /* 0xc2fc00005700780b */ /* 0x000fe20003fae000 */
[----:B------:R1:W3:Y:S01]  /*d6c0*/  MUFU.EX2 R94, R13 ;  /* 0x0000000d005e7308 */ /* 0x0002e20000000800 */
[----:B------:R-:W-:Y:S01]  /*d6d0*/  FMNMX R5, R137, R14, !PT ;  /* 0x0000000e89057209 */ /* 0x000fe20007800000 */
[C---:B------:R-:W-:Y:S01]  /*d6e0*/  FADD R147, R27.reuse, R74 ;  /* 0x0000004a1b937221 */ /* 0x040fe20000000000 */
[----:B------:R-:W-:Y:S01]  /*d6f0*/  F2FP.BF16.F32.PACK_AB R27, R27, R38 ;  /* 0x000000261b1b723e */ /* 0x000fe200000010ff */
[----:B------:R-:W-:Y:S01]  /*d700*/  @!P3 FMUL R91, R91, 0.5 ;  /* 0x3f0000005b5bb820 */ /* 0x000fe20000400000 */
[----:B------:R-:W-:Y:S01]  /*d710*/  FMNMX R14, R140, R5, !PT ;  /* 0x000000058c0e7209 */ /* 0x000fe20007800000 */
[----:B--2---:R-:W-:Y:S01]  /*d720*/  @!P4 FMUL R67, R67, R67 ;  /* 0x000000434343c220 */ /* 0x004fe20000400000 */
[----:B------:R-:W-:Y:S01]  /*d730*/  FSETP.GEU.AND P4, PT, R78, -126, PT ;  /* 0xc2fc00004e00780b */ /* 0x000fe20003f8e000 */
[----:B------:R-:W2:Y:S01]  /*d740*/  MUFU.EX2 R71, R71 ;  /* 0x0000004700477308 */ /* 0x000ea20000000800 */
[----:B------:R-:W-:Y:S01]  /*d750*/  FMNMX R5, R141, R14, !PT ;  /* 0x0000000e8d057209 */ /* 0x000fe20007800000 */
[----:B-1----:R-:W-:-:S02]  /*d760*/  FFMA R13, R138, UR18, -R175 ;  /* 0x000000128a0d7c23 */ /* 0x002fc400080008af */
[----:B------:R-:W-:Y:S01]  /*d770*/  @!P5 FMUL R87, R87, 0.5 ;  /* 0x3f0000005757d820 */ /* 0x000fe20000400000 */
[----:B------:R-:W-:-:S03]  /*d780*/  FMNMX R14, R144, R5, !PT ;  /* 0x00000005900e7209 */ /* 0x000fc60007800000 */
[----:B------:R-:W1:Y:S01]  /*d790*/  MUFU.EX2 R91, R91 ;  /* 0x0000005b005b7308 */ /* 0x000e620000000800 */
[----:B---3--:R-:W-:Y:S01]  /*d7a0*/  @!P6 FMUL R94, R94, R94 ;  /* 0x0000005e5e5ee220 */ /* 0x008fe20000400000 */
[----:B------:R-:W-:Y:S02]  /*d7b0*/  FSETP.GEU.AND P6, PT, R102, -126, PT ;  /* 0xc2fc00006600780b */ /* 0x000fe40003fce000 */
[----:B------:R-:W-:Y:S01]  /*d7c0*/  @!P4 FMUL R78, R78, 0.5 ;  /* 0x3f0000004e4ec820 */ /* 0x000fe20000400000 */
[----:B------:R-:W-:-:S03]  /*d7d0*/  FMNMX R5, R145, R14, !PT ;  /* 0x0000000e91057209 */ /* 0x000fc60007800000 */
        /* <DEDUP_REMOVED lines=12> */
[----:B------:R-:W-:Y:S01]  /*d8a0*/  FSETP.GEU.AND P5, PT, R99, -126, PT ;  /* 0xc2fc00006300780b */ /* 0x000fe20003fae000 */
[----:B------:R-:W3:Y:S04]  /*d8b0*/  SHFL.BFLY PT, R82, R5, 0x1, 0x1f ;  /* 0x0c201f0005527f89 */ /* 0x000ee800000e0000 */
[----:B------:R-:W-:Y:S01]  /*d8c0*/  @!P3 FMUL R106, R106, 0.5 ;  /* 0x3f0000006a6ab820 */ /* 0x000fe20000400000 */
[----:B------:R-:W4:Y:S01]  /*d8d0*/  MUFU.EX2 R75, R75 ;  /* 0x0000004b004b7308 */ /* 0x000f220000000800 */
[----:B--2---:R-:W-:Y:S01]  /*d8e0*/  @!P4 FMUL R78, R78, R78 ;  /* 0x0000004e4e4ec220 */ /* 0x004fe20000400000 */
[----:B------:R-:W-:-:S05]  /*d8f0*/  FSETP.GEU.AND P4, PT, R130, -126, PT ;  /* 0xc2fc00008200780b */ /* 0x000fca0003f8e000 */
[----:B------:R-:W-:Y:S01]  /*d900*/  @!P5 FMUL R99, R99, 0.5 ;  /* 0x3f0000006363d820 */ /* 0x000fe20000400000 */
[----:B------:R-:W2:Y:S01]  /*d910*/  MUFU.EX2 R106, R106 ;  /* 0x0000006a006a7308 */ /* 0x000ea20000000800 */
[----:B-1----:R-:W-:Y:S01]  /*d920*/  @!P6 FMUL R102, R102, R102 ;  /* 0x000000666666e220 */ /* 0x002fe20000400000 */
[----:B------:R-:W-:-:S05]  /*d930*/  FSETP.GEU.AND P6, PT, R79, -126, PT ;  /* 0xc2fc00004f00780b */ /* 0x000fca0003fce000 */
[----:B------:R-:W-:Y:S01]  /*d940*/  @!P4 FMUL R130, R130, 0.5 ;  /* 0x3f0000008282c820 */ /* 0x000fe20000400000 */
[----:B------:R-:W1:Y:S01]  /*d950*/  MUFU.EX2 R99, R99 ;  /* 0x0000006300637308 */ /* 0x000e620000000800 */
[----:B----4-:R-:W-:Y:S01]  /*d960*/  @!P2 FMUL R75, R75, R75 ;  /* 0x0000004b4b4ba220 */ /* 0x010fe20000400000 */
[----:B------:R-:W-:Y:S02]  /*d970*/  FSETP.GEU.AND P2, PT, R135, -126, PT ;  /* 0xc2fc00008700780b */ /* 0x000fe40003f4e000 */
[----:B---3--:R-:W-:-:S03]  /*d980*/  FMNMX R5, R5, R82, !PT ;  /* 0x0000005205057209 */ /* 0x008fc60007800000 */
[----:B------:R-:W-:Y:S01]  /*d990*/  @!P6 FMUL R79, R79, 0.5 ;  /* 0x3f0000004f4fe820 */ /* 0x000fe20000400000 */
[----:B------:R-:W3:Y:S01]  /*d9a0*/  MUFU.EX2 R14, R130 ;  /* 0x00000082000e7308 */ /* 0x000ee20000000800 */
[----:B--2---:R-:W-:Y:S01]  /*d9b0*/  @!P3 FMUL R106, R106, R106 ;  /* 0x0000006a6a6ab220 */ /* 0x004fe20000400000 */
[----:B------:R-:W-:Y:S01]  /*d9c0*/  FSETP.GEU.AND P3, PT, R13, -126, PT ;  /* 0xc2fc00000d00780b */ /* 0x000fe20003f6e000 */
[----:B------:R-:W2:Y:S04]  /*d9d0*/  SHFL.BFLY PT, R90, R5, 0x2, 0x1f ;  /* 0x0c401f00055a7f89 */ /* 0x000ea800000e0000 */
[----:B------:R-:W-:Y:S01]  /*d9e0*/  @!P2 FMUL R135, R135, 0.5 ;  /* 0x3f0000008787a820 */ /* 0x000fe20000400000 */
[----:B------:R-:W4:Y:S01]  /*d9f0*/  MUFU.EX2 R79, R79 ;  /* 0x0000004f004f7308 */ /* 0x000f220000000800 */
[----:B-1----:R-:W-:Y:S01]  /*da00*/  @!P5 FMUL R99, R99, R99 ;  /* 0x000000636363d220 */ /* 0x002fe20000400000 */
[----:B------:R-:W-:-:S03]  /*da10*/  FSETP.GEU.AND P5, PT, R107, -126, PT ;  /* 0xc2fc00006b00780b */ /* 0x000fc60003fae000 */
[----:B------:R-:W-:Y:S02]  /*da20*/  FADD R151, R18, R99 ;  /* 0x0000006312977221 */ /* 0x000fe40000000000 */
[----:B------:R-:W-:Y:S01]  /*da30*/  @!P3 FMUL R13, R13, 0.5 ;  /* 0x3f0000000d0db820 */ /* 0x000fe20000400000 */
[----:B------:R-:W1:Y:S01]  /*da40*/  MUFU.EX2 R82, R135 ;  /* 0x0000008700527308 */ /* 0x000e620000000800 */
[----:B---3--:R-:W-:Y:S01]  /*da50*/  @!P4 FMUL R14, R14, R14 ;  /* 0x0000000e0e0ec220 */ /* 0x008fe20000400000 */
[----:B------:R-:W-:Y:S01]  /*da60*/  FSETP.GEU.AND P4, PT, R86, -126, PT ;  /* 0xc2fc00005600780b */ /* 0x000fe20003f8e000 */
[----:B------:R-:W-:Y:S01]  /*da70*/  FADD R146, R146, R151 ;  /* 0x0000009792927221 */ /* 0x000fe20000000000 */
[----:B------:R-:W-:-:S03]  /*da80*/  FADD R151, R16, R71 ;  /* 0x0000004710977221 */ /* 0x000fc60000000000 */
[----:B------:R-:W-:Y:S01]  /*da90*/  @!P5 FMUL R107, R107, 0.5 ;  /* 0x3f0000006b6bd820 */ /* 0x000fe20000400000 */
[----:B------:R-:W3:Y:S01]  /*daa0*/  MUFU.EX2 R13, R13 ;  /* 0x0000000d000d7308 */ /* 0x000ee20000000800 */
[----:B----4-:R-:W-:Y:S01]  /*dab0*/  @!P6 FMUL R79, R79, R79 ;  /* 0x0000004f4f4fe220 */ /* 0x010fe20000400000 */
[----:B------:R-:W-:Y:S02]  /*dac0*/  FSETP.GEU.AND P6, PT, R143, -126, PT ;  /* 0xc2fc00008f00780b */ /* 0x000fe40003fce000 */
[----:B--2---:R-:W-:-:S03]  /*dad0*/  FMNMX R5, R5, R90, !PT ;  /* 0x0000005a05057209 */ /* 0x004fc60007800000 */
[----:B------:R-:W-:Y:S01]  /*dae0*/  @!P4 FMUL R86, R86, 0.5 ;  /* 0x3f0000005656c820 */ /* 0x000fe20000400000 */
[----:B------:R-:W2:Y:S01]  /*daf0*/  MUFU.EX2 R107, R107 ;  /* 0x0000006b006b7308 */ /* 0x000ea20000000800 */
[----:B-1----:R-:W-:Y:S01]  /*db00*/  @!P2 FMUL R82, R82, R82 ;  /* 0x000000525252a220 */ /* 0x002fe20000400000 */
[----:B------:R-:W-:-:S05]  /*db10*/  FSETP.GEU.AND P2, PT, R83, -126, PT ;  /* 0xc2fc00005300780b */ /* 0x000fca0003f4e000 */
[----:B------:R-:W-:Y:S01]  /*db20*/  @!P6 FMUL R143, R143, 0.5 ;  /* 0x3f0000008f8fe820 */ /* 0x000fe20000400000 */
[----:B------:R-:W1:Y:S01]  /*db30*/  MUFU.EX2 R86, R86 ;  /* 0x0000005600567308 */ /* 0x000e620000000800 */
[----:B---3--:R-:W-:Y:S01]  /*db40*/  @!P3 FMUL R13, R13, R13 ;  /* 0x0000000d0d0db220 */ /* 0x008fe20000400000 */
[----:B------:R-:W-:-:S04]  /*db50*/  FSETP.NEU.AND P3, PT, R5, -INF , PT ;  /* 0xff8000000500780b */ /* 0x000fc80003f6d000 */
[----:B------:R-:W-:Y:S01]  /*db60*/  FSEL R35, R5, RZ, P3 ;  /* 0x000000ff05237208 */ /* 0x000fe20001800000 */
[----:B------:R-:W-:Y:S01]  /*db70*/  @!P2 FMUL R83, R83, 0.5 ;  /* 0x3f0000005353a820 */ /* 0x000fe20000400000 */
[----:B------:R-:W3:Y:S01]  /*db80*/  MUFU.EX2 R90, R143 ;  /* 0x0000008f005a7308 */ /* 0x000ee20000000800 */
[----:B--2---:R-:W-:Y:S01]  /*db90*/  @!P5 FMUL R107, R107, R107 ;  /* 0x0000006b6b6bd220 */ /* 0x004fe20000400000 */
[----:B------:R-:W-:Y:S01]  /*dba0*/  FSETP.GEU.AND P5, PT, R122, -126, PT ;  /* 0xc2fc00007a00780b */ /* 0x000fe20003fae000 */
[C---:B------:R-:W-:Y:S01]  /*dbb0*/  FMUL R130, R35.reuse, UR18 ;  /* 0x0000001223827c20 */ /* 0x040fe20008400000 */
[----:B------:R-:W-:Y:S01]  /*dbc0*/  FSETP.GEU.AND P3, PT, R150, -126, PT ;  /* 0xc2fc00009600780b */ /* 0x000fe20003f6e000 */
[----:B------:R-:W-:Y:S02]  /*dbd0*/  FADD R35, -R35, R8 ;  /* 0x0000000823237221 */ /* 0x000fe40000000100 */
[--C-:B------:R-:W-:Y:S01]  /*dbe0*/  FFMA R134, R25, UR18, -R130.reuse ;  /* 0x0000001219867c23 */ /* 0x100fe20008000882 */
[----:B------:R-:W2:Y:S01]  /*dbf0*/  MUFU.EX2 R83, R83 ;  /* 0x0000005300537308 */ /* 0x000ea20000000800 */
[----:B-1----:R-:W-:Y:S01]  /*dc00*/  @!P4 FMUL R86, R86, R86 ;  /* 0x000000565656c220 */ /* 0x002fe20000400000 */
        /* <DEDUP_REMOVED lines=8> */
[----:B---3--:R-:W-:Y:S01]  /*dc90*/  @!P6 FMUL R90, R90, R90 ;  /* 0x0000005a5a5ae220 */ /* 0x008fe20000400000 */
[----:B------:R-:W-:Y:S01]  /*dca0*/  FSETP.GEU.AND P6, PT, R126, -126, PT ;  /* 0xc2fc00007e00780b */ /* 0x000fe20003fce000 */
[--C-:B------:R-:W-:Y:S01]  /*dcb0*/  FFMA R135, R37, UR18, -R130.reuse ;  /* 0x0000001225877c23 */ /* 0x100fe20008000882 */
[----:B------:R-:W1:Y:S01]  /*dcc0*/  MUFU.EX2 R122, R122 ;  /* 0x0000007a007a7308 */ /* 0x000e620000000800 */
[--C-:B------:R-:W-:Y:S01]  /*dcd0*/  FFMA R138, R97, UR18, -R130.reuse ;  /* 0x00000012618a7c23 */ /* 0x100fe20008000882 */
[----:B------:R-:W-:Y:S01]  /*dce0*/  @!P4 FMUL R110, R110, 0.5 ;  /* 0x3f0000006e6ec820 */ /* 0x000fe20000400000 */
[--C-:B------:R-:W-:Y:S01]  /*dcf0*/  FFMA R139, R112, UR18, -R130.reuse ;  /* 0x00000012708b7c23 */ /* 0x100fe20008000882 */
[----:B--2---:R-:W-:Y:S01]  /*dd00*/  @!P2 FMUL R83, R83, R83 ;  /* 0x000000535353a220 */ /* 0x004fe20000400000 */
[----:B------:R-:W-:Y:S01]  /*dd10*/  FSETP.GEU.AND P2, PT, R134, -126, PT ;  /* 0xc2fc00008600780b */ /* 0x000fe20003f4e000 */
[--C-:B------:R-:W-:Y:S01]  /*dd20*/  FFMA R128, R128, UR18, -R130.reuse ;  /* 0x0000001280807c23 */ /* 0x100fe20008000882 */
[--C-:B------:R-:W-:Y:S01]  /*dd30*/  FFMA R132, R132, UR18, -R130.reuse ;  /* 0x0000001284847c23 */ /* 0x100fe20008000882 */
[----:B------:R-:W2:Y:S01]  /*dd40*/  MUFU.EX2 R110, R110 ;  /* 0x0000006e006e7308 */ /* 0x000ea20000000800 */
[--C-:B------:R-:W-:Y:S01]  /*dd50*/  FFMA R129, R129, UR18, -R130.reuse ;  /* 0x0000001281817c23 */ /* 0x100fe20008000882 */
[--C-:B------:R-:W-:Y:S01]  /*dd60*/  FFMA R168, R133, UR18, -R130.reuse ;  /* 0x0000001285a87c23 */ /* 0x100fe20008000882 */
[----:B------:R-:W-:Y:S01]  /*dd70*/  @!P6 FMUL R126, R126, 0.5 ;  /* 0x3f0000007e7ee820 */ /* 0x000fe20000400000 */
[--C-:B------:R-:W-:Y:S01]  /*dd80*/  FFMA R133, R136, UR18, -R130.reuse ;  /* 0x0000001288857c23 */ /* 0x100fe20008000882 */
[--C-:B------:R-:W-:Y:S01]  /*dd90*/  FFMA R141, R141, UR18, -R130.reuse ;  /* 0x000000128d8d7c23 */ /* 0x100fe20008000882 */
[--C-:B------:R-:W-:Y:S01]  /*dda0*/  FFMA R169, R145, UR18, -R130.reuse ;  /* 0x0000001291a97c23 */ /* 0x100fe20008000882 */
[----:B------:R-:W-:Y:S01]  /*ddb0*/  FADD R145, R38, R67 ;  /* 0x0000004326917221 */ /* 0x000fe20000000000 */
[----:B------:R3:W4:Y:S01]  /*ddc0*/  MUFU.EX2 R11, R150 ;  /* 0x00000096000b7308 */ /* 0x0007220000000800 */
[----:B-1----:R-:W-:Y:S01]  /*ddd0*/  @!P5 FMUL R122, R122, R122 ;  /* 0x0000007a7a7ad220 */ /* 0x002fe20000400000 */
[----:B------:R-:W-:Y:S01]  /*dde0*/  @!P2 FMUL R134, R134, 0.5 ;  /* 0x3f0000008686a820 */ /* 0x000fe20000400000 */
[----:B------:R-:W-:Y:S01]  /*ddf0*/  FSETP.GEU.AND P5, PT, R32, -126, PT ;  /* 0xc2fc00002000780b */ /* 0x000fe20003fae000 */
[--C-:B------:R-:W-:Y:S01]  /*de00*/  FFMA R136, R144, UR18, -R130.reuse ;  /* 0x0000001290887c23 */ /* 0x100fe20008000882 */
[----:B------:R-:W-:Y:S01]  /*de10*/  FFMA R148, R148, UR18, -R130 ;  /* 0x0000001294947c23 */ /* 0x000fe20008000882 */
[----:B------:R-:W-:Y:S01]  /*de20*/  FADD R143, R15, R70 ;  /* 0x000000460f8f7221 */ /* 0x000fe20000000000 */
[----:B------:R-:W-:Y:S01]  /*de30*/  FADD R144, R131, R62 ;  /* 0x0000003e83907221 */ /* 0x000fe20000000000 */
[----:B------:R1:W5:Y:S01]  /*de40*/  MUFU.EX2 R28, R134 ;  /* 0x00000086001c7308 */ /* 0x0003620000000800 */
[----:B--2---:R-:W-:Y:S01]  /*de50*/  @!P4 FMUL R110, R110, R110 ;  /* 0x0000006e6e6ec220 */ /* 0x004fe20000400000 */
[----:B------:R-:W-:Y:S01]  /*de60*/  FSETP.GEU.AND P4, PT, R103, -126, PT ;  /* 0xc2fc00006700780b */ /* 0x000fe20003f8e000 */
[--C-:B---3--:R-:W-:Y:S01]  /*de70*/  FFMA R150, R117, UR18, -R130.reuse ;  /* 0x0000001275967c23 */ /* 0x108fe20008000882 */
[----:B------:R-:W-:Y:S01]  /*de80*/  FFMA R117, R140, UR18, -R130 ;  /* 0x000000128c757c23 */ /* 0x000fe20008000882 */
[----:B------:R-:W-:Y:S01]  /*de90*/  FADD R140, R127, R98 ;  /* 0x000000627f8c7221 */ /* 0x000fe20000000000 */
[----:B------:R-:W-:Y:S01]  /*dea0*/  FADD R170, R21, R110 ;  /* 0x0000006e15aa7221 */ /* 0x000fe20000000000 */
[----:B------:R-:W-:Y:S01]  /*deb0*/  FMUL R35, R35, UR18 ;  /* 0x0000001223237c20 */ /* 0x000fe20008400000 */
[----:B------:R-:W2:Y:S01]  /*dec0*/  MUFU.EX2 R25, R126 ;  /* 0x0000007e00197308 */ /* 0x000ea20000000800 */
[----:B-1----:R-:W-:Y:S01]  /*ded0*/  FFMA R134, R36, UR18, -R130 ;  /* 0x0000001224867c23 */ /* 0x002fe20008000882 */
[----:B----4-:R-:W-:Y:S01]  /*dee0*/  @!P3 FMUL R11, R11, R11 ;  /* 0x0000000b0b0bb220 */ /* 0x010fe20000400000 */
[----:B------:R-:W-:Y:S01]  /*def0*/  FSETP.GEU.AND P3, PT, R29, -126, PT ;  /* 0xc2fc00001d00780b */ /* 0x000fe20003f6e000 */
[----:B------:R-:W-:Y:S01]  /*df00*/  @!P5 FMUL R32, R32, 0.5 ;  /* 0x3f0000002020d820 */ /* 0x000fe20000400000 */
[----:B------:R-:W-:Y:S01]  /*df10*/  FADD R151, R151, R170 ;  /* 0x000000aa97977221 */ /* 0x000fe20000000000 */
[----:B------:R-:W-:Y:S01]  /*df20*/  FADD R171, R58, R11 ;  /* 0x0000000b3aab7221 */ /* 0x000fe20000000000 */
[----:B------:R-:W-:Y:S01]  /*df30*/  @!P4 FMUL R103, R103, 0.5 ;  /* 0x3f0000006767c820 */ /* 0x000fe20000400000 */
[----:B------:R1:W3:Y:S01]  /*df40*/  MUFU.EX2 R36, R32 ;  /* 0x0000002000247308 */ /* 0x0002e20000000800 */
[----:B-----5:R-:W-:Y:S01]  /*df50*/  @!P2 FMUL R28, R28, R28 ;  /* 0x0000001c1c1ca220 */ /* 0x020fe20000400000 */
[----:B------:R-:W-:Y:S01]  /*df60*/  FSETP.GEU.AND P2, PT, R134, -126, PT ;  /* 0xc2fc00008600780b */ /* 0x000fe20003f4e000 */
[----:B------:R-:W-:Y:S01]  /*df70*/  FADD R151, R146, R151 ;  /* 0x0000009792977221 */ /* 0x000fe20000000000 */
[----:B------:R-:W-:-:S04]  /*df80*/  F2FP.BF16.F32.PACK_AB R67, R74, R67 ;  /* 0x000000434a43723e */ /* 0x000fc800000010ff */
[----:B------:R-:W-:Y:S01]  /*df90*/  @!P3 FMUL R29, R29, 0.5 ;  /* 0x3f0000001d1db820 */ /* 0x000fe20000400000 */
[----:B--2---:R-:W-:Y:S01]  /*dfa0*/  @!P6 FMUL R25, R25, R25 ;  /* 0x000000191919e220 */ /* 0x004fe20000400000 */
[----:B------:R-:W2:Y:S01]  /*dfb0*/  MUFU.EX2 R103, R103 ;  /* 0x0000006700677308 */ /* 0x000ea20000000800 */
[----:B------:R-:W-:Y:S01]  /*dfc0*/  FSETP.GEU.AND P6, PT, R33, -126, PT ;  /* 0xc2fc00002100780b */ /* 0x000fe20003fce000 */
[----:B-1----:R-:W-:-:S03]  /*dfd0*/  FFMA R32, R41, UR18, -R130 ;  /* 0x0000001229207c23 */ /* 0x002fc60008000882 */
[----:B------:R-:W-:Y:S01]  /*dfe0*/  @!P2 FMUL R134, R134, 0.5 ;  /* 0x3f0000008686a820 */ /* 0x000fe20000400000 */
[----:B---3--:R-:W-:Y:S02]  /*dff0*/  @!P5 FMUL R36, R36, R36 ;  /* 0x000000242424d220 */ /* 0x008fe40000400000 */
[----:B------:R1:W3:Y:S01]  /*e000*/  MUFU.EX2 R126, R29 ;  /* 0x0000001d007e7308 */ /* 0x0002e20000000800 */
[----:B------:R-:W-:-:S05]  /*e010*/  FSETP.GEU.AND P5, PT, R32, -126, PT ;  /* 0xc2fc00002000780b */ /* 0x000fca0003fae000 */
[----:B------:R-:W-:Y:S01]  /*e020*/  @!P6 FMUL R33, R33, 0.5 ;  /* 0x3f0000002121e820 */ /* 0x000fe20000400000 */
[----:B-1----:R-:W-:Y:S01]  /*e030*/  FFMA R29, R40, UR18, -R130 ;  /* 0x00000012281d7c23 */ /* 0x002fe20008000882 */
[----:B--2---:R-:W-:Y:S01]  /*e040*/  @!P4 FMUL R103, R103, R103 ;  /* 0x000000676767c220 */ /* 0x004fe20000400000 */
[----:B------:R1:W2:Y:S01]  /*e050*/  MUFU.EX2 R40, R134 ;  /* 0x0000008600287308 */ /* 0x0002a20000000800 */
[----:B------:R-:W-:-:S04]  /*e060*/  FSETP.GEU.AND P4, PT, R135, -126, PT ;  /* 0xc2fc00008700780b */ /* 0x000fc80003f8e000 */
[----:B------:R-:W-:Y:S01]  /*e070*/  @!P5 FMUL R32, R32, 0.5 ;  /* 0x3f0000002020d820 */ /* 0x000fe20000400000 */
[----:B---3--:R-:W-:Y:S01]  /*e080*/  @!P3 FMUL R126, R126, R126 ;  /* 0x0000007e7e7eb220 */ /* 0x008fe20000400000 */
[----:B------:R-:W-:Y:S01]  /*e090*/  FSETP.GEU.AND P3, PT, R29, -126, PT ;  /* 0xc2fc00001d00780b */ /* 0x000fe20003f6e000 */
[----:B------:R3:W4:Y:S01]  /*e0a0*/  MUFU.EX2 R37, R33 ;  /* 0x0000002100257308 */ /* 0x0007220000000800 */
[----:B-1----:R-:W-:-:S05]  /*e0b0*/  FFMA R134, R45, UR18, -R130 ;  /* 0x000000122d867c23 */ /* 0x002fca0008000882 */
[----:B------:R-:W-:Y:S02]  /*e0c0*/  @!P4 FMUL R135, R135, 0.5 ;  /* 0x3f0000008787c820 */ /* 0x000fe40000400000 */
[----:B------:R1:W5:Y:S01]  /*e0d0*/  MUFU.EX2 R45, R32 ;  /* 0x00000020002d7308 */ /* 0x0003620000000800 */
[----:B--2---:R-:W-:Y:S01]  /*e0e0*/  @!P2 FMUL R40, R40, R40 ;  /* 0x000000282828a220 */ /* 0x004fe20000400000 */
[----:B------:R-:W-:Y:S01]  /*e0f0*/  FSETP.GEU.AND P2, PT, R134, -126, PT ;  /* 0xc2fc00008600780b */ /* 0x000fe20003f4e000 */
[----:B---3--:R-:W-:Y:S01]  /*e100*/  FFMA R33, R44, UR18, -R130 ;  /* 0x000000122c217c23 */ /* 0x008fe20008000882 */
[----:B------:R-:W-:-:S04]  /*e110*/  @!P3 FMUL R29, R29, 0.5 ;  /* 0x3f0000001d1db820 */ /* 0x000fc80000400000 */
[----:B------:R2:W3:Y:S01]  /*e120*/  MUFU.EX2 R41, R135 ;  /* 0x0000008700297308 */ /* 0x0004e20000000800 */
[----:B----4-:R-:W-:Y:S01]  /*e130*/  @!P6 FMUL R37, R37, R37 ;  /* 0x000000252525e220 */ /* 0x010fe20000400000 */
[----:B------:R-:W-:Y:S01]  /*e140*/  FSETP.GEU.AND P6, PT, R33, -126, PT ;  /* 0xc2fc00002100780b */ /* 0x000fe20003fce000 */
[----:B-1----:R-:W-:-:S04]  /*e150*/  FFMA R32, R52, UR18, -R130 ;  /* 0x0000001234207c23 */ /* 0x002fc80008000882 */
[----:B------:R-:W-:Y:S01]  /*e160*/  @!P2 FMUL R134, R134, 0.5 ;  /* 0x3f0000008686a820 */ /* 0x000fe20000400000 */
[----:B------:R1:W4:Y:S01]  /*e170*/  MUFU.EX2 R44, R29 ;  /* 0x0000001d002c7308 */ /* 0x0003220000000800 */
[----:B--2---:R-:W-:Y:S01]  /*e180*/  FFMA R135, R48, UR18, -R130 ;  /* 0x0000001230877c23 */ /* 0x004fe20008000882 */
[----:B-----5:R-:W-:Y:S01]  /*e190*/  @!P5 FMUL R45, R45, R45 ;  /* 0x0000002d2d2dd220 */ /* 0x020fe20000400000 */
[----:B------:R-:W-:-:S04]  /*e1a0*/  FSETP.GEU.AND P5, PT, R32, -126, PT ;  /* 0xc2fc00002000780b */ /* 0x000fc80003fae000 */
[----:B------:R-:W-:Y:S01]  /*e1b0*/  @!P6 FMUL R33, R33, 0.5 ;  /* 0x3f0000002121e820 */ /* 0x000fe20000400000 */
[----:B-1----:R-:W-:Y:S01]  /*e1c0*/  FFMA R29, R49, UR18, -R130 ;  /* 0x00000012311d7c23 */ /* 0x002fe20008000882 */
[----:B---3--:R-:W-:Y:S01]  /*e1d0*/  @!P4 FMUL R41, R41, R41 ;  /* 0x000000292929c220 */ /* 0x008fe20000400000 */
[----:B------:R1:W2:Y:S01]  /*e1e0*/  MUFU.EX2 R49, R134 ;  /* 0x0000008600317308 */ /* 0x0002a20000000800 */
[----:B------:R-:W-:-:S05]  /*e1f0*/  FSETP.GEU.AND P4, PT, R135, -126, PT ;  /* 0xc2fc00008700780b */ /* 0x000fca0003f8e000 */
[----:B------:R-:W-:Y:S01]  /*e200*/  @!P5 FMUL R32, R32, 0.5 ;  /* 0x3f0000002020d820 */ /* 0x000fe20000400000 */
[----:B----4-:R-:W-:Y:S01]  /*e210*/  @!P3 FMUL R44, R44, R44 ;  /* 0x0000002c2c2cb220 */ /* 0x010fe20000400000 */
[----:B------:R-:W-:Y:S01]  /*e220*/  FSETP.GEU.AND P3, PT, R29, -126, PT ;  /* 0xc2fc00001d00780b */ /* 0x000fe20003f6e000 */
[----:B------:R3:W4:Y:S01]  /*e230*/  MUFU.EX2 R48, R33 ;  /* 0x0000002100307308 */ /* 0x0007220000000800 */
[----:B-1----:R-:W-:-:S04]  /*e240*/  FFMA R134, R56, UR18, -R130 ;  /* 0x0000001238867c23 */ /* 0x002fc80008000882 */
[----:B------:R-:W-:-:S03]  /*e250*/  @!P4 FMUL R135, R135, 0.5 ;  /* 0x3f0000008787c820 */ /* 0x000fc60000400000 */
        /* <DEDUP_REMOVED lines=33> */
[----:B-1----:R-:W-:-:S03]  /*e470*/  FFMA R32, R72, UR18, -R130 ;  /* 0x0000001248207c23 */ /* 0x002fc60008000882 */
[----:B------:R-:W-:Y:S01]  /*e480*/  F2FP.BF16.F32.PACK_AB R38, R57, R56 ;  /* 0x000000383926723e */ /* 0x000fe200000010ff */
        /* <DEDUP_REMOVED lines=71> */
[----:B------:R-:W2:Y:S01]  /*e900*/  MUFU.EX2 R92, R135 ;  /* 0x00000087005c7308 */ /* 0x000ea20000000800 */
[----:B----4-:R-:W-:Y:S01]  /*e910*/  @!P6 FMUL R88, R88, R88 ;  /* 0x000000585858e220 */ /* 0x010fe20000400000 */
[----:B------:R-:W-:Y:S01]  /*e920*/  FSETP.GEU.AND P6, PT, R33, -126, PT ;  /* 0xc2fc00002100780b */ /* 0x000fe20003fce000 */
[----:B-1----:R-:W-:-:S04]  /*e930*/  FFMA R32, R101, UR18, -R130 ;  /* 0x0000001265207c23 */ /* 0x002fc80008000882 */
[----:B------:R-:W-:Y:S01]  /*e940*/  @!P2 FMUL R134, R134, 0.5 ;  /* 0x3f0000008686a820 */ /* 0x000fe20000400000 */
[----:B------:R1:W3:Y:S01]  /*e950*/  MUFU.EX2 R93, R29 ;  /* 0x0000001d005d7308 */ /* 0x0002e20000000800 */
[----:B-----5:R-:W-:Y:S01]  /*e960*/  @!P5 FMUL R96, R96, R96 ;  /* 0x000000606060d220 */ /* 0x020fe20000400000 */
[----:B------:R-:W-:-:S05]  /*e970*/  FSETP.GEU.AND P5, PT, R32, -126, PT ;  /* 0xc2fc00002000780b */ /* 0x000fca0003fae000 */
[----:B------:R-:W-:Y:S01]  /*e980*/  @!P6 FMUL R33, R33, 0.5 ;  /* 0x3f0000002121e820 */ /* 0x000fe20000400000 */
[----:B------:R4:W5:Y:S01]  /*e990*/  MUFU.EX2 R135, R134 ;  /* 0x0000008600877308 */ /* 0x0009620000000800 */
[----:B--2---:R-:W-:Y:S01]  /*e9a0*/  @!P4 FMUL R92, R92, R92 ;  /* 0x0000005c5c5cc220 */ /* 0x004fe20000400000 */
[----:B------:R-:W-:Y:S01]  /*e9b0*/  FSETP.GEU.AND P4, PT, R138, -126, PT ;  /* 0xc2fc00008a00780b */ /* 0x000fe20003f8e000 */
[----:B-1----:R-:W-:-:S04]  /*e9c0*/  FFMA R29, R100, UR18, -R130 ;  /* 0x00000012641d7c23 */ /* 0x002fc80008000882 */
[----:B------:R-:W-:Y:S01]  /*e9d0*/  @!P5 FMUL R32, R32, 0.5 ;  /* 0x3f0000002020d820 */ /* 0x000fe20000400000 */
[----:B------:R1:W2:Y:S01]  /*e9e0*/  MUFU.EX2 R97, R33 ;  /* 0x0000002100617308 */ /* 0x0002a20000000800 */
[----:B----4-:R-:W-:Y:S01]  /*e9f0*/  FFMA R134, R105, UR18, -R130 ;  /* 0x0000001269867c23 */ /* 0x010fe20008000882 */
[----:B---3--:R-:W-:Y:S01]  /*ea00*/  @!P3 FMUL R93, R93, R93 ;  /* 0x0000005d5d5db220 */ /* 0x008fe20000400000 */
[----:B------:R-:W-:-:S04]  /*ea10*/  FSETP.GEU.AND P3, PT, R29, -126, PT ;  /* 0xc2fc00001d00780b */ /* 0x000fc80003f6e000 */
[----:B------:R-:W-:Y:S01]  /*ea20*/  @!P4 FMUL R138, R138, 0.5 ;  /* 0x3f0000008a8ac820 */ /* 0x000fe20000400000 */
[----:B-----5:R-:W-:Y:S01]  /*ea30*/  @!P2 FMUL R135, R135, R135 ;  /* 0x000000878787a220 */ /* 0x020fe20000400000 */
[----:B------:R-:W-:Y:S01]  /*ea40*/  FSETP.GEU.AND P2, PT, R134, -126, PT ;  /* 0xc2fc00008600780b */ /* 0x000fe20003f4e000 */
[--C-:B-1----:R-:W-:Y:S01]  /*ea50*/  FFMA R33, R104, UR18, -R130.reuse ;  /* 0x0000001268217c23 */ /* 0x102fe20008000882 */
[----:B------:R1:W3:Y:S05]  /*ea60*/  MUFU.EX2 R100, R138 ;  /* 0x0000008a00647308 */ /* 0x0002ea0000000800 */
[----:B------:R-:W-:Y:S01]  /*ea70*/  @!P3 FMUL R29, R29, 0.5 ;  /* 0x3f0000001d1db820 */ /* 0x000fe20000400000 */
[----:B--2---:R-:W-:Y:S01]  /*ea80*/  @!P6 FMUL R97, R97, R97 ;  /* 0x000000616161e220 */ /* 0x004fe20000400000 */
[----:B------:R-:W-:Y:S01]  /*ea90*/  FSETP.GEU.AND P6, PT, R33, -126, PT ;  /* 0xc2fc00002100780b */ /* 0x000fe20003fce000 */
[----:B------:R2:W4:Y:S01]  /*eaa0*/  MUFU.EX2 R104, R32 ;  /* 0x0000002000687308 */ /* 0x0005220000000800 */
[----:B-1----:R-:W-:-:S02]  /*eab0*/  FFMA R138, R108, UR18, -R130 ;  /* 0x000000126c8a7c23 */ /* 0x002fc40008000882 */
[----:B------:R-:W-:-:S05]  /*eac0*/  @!P2 FMUL R134, R134, 0.5 ;  /* 0x3f0000008686a820 */ /* 0x000fca0000400000 */
[----:B------:R1:W5:Y:S01]  /*ead0*/  MUFU.EX2 R108, R134 ;  /* 0x00000086006c7308 */ /* 0x0003620000000800 */
[--C-:B--2---:R-:W-:Y:S01]  /*eae0*/  FFMA R32, R113, UR18, -R130.reuse ;  /* 0x0000001271207c23 */ /* 0x104fe20008000882 */
[--C-:B------:R-:W-:Y:S02]  /*eaf0*/  FFMA R113, R120, UR18, -R130.reuse ;  /* 0x0000001278717c23 */ /* 0x100fe40008000882 */
[----:B------:R-:W-:Y:S01]  /*eb00*/  @!P6 FMUL R33, R33, 0.5 ;  /* 0x3f0000002121e820 */ /* 0x000fe20000400000 */
[----:B---3--:R-:W-:Y:S01]  /*eb10*/  @!P4 FMUL R100, R100, R100 ;  /* 0x000000646464c220 */ /* 0x008fe20000400000 */
[----:B------:R-:W-:Y:S02]  /*eb20*/  FSETP.GEU.AND P4, PT, R138, -126, PT ;  /* 0xc2fc00008a00780b */ /* 0x000fe40003f8e000 */
[----:B------:R2:W3:Y:S01]  /*eb30*/  MUFU.EX2 R105, R33 ;  /* 0x0000002100697308 */ /* 0x0004e20000000800 */
[----:B----4-:R-:W-:Y:S01]  /*eb40*/  @!P5 FMUL R104, R104, R104 ;  /* 0x000000686868d220 */ /* 0x010fe20000400000 */
[----:B------:R-:W-:Y:S01]  /*eb50*/  FSETP.GEU.AND P5, PT, R139, -126, PT ;  /* 0xc2fc00008b00780b */ /* 0x000fe20003fae000 */
[--C-:B-1----:R-:W-:Y:S01]  /*eb60*/  FFMA R134, R121, UR18, -R130.reuse ;  /* 0x0000001279867c23 */ /* 0x102fe20008000882 */
[--C-:B------:R-:W-:Y:S01]  /*eb70*/  FFMA R121, R124, UR18, -R130.reuse ;  /* 0x000000127c797c23 */ /* 0x100fe20008000882 */
[----:B------:R-:W-:-:S03]  /*eb80*/  FFMA R124, R137, UR18, -R130 ;  /* 0x00000012897c7c23 */ /* 0x000fc60008000882 */
[----:B------:R1:W4:Y:S01]  /*eb90*/  MUFU.EX2 R101, R29 ;  /* 0x0000001d00657308 */ /* 0x0003220000000800 */
[----:B-----5:R-:W-:Y:S01]  /*eba0*/  @!P2 FMUL R108, R108, R108 ;  /* 0x0000006c6c6ca220 */ /* 0x020fe20000400000 */
[----:B------:R-:W-:Y:S01]  /*ebb0*/  FSETP.GEU.AND P2, PT, R113, -126, PT ;  /* 0xc2fc00007100780b */ /* 0x000fe20003f4e000 */
[----:B------:R-:W-:Y:S01]  /*ebc0*/  @!P4 FMUL R138, R138, 0.5 ;  /* 0x3f0000008a8ac820 */ /* 0x000fe20000400000 */
[----:B--2---:R-:W-:-:S03]  /*ebd0*/  FFMA R33, R116, UR18, -R130 ;  /* 0x0000001274217c23 */ /* 0x004fc60008000882 */
[----:B------:R-:W-:Y:S01]  /*ebe0*/  @!P5 FMUL R139, R139, 0.5 ;  /* 0x3f0000008b8bd820 */ /* 0x000fe20000400000 */
[----:B---3--:R-:W-:Y:S01]  /*ebf0*/  @!P6 FMUL R105, R105, R105 ;  /* 0x000000696969e220 */ /* 0x008fe20000400000 */
[----:B------:R-:W-:Y:S01]  /*ec00*/  FSETP.GEU.AND P6, PT, R32, -126, PT ;  /* 0xc2fc00002000780b */ /* 0x000fe20003fce000 */
[----:B-1----:R-:W-:-:S03]  /*ec10*/  FFMA R29, R109, UR18, -R130 ;  /* 0x000000126d1d7c23 */ /* 0x002fc60008000882 */
[----:B------:R-:W1:Y:S02]  /*ec20*/  MUFU.EX2 R139, R139 ;  /* 0x0000008b008b7308 */ /* 0x000e640000000800 */
[----:B------:R-:W-:Y:S01]  /*ec30*/  @!P2 FMUL R113, R113, 0.5 ;  /* 0x3f0000007171a820 */ /* 0x000fe20000400000 */
[----:B----4-:R-:W-:Y:S01]  /*ec40*/  @!P3 FMUL R101, R101, R101 ;  /* 0x000000656565b220 */ /* 0x010fe20000400000 */
[----:B------:R-:W-:-:S04]  /*ec50*/  FSETP.GEU.AND P3, PT, R29, -126, PT ;  /* 0xc2fc00001d00780b */ /* 0x000fc80003f6e000 */
[----:B------:R-:W2:Y:S01]  /*ec60*/  MUFU.EX2 R113, R113 ;  /* 0x0000007100717308 */ /* 0x000ea20000000800 */
[----:B------:R-:W-:-:S07]  /*ec70*/  @!P6 FMUL R32, R32, 0.5 ;  /* 0x3f0000002020e820 */ /* 0x000fce0000400000 */
[----:B------:R3:W4:Y:S01]  /*ec80*/  MUFU.EX2 R109, R138 ;  /* 0x0000008a006d7308 */ /* 0x0007220000000800 */
[----:B-1----:R-:W-:Y:S01]  /*ec90*/  @!P5 FMUL R139, R139, R139 ;  /* 0x0000008b8b8bd220 */ /* 0x002fe20000400000 */
[----:B------:R-:W-:Y:S01]  /*eca0*/  FSETP.GEU.AND P5, PT, R121, -126, PT ;  /* 0xc2fc00007900780b */ /* 0x000fe20003fae000 */
[----:B------:R-:W-:-:S05]  /*ecb0*/  @!P3 FMUL R29, R29, 0.5 ;  /* 0x3f0000001d1db820 */ /* 0x000fca0000400000 */
[----:B------:R1:W5:Y:S01]  /*ecc0*/  MUFU.EX2 R120, R32 ;  /* 0x0000002000787308 */ /* 0x0003620000000800 */
[----:B--2---:R-:W-:Y:S01]  /*ecd0*/  @!P2 FMUL R113, R113, R113 ;  /* 0x000000717171a220 */ /* 0x004fe20000400000 */
[----:B------:R-:W-:Y:S01]  /*ece0*/  FSETP.GEU.AND P2, PT, R128, -126, PT ;  /* 0xc2fc00008000780b */ /* 0x000fe20003f4e000 */
[----:B---3--:R-:W-:-:S04]  /*ecf0*/  FADD R138, R123, R22 ;  /* 0x000000167b8a7221 */ /* 0x008fc80000000000 */
[----:B------:R-:W-:Y:S01]  /*ed00*/  @!P5 FMUL R121, R121, 0.5 ;  /* 0x3f0000007979d820 */ /* 0x000fe20000400000 */
[----:B------:R2:W3:Y:S01]  /*ed10*/  MUFU.EX2 R112, R29 ;  /* 0x0000001d00707308 */ /* 0x0004e20000000800 */
[----:B----4-:R-:W-:Y:S01]  /*ed20*/  @!P4 FMUL R109, R109, R109 ;  /* 0x0000006d6d6dc220 */ /* 0x010fe20000400000 */
[----:B------:R-:W-:Y:S01]  /*ed30*/  FSETP.GEU.AND P4, PT, R134, -126, PT ;  /* 0xc2fc00008600780b */ /* 0x000fe20003f8e000 */
[----:B-1----:R-:W-:-:S04]  /*ed40*/  FFMA R32, R125, UR18, -R130 ;  /* 0x000000127d207c23 */ /* 0x002fc80008000882 */
[----:B------:R-:W-:Y:S01]  /*ed50*/  @!P2 FMUL R128, R128, 0.5 ;  /* 0x3f0000008080a820 */ /* 0x000fe20000400000 */
[----:B------:R-:W1:Y:S01]  /*ed60*/  MUFU.EX2 R121, R121 ;  /* 0x0000007900797308 */ /* 0x000e620000000800 */
[----:B-----5:R-:W-:Y:S01]  /*ed70*/  @!P6 FMUL R120, R120, R120 ;  /* 0x000000787878e220 */ /* 0x020fe20000400000 */
[----:B------:R-:W-:Y:S01]  /*ed80*/  FSETP.GEU.AND P6, PT, R32, -126, PT ;  /* 0xc2fc00002000780b */ /* 0x000fe20003fce000 */
[----:B--2---:R-:W-:-:S04]  /*ed90*/  FADD R29, -R12, R9 ;  /* 0x000000090c1d7221 */ /* 0x004fc80000000100 */
[----:B------:R-:W-:Y:S01]  /*eda0*/  @!P4 FMUL R134, R134, 0.5 ;  /* 0x3f0000008686c820 */ /* 0x000fe20000400000 */
[----:B------:R2:W4:Y:S01]  /*edb0*/  MUFU.EX2 R9, R128 ;  /* 0x0000008000097308 */ /* 0x0005220000000800 */
[----:B---3--:R-:W-:Y:S01]  /*edc0*/  @!P3 FMUL R112, R112, R112 ;  /* 0x000000707070b220 */ /* 0x008fe20000400000 */
[----:B------:R-:W-:Y:S01]  /*edd0*/  FSETP.GEU.AND P3, PT, R33, -126, PT ;  /* 0xc2fc00002100780b */ /* 0x000fe20003f6e000 */
[----:B------:R-:W-:Y:S01]  /*ede0*/  FMUL R182, R29, UR18 ;  /* 0x000000121db67c20 */ /* 0x000fe20008400000 */
[----:B------:R-:W-:-:S03]  /*edf0*/  FADD R29, R41, R104 ;  /* 0x00000068291d7221 */ /* 0x000fc60000000000 */
[----:B------:R-:W-:Y:S01]  /*ee00*/  @!P6 FMUL R32, R32, 0.5 ;  /* 0x3f0000002020e820 */ /* 0x000fe20000400000 */
[----:B------:R3:W5:Y:S01]  /*ee10*/  MUFU.EX2 R116, R134 ;  /* 0x0000008600747308 */ /* 0x0007620000000800 */
[----:B-1----:R-:W-:Y:S01]  /*ee20*/  @!P5 FMUL R121, R121, R121 ;  /* 0x000000797979d220 */ /* 0x002fe20000400000 */
[----:B------:R-:W-:Y:S01]  /*ee30*/  FSETP.GEU.AND P5, PT, R132, -126, PT ;  /* 0xc2fc00008400780b */ /* 0x000fe20003fae000 */
[----:B--2---:R-:W-:-:S04]  /*ee40*/  FADD R128, R50, R13 ;  /* 0x0000000d32807221 */ /* 0x004fc80000000000 */
[----:B------:R-:W-:Y:S01]  /*ee50*/  @!P3 FMUL R33, R33, 0.5 ;  /* 0x3f0000002121b820 */ /* 0x000fe20000400000 */
[----:B------:R1:W2:Y:S01]  /*ee60*/  MUFU.EX2 R12, R32 ;  /* 0x00000020000c7308 */ /* 0x0002a20000000800 */
[----:B----4-:R-:W-:Y:S01]  /*ee70*/  @!P2 FMUL R9, R9, R9 ;  /* 0x000000090909a220 */ /* 0x010fe20000400000 */
[----:B------:R-:W-:Y:S01]  /*ee80*/  FSETP.GEU.AND P2, PT, R124, -126, PT ;  /* 0xc2fc00007c00780b */ /* 0x000fe20003f4e000 */
[----:B---3--:R-:W-:Y:S01]  /*ee90*/  FFMA R134, R149, UR18, -R130 ;  /* 0x0000001295867c23 */ /* 0x008fe20008000882 */
[----:B------:R-:W-:Y:S01]  /*eea0*/  FADD R130, R19, R86 ;  /* 0x0000005613827221 */ /* 0x000fe20000000000 */
[----:B------:R-:W-:Y:S02]  /*eeb0*/  FADD R149, R115, R14 ;  /* 0x0000000e73957221 */ /* 0x000fe40000000000 */
[----:B------:R-:W-:Y:S01]  /*eec0*/  @!P5 FMUL R132, R132, 0.5 ;  /* 0x3f0000008484d820 */ /* 0x000fe20000400000 */
[----:B------:R3:W-:Y:S01]  /*eed0*/  MUFU.EX2 R125, R33 ;  /* 0x00000021007d7308 */ /* 0x0007e20000000800 */
[----:B-----5:R-:W-:Y:S01]  /*eee0*/  @!P4 FMUL R116, R116, R116 ;  /* 0x000000747474c220 */ /* 0x020fe20000400000 */
[----:B------:R-:W-:Y:S01]  /*eef0*/  FSETP.GEU.AND P4, PT, R129, -126, PT ;  /* 0xc2fc00008100780b */ /* 0x000fe20003f8e000 */
[----:B-1----:R-:W-:Y:S01]  /*ef00*/  FADD R32, R10, R111 ;  /* 0x0000006f0a207221 */ /* 0x002fe20000000000 */
[----:B------:R-:W-:Y:S01]  /*ef10*/  FADD R143, R143, R130 ;  /* 0x000000828f8f7221 */ /* 0x000fe20000000000 */
[----:B------:R-:W-:Y:S01]  /*ef20*/  FADD R144, R144, R149 ;  /* 0x0000009590907221 */ /* 0x000fe20000000000 */
[----:B------:R-:W-:Y:S01]  /*ef30*/  FADD R149, R119, R94 ;  /* 0x0000005e77957221 */ /* 0x000fe20000000000 */
[----:B------:R-:W-:Y:S01]  /*ef40*/  @!P2 FMUL R124, R124, 0.5 ;  /* 0x3f0000007c7ca820 */ /* 0x000fe20000400000 */
[----:B------:R1:W4:Y:S01]  /*ef50*/  MUFU.EX2 R137, R132 ;  /* 0x0000008400897308 */ /* 0x0003220000000800 */
[----:B--2---:R-:W-:Y:S01]  /*ef60*/  @!P6 FMUL R12, R12, R12 ;  /* 0x0000000c0c0ce220 */ /* 0x004fe20000400000 */
[----:B------:R-:W-:Y:S01]  /*ef70*/  FSETP.GEU.AND P6, PT, R133, -126, PT ;  /* 0xc2fc00008500780b */ /* 0x000fe20003fce000 */
[----:B---3--:R-:W-:Y:S01]  /*ef80*/  FADD R33, R42, R87 ;  /* 0x000000572a217221 */ /* 0x008fe20000000000 */
[----:B------:R-:W-:Y:S01]  /*ef90*/  FADD R130, R118, R91 ;  /* 0x0000005b76827221 */ /* 0x000fe20000000000 */
[----:B------:R-:W-:Y:S01]  /*efa0*/  FADD R173, R61, R116 ;  /* 0x000000743dad7221 */ /* 0x000fe20000000000 */
[----:B------:R-:W-:Y:S01]  /*efb0*/  F2FP.BF16.F32.PACK_AB R74, R12, R121 ;  /* 0x000000790c4a723e */ /* 0x000fe200000010ff */
[----:B------:R-:W-:Y:S01]  /*efc0*/  @!P4 FMUL R129, R129, 0.5 ;  /* 0x3f0000008181c820 */ /* 0x000fe20000400000 */
[----:B------:R-:W2:Y:S01]  /*efd0*/  MUFU.EX2 R124, R124 ;  /* 0x0000007c007c7308 */ /* 0x000ea20000000800 */
[----:B------:R-:W-:Y:S01]  /*efe0*/  FADD R32, R32, R33 ;  /* 0x0000002120207221 */ /* 0x000fe20000000000 */
[----:B------:R-:W-:Y:S01]  /*eff0*/  FADD R33, R26, R95 ;  /* 0x0000005f1a217221 */ /* 0x000fe20000000000 */
[----:B------:R-:W-:Y:S01]  /*f000*/  FADD R187, R130, R171 ;  /* 0x000000ab82bb7221 */ /* 0x000fe20000000000 */
[----:B------:R-:W-:Y:S01]  /*f010*/  FADD R130, R31, R66 ;  /* 0x000000421f827221 */ /* 0x000fe20000000000 */
[----:B-1----:R-:W-:Y:S01]  /*f020*/  FADD R132, R114, R79 ;  /* 0x0000004f72847221 */ /* 0x002fe20000000000 */
[----:B------:R-:W-:Y:S01]  /*f030*/  FADD R33, R33, R128 ;  /* 0x0000008021217221 */ /* 0x000fe20000000000 */
[----:B------:R-:W-:Y:S01]  /*f040*/  @!P6 FMUL R133, R133, 0.5 ;  /* 0x3f0000008585e820 */ /* 0x000fe20000400000 */
[----:B------:R1:W3:Y:S01]  /*f050*/  MUFU.EX2 R8, R129 ;  /* 0x0000008100087308 */ /* 0x0002e20000000800 */
[----:B----4-:R-:W-:Y:S01]  /*f060*/  @!P5 FMUL R137, R137, R137 ;  /* 0x000000898989d220 */ /* 0x010fe20000400000 */
[----:B------:R-:W-:Y:S01]  /*f070*/  FSETP.GEU.AND P5, PT, R141, -126, PT ;  /* 0xc2fc00008d00780b */ /* 0x000fe20003fae000 */
[----:B------:R-:W-:Y:S01]  /*f080*/  FADD R128, R20, R107 ;  /* 0x0000006b14807221 */ /* 0x000fe20000000000 */
[----:B------:R-:W-:Y:S01]  /*f090*/  FADD R171, R55, R122 ;  /* 0x0000007a37ab7221 */ /* 0x000fe20000000000 */
[----:B------:R-:W-:Y:S01]  /*f0a0*/  @!P3 FMUL R125, R125, R125 ;  /* 0x0000007d7d7db220 */ /* 0x000fe20000400000 */
[----:B------:R-:W-:Y:S01]  /*f0b0*/  FSETP.GEU.AND P3, PT, R182, -126, PT ;  /* 0xc2fc0000b600780b */ /* 0x000fe20003f6e000 */
[----:B------:R-:W-:Y:S01]  /*f0c0*/  FADD R145, R145, R128 ;  /* 0x0000008091917221 */ /* 0x000fe20000000000 */
[----:B------:R-:W4:Y:S01]  /*f0d0*/  MUFU.EX2 R133, R133 ;  /* 0x0000008500857308 */ /* 0x000f220000000800 */
[----:B--2---:R-:W-:Y:S01]  /*f0e0*/  @!P2 FMUL R124, R124, R124 ;  /* 0x0000007c7c7ca220 */ /* 0x004fe20000400000 */
[----:B------:R-:W-:Y:S01]  /*f0f0*/  FADD R128, R51, R90 ;  /* 0x0000005a33807221 */ /* 0x000fe20000000000 */
[----:B------:R-:W-:Y:S01]  /*f100*/  FSETP.GEU.AND P2, PT, R169, -126, PT ;  /* 0xc2fc0000a900780b */ /* 0x000fe20003f4e000 */
[----:B-1----:R-:W-:Y:S01]  /*f110*/  FADD R129, R17, R102 ;  /* 0x0000006611817221 */ /* 0x002fe20000000000 */
[----:B------:R-:W-:Y:S01]  /*f120*/  FADD R32, R32, R33 ;  /* 0x0000002120207221 */ /* 0x000fe20000000000 */
[----:B------:R-:W-:Y:S01]  /*f130*/  FADD R147, R147, R128 ;  /* 0x0000008093937221 */ /* 0x000fe20000000000 */
[----:B------:R-:W-:Y:S01]  /*f140*/  FADD R128, R54, R83 ;  /* 0x0000005336807221 */ /* 0x000fe20000000000 */
[----:B------:R-:W-:Y:S01]  /*f150*/  @!P5 FMUL R141, R141, 0.5 ;  /* 0x3f0000008d8dd820 */ /* 0x000fe20000400000 */
[----:B---3--:R-:W-:Y:S01]  /*f160*/  @!P4 FMUL R8, R8, R8 ;  /* 0x000000080808c220 */ /* 0x008fe20000400000 */
[----:B------:R-:W-:Y:S01]  /*f170*/  FSETP.GEU.AND P4, PT, R117, -126, PT ;  /* 0xc2fc00007500780b */ /* 0x000fe20003f8e000 */
[----:B------:R-:W-:Y:S01]  /*f180*/  FADD R149, R149, R128 ;  /* 0x0000008095957221 */ /* 0x000fe20000000000 */
[----:B------:R-:W-:Y:S01]  /*f190*/  FADD R138, R138, R129 ;  /* 0x000000818a8a7221 */ /* 0x000fe20000000000 */
[----:B------:R1:W2:Y:S01]  /*f1a0*/  MUFU.EX2 R128, R141 ;  /* 0x0000008d00807308 */ /* 0x0002a20000000800 */
[----:B------:R-:W-:Y:S01]  /*f1b0*/  FADD R129, R46, R75 ;  /* 0x0000004b2e817221 */ /* 0x000fe20000000000 */
[----:B------:R-:W-:Y:S01]  /*f1c0*/  @!P3 FMUL R182, R182, 0.5 ;  /* 0x3f000000b6b6b820 */ /* 0x000fe20000400000 */
[----:B------:R-:W-:Y:S01]  /*f1d0*/  @!P2 FMUL R169, R169, 0.5 ;  /* 0x3f000000a9a9a820 */ /* 0x000fe20000400000 */
[----:B----4-:R-:W-:Y:S01]  /*f1e0*/  @!P6 FMUL R133, R133, R133 ;  /* 0x000000858585e220 */ /* 0x010fe20000400000 */
[----:B------:R-:W-:Y:S01]  /*f1f0*/  FSETP.GEU.AND P6, PT, R136, -126, PT ;  /* 0xc2fc00008800780b */ /* 0x000fe20003fce000 */
[----:B------:R-:W-:Y:S01]  /*f200*/  FADD R140, R140, R129 ;  /* 0x000000818c8c7221 */ /* 0x000fe20000000000 */
[----:B------:R-:W-:Y:S01]  /*f210*/  FADD R129, R43, R106 ;  /* 0x0000006a2b817221 */ /* 0x000fe20000000000 */
[----:B------:R-:W-:Y:S01]  /*f220*/  FADD R170, R76, R133 ;  /* 0x000000854caa7221 */ /* 0x000fe20000000000 */
[----:B-1----:R-:W-:Y:S01]  /*f230*/  FADD R141, R47, R82 ;  /* 0x000000522f8d7221 */ /* 0x002fe20000000000 */
[----:B------:R-:W-:Y:S01]  /*f240*/  @!P4 FMUL R117, R117, 0.5 ;  /* 0x3f0000007575c820 */ /* 0x000fe20000400000 */
[----:B------:R-:W-:Y:S01]  /*f250*/  FADD R142, R142, R129 ;  /* 0x000000818e8e7221 */ /* 0x000fe20000000000 */
[----:B------:R-:W-:Y:S01]  /*f260*/  FADD R138, R138, R143 ;  /* 0x0000008f8a8a7221 */ /* 0x000fe20000000000 */
[----:B------:R-:W-:Y:S01]  /*f270*/  FADD R186, R130, R141 ;  /* 0x0000008d82ba7221 */ /* 0x000fe20000000000 */
[----:B------:R1:W3:Y:S01]  /*f280*/  MUFU.EX2 R129, R117 ;  /* 0x0000007500817308 */ /* 0x0002e20000000800 */
[----:B------:R-:W-:Y:S01]  /*f290*/  FADD R141, R44, R105 ;  /* 0x000000692c8d7221 */ /* 0x000fe20000000000 */
[----:B------:R-:W-:Y:S01]  /*f2a0*/  FADD R140, R140, R145 ;  /* 0x000000918c8c7221 */ /* 0x000fe20000000000 */
[----:B--2---:R-:W-:Y:S01]  /*f2b0*/  @!P5 FMUL R128, R128, R128 ;  /* 0x000000808080d220 */ /* 0x004fe20000400000 */
[----:B------:R-:W-:Y:S01]  /*f2c0*/  @!P6 FMUL R136, R136, 0.5 ;  /* 0x3f0000008888e820 */ /* 0x000fe20000400000 */
[----:B------:R-:W-:Y:S01]  /*f2d0*/  FSETP.GEU.AND P5, PT, R168, -126, PT ;  /* 0xc2fc0000a800780b */ /* 0x000fe20003fae000 */
[----:B------:R-:W-:Y:S01]  /*f2e0*/  FADD R179, R141, R170 ;  /* 0x000000aa8db37221 */ /* 0x000fe20000000000 */
[----:B------:R-:W-:Y:S01]  /*f2f0*/  FADD R141, R77, R124 ;  /* 0x0000007c4d8d7221 */ /* 0x000fe20000000000 */
[----:B------:R2:W4:Y:S01]  /*f300*/  MUFU.EX2 R130, R169 ;  /* 0x000000a900827308 */ /* 0x0005220000000800 */
[----:B-1----:R-:W-:Y:S01]  /*f310*/  FADD R117, R24, R63 ;  /* 0x0000003f18757221 */ /* 0x002fe20000000000 */
[----:B------:R-:W-:Y:S01]  /*f320*/  FADD R170, R64, R121 ;  /* 0x0000007940aa7221 */ /* 0x000fe20000000000 */
[----:B------:R-:W-:Y:S01]  /*f330*/  FADD R142, R142, R147 ;  /* 0x000000938e8e7221 */ /* 0x000fe20000000000 */
[----:B------:R-:W-:Y:S01]  /*f340*/  FADD R149, R144, R149 ;  /* 0x0000009590957221 */ /* 0x000fe20000000000 */
[----:B------:R-:W-:Y:S01]  /*f350*/  FADD R184, R117, R132 ;  /* 0x0000008475b87221 */ /* 0x000fe20000000000 */
[----:B------:R-:W-:Y:S01]  /*f360*/  FADD R132, R39, R78 ;  /* 0x0000004e27847221 */ /* 0x000fe20000000000 */
[----:B------:R-:W-:Y:S01]  /*f370*/  FADD R138, R138, R151 ;  /* 0x000000978a8a7221 */ /* 0x000fe20000000000 */
[----:B------:R1:W5:Y:S01]  /*f380*/  MUFU.EX2 R117, R136 ;  /* 0x0000008800757308 */ /* 0x0003620000000800 */
[----:B---3--:R-:W-:Y:S01]  /*f390*/  @!P4 FMUL R129, R129, R129 ;  /* 0x000000818181c220 */ /* 0x008fe20000400000 */
[----:B------:R-:W-:Y:S01]  /*f3a0*/  FSETP.GEU.AND P4, PT, R150, -126, PT ;  /* 0xc2fc00009600780b */ /* 0x000fe20003f8e000 */
[----:B------:R-:W-:Y:S01]  /*f3b0*/  FADD R189, R132, R171 ;  /* 0x000000ab84bd7221 */ /* 0x000fe20000000000 */
[----:B------:R-:W-:Y:S01]  /*f3c0*/  FADD R132, R25, R92 ;  /* 0x0000005c19847221 */ /* 0x000fe20000000000 */
[----:B------:R-:W-:Y:S01]  /*f3d0*/  FADD R171, R60, R113 ;  /* 0x000000713cab7221 */ /* 0x000fe20000000000 */
[----:B------:R-:W-:Y:S01]  /*f3e0*/  @!P5 FMUL R168, R168, 0.5 ;  /* 0x3f000000a8a8d820 */ /* 0x000fe20000400000 */
[----:B--2---:R-:W-:Y:S01]  /*f3f0*/  FADD R169, R48, R109 ;  /* 0x0000006d30a97221 */ /* 0x004fe20000000000 */
[----:B------:R-:W-:Y:S01]  /*f400*/  FADD R172, R80, R129 ;  /* 0x0000008150ac7221 */ /* 0x000fe20000000000 */
[----:B----4-:R-:W-:Y:S01]  /*f410*/  @!P2 FMUL R130, R130, R130 ;  /* 0x000000828282a220 */ /* 0x010fe20000400000 */
[----:B------:R-:W-:Y:S01]  /*f420*/  FSETP.GEU.AND P2, PT, R134, -126, PT ;  /* 0xc2fc00008600780b */ /* 0x000fe20003f4e000 */
[----:B------:R-:W-:Y:S01]  /*f430*/  FADD R174, R132, R171 ;  /* 0x000000ab84ae7221 */ /* 0x000fe20000000000 */
[----:B------:R-:W-:Y:S01]  /*f440*/  FADD R132, R45, R108 ;  /* 0x0000006c2d847221 */ /* 0x000fe20000000000 */
[----:B-1----:R-:W-:Y:S01]  /*f450*/  FADD R136, R28, R93 ;  /* 0x0000005d1c887221 */ /* 0x002fe20000000000 */
[----:B------:R-:W-:Y:S01]  /*f460*/  FADD R171, R65, R12 ;  /* 0x0000000c41ab7221 */ /* 0x000fe20000000000 */
[----:B------:R-:W-:Y:S01]  /*f470*/  @!P4 FMUL R150, R150, 0.5 ;  /* 0x3f0000009696c820 */ /* 0x000fe20000400000 */
[----:B------:R-:W-:Y:S01]  /*f480*/  FADD R178, R132, R141 ;  /* 0x0000008d84b27221 */ /* 0x000fe20000000000 */
[----:B-----5:R-:W-:Y:S01]  /*f490*/  @!P6 FMUL R117, R117, R117 ;  /* 0x000000757575e220 */ /* 0x020fe20000400000 */
[----:B------:R-:W-:Y:S01]  /*f4a0*/  FSETP.GEU.AND P6, PT, R148, -126, PT ;  /* 0xc2fc00009400780b */ /* 0x000fe20003fce000 */
[----:B------:R-:W-:Y:S01]  /*f4b0*/  FADD R141, R103, R96 ;  /* 0x00000060678d7221 */ /* 0x000fe20000000000 */
[----:B------:R-:W-:Y:S01]  /*f4c0*/  FADD R175, R136, R173 ;  /* 0x000000ad88af7221 */ /* 0x000fe20000000000 */
[----:B------:R1:W2:Y:S01]  /*f4d0*/  MUFU.EX2 R132, R168 ;  /* 0x000000a800847308 */ /* 0x0002a20000000800 */
        /* <DEDUP_REMOVED lines=8> */
[----:B-1----:R-:W-:Y:S01]  /*f560*/  FADD R168, R49, R112 ;  /* 0x0000007031a87221 */ /* 0x002fe20000000000 */
[----:B------:R-:W-:Y:S01]  /*f570*/  @!P6 FMUL R148, R148, 0.5 ;  /* 0x3f0000009494e820 */ /* 0x000fe20000400000 */
[----:B------:R-:W-:Y:S01]  /*f580*/  FADD R180, R169, R170 ;  /* 0x000000aaa9b47221 */ /* 0x000fe20000000000 */
[----:B------:R-:W-:Y:S01]  /*f590*/  FADD R169, R69, R8 ;  /* 0x0000000845a97221 */ /* 0x000fe20000000000 */
[----:B------:R-:W-:Y:S01]  /*f5a0*/  FADD R183, R168, R173 ;  /* 0x000000ada8b77221 */ /* 0x000fe20000000000 */
[----:B------:R-:W-:Y:S01]  /*f5b0*/  FADD R168, R53, R120 ;  /* 0x0000007835a87221 */ /* 0x000fe20000000000 */
[----:B------:R-:W-:Y:S01]  /*f5c0*/  FADD R173, R85, R130 ;  /* 0x0000008255ad7221 */ /* 0x000fe20000000000 */
[----:B------:R1:W4:Y:S01]  /*f5d0*/  MUFU.EX2 R136, R150 ;  /* 0x0000009600887308 */ /* 0x0003220000000800 */
[----:B--2---:R-:W-:Y:S01]  /*f5e0*/  @!P5 FMUL R132, R132, R132 ;  /* 0x000000848484d220 */ /* 0x004fe20000400000 */
[----:B------:R-:W-:Y:S01]  /*f5f0*/  FADD R189, R186, R189 ;  /* 0x000000bdbabd7221 */ /* 0x000fe20000000000 */
[----:B------:R-:W-:Y:S01]  /*f600*/  FADD R185, R168, R173 ;  /* 0x000000ada8b97221 */ /* 0x000fe20000000000 */
[----:B------:R-:W-:Y:S01]  /*f610*/  FADD R174, R174, R179 ;  /* 0x000000b3aeae7221 */ /* 0x000fe20000000000 */
[----:B------:R-:W-:Y:S01]  /*f620*/  FADD R168, R73, R132 ;  /* 0x0000008449a87221 */ /* 0x000fe20000000000 */
[----:B------:R-:W-:Y:S01]  /*f630*/  FADD R175, R175, R178 ;  /* 0x000000b2afaf7221 */ /* 0x000fe20000000000 */
[----:B------:R-:W-:Y:S01]  /*f640*/  FADD R176, R176, R181 ;  /* 0x000000b5b0b07221 */ /* 0x000fe20000000000 */
[----:B------:R2:W5:Y:S01]  /*f650*/  MUFU.EX2 R141, R148 ;  /* 0x00000094008d7308 */ /* 0x0005620000000800 */
[----:B-1----:R-:W-:Y:S01]  /*f660*/  FADD R150, R126, R97 ;  /* 0x000000617e967221 */ /* 0x002fe20000000000 */
[----:B---3--:R-:W-:Y:S01]  /*f670*/  @!P2 FMUL R134, R134, R134 ;  /* 0x000000868686a220 */ /* 0x008fe20000400000 */
[----:B------:R-:W-:Y:S01]  /*f680*/  FSETP.GEU.AND P2, PT, R35, -126, PT ;  /* 0xc2fc00002300780b */ /* 0x000fe20003f4e000 */
[----:B------:R-:W-:Y:S01]  /*f690*/  FADD R29, R29, R168 ;  /* 0x000000a81d1d7221 */ /* 0x000fe20000000000 */
[----:B------:R-:W-:Y:S01]  /*f6a0*/  FADD R172, R150, R171 ;  /* 0x000000ab96ac7221 */ /* 0x000fe20000000000 */
[----:B------:R-:W-:Y:S01]  /*f6b0*/  FADD R150, R36, R135 ;  /* 0x0000008724967221 */ /* 0x000fe20000000000 */
[----:B------:R-:W-:Y:S01]  /*f6c0*/  FADD R171, R68, R9 ;  /* 0x0000000944ab7221 */ /* 0x000fe20000000000 */
[----:B------:R-:W1:Y:S01]  /*f6d0*/  MUFU.EX2 R182, R182 ;  /* 0x000000b600b67308 */ /* 0x000e620000000800 */
[----:B--2---:R-:W-:Y:S01]  /*f6e0*/  FADD R148, R37, R100 ;  /* 0x0000006425947221 */ /* 0x004fe20000000000 */
[----:B----4-:R-:W-:Y:S01]  /*f6f0*/  @!P4 FMUL R136, R136, R136 ;  /* 0x000000888888c220 */ /* 0x010fe20000400000 */
[----:B------:R-:W-:Y:S01]  /*f700*/  FADD R177, R150, R171 ;  /* 0x000000ab96b17221 */ /* 0x000fe20000000000 */
[----:B------:R-:W-:Y:S01]  /*f710*/  FADD R150, R40, R101 ;  /* 0x0000006528967221 */ /* 0x000fe20000000000 */
[----:B------:R-:W-:Y:S01]  /*f720*/  FADD R171, R72, R137 ;  /* 0x0000008948ab7221 */ /* 0x000fe20000000000 */
[----:B------:R-:W-:Y:S01]  /*f730*/  FADD R170, R148, R169 ;  /* 0x000000a994aa7221 */ /* 0x000fe20000000000 */
[----:B------:R-:W-:Y:S01]  /*f740*/  FADD R148, R56, R125 ;  /* 0x0000007d38947221 */ /* 0x000fe20000000000 */
[----:B------:R-:W-:Y:S01]  /*f750*/  @!P2 FMUL R35, R35, 0.5 ;  /* 0x3f0000002323a820 */ /* 0x000fe20000400000 */
[----:B-----5:R-:W-:Y:S01]  /*f760*/  @!P6 FMUL R141, R141, R141 ;  /* 0x0000008d8d8de220 */ /* 0x020fe20000400000 */
[----:B------:R-:W-:Y:S01]  /*f770*/  FADD R173, R150, R171 ;  /* 0x000000ab96ad7221 */ /* 0x000fe20000000000 */
[----:B------:R-:W-:Y:S01]  /*f780*/  FADD R150, R57, R136 ;  /* 0x0000008839967221 */ /* 0x000fe20000000000 */
[----:B------:R-:W-:Y:S01]  /*f790*/  FADD R171, R89, R134 ;  /* 0x0000008659ab7221 */ /* 0x000fe20000000000 */
[----:B------:R-:W-:Y:S01]  /*f7a0*/  FADD R169, R88, R141 ;  /* 0x0000008d58a97221 */ /* 0x000fe20000000000 */
[----:B------:R2:W3:Y:S01]  /*f7b0*/  MUFU.EX2 R143, R35 ;  /* 0x00000023008f7308 */ /* 0x0004e20000000800 */
        /* <DEDUP_REMOVED lines=18> */
[----:B------:R-:W-:Y:S01]  /*f8e0*/  F2FP.BF16.F32.PACK_AB R33, R123, R10 ;  /* 0x0000000a7b21723e */ /* 0x000fe200000010ff */
[----:B------:R-:W-:Y:S01]  /*f8f0*/  FADD R189, R32, R189 ;  /* 0x000000bd20bd7221 */ /* 0x000fe20000000000 */
[----:B------:R-:W-:Y:S01]  /*f900*/  SHF.L.U32 R10, R2, 0x1f, RZ ;  /* 0x0000001f020a7819 */ /* 0x000fe200000006ff */
[----:B-1----:R-:W-:Y:S01]  /*f910*/  @!P3 FMUL R182, R182, R182 ;  /* 0x000000b6b6b6b220 */ /* 0x002fe20000400000 */
[----:B--2---:R-:W-:Y:S01]  /*f920*/  F2FP.BF16.F32.PACK_AB R35, R30, R127 ;  /* 0x0000007f1e23723e */ /* 0x004fe200000010ff */
[----:B------:R-:W-:Y:S01]  /*f930*/  FADD R170, R173, R170 ;  /* 0x000000aaadaa7221 */ /* 0x000fe20000000000 */
[----:B------:R-:W-:Y:S01]  /*f940*/  F2FP.BF16.F32.PACK_AB R32, R28, R25 ;  /* 0x000000191c20723e */ /* 0x000fe200000010ff */
[----:B---3--:R-:W-:Y:S01]  /*f950*/  @!P2 FMUL R143, R143, R143 ;  /* 0x0000008f8f8fa220 */ /* 0x008fe20000400000 */
        /* <DEDUP_REMOVED lines=9> */
[----:B------:R-:W-:Y:S01]  /*f9f0*/  FMUL R155, R155, R182 ;  /* 0x000000b69b9b7220 */ /* 0x000fe20000400000 */
        /* <DEDUP_REMOVED lines=15> */
[-C--:B------:R-:W-:Y:S01]  /*faf0*/  FMUL R153, R153, R143.reuse ;  /* 0x0000008f99997220 */ /* 0x080fe20000400000 */
[----:B------:R-:W-:Y:S01]  /*fb00*/  F2FP.BF16.F32.PACK_AB R61, R23, R62 ;  /* 0x0000003e173d723e */ /* 0x000fe200000010ff */
[-C--:B------:R-:W-:Y:S01]  /*fb10*/  FMUL R156, R156, R143.reuse ;  /* 0x0000008f9c9c7220 */ /* 0x080fe20000400000 */
        /* <DEDUP_REMOVED lines=45> */
[----:B------:R-:W-:Y:S01]  /*fdf0*/  F2FP.BF16.F32.PACK_AB R82, R134, R141 ;  /* 0x0000008d8652723e */ /* 0x000fe200000010ff */
[----:B-12---:R-:W-:Y:S06]  /*fe00*/  @!P0 BRA `(.L_x_39) ;  /* 0x0000000000048947 */ /* 0x006fec0003800000 */
[----:B------:R-:W-:Y:S01]  /*fe10*/  BPT.TRAP 0x1 ;  /* 0x000000040000795c */ /* 0x000fe20000300000 */
.L_x_39:
[----:B------:R-:W-:Y:S05]  /*fe20*/  @P2 BRA `(.L_x_40) ;  /* 0x0000000000082947 */ /* 0x000fea0003800000 */
[----:B------:R-:W1:Y:S02]  /*fe30*/  SYNCS.PHASECHK.TRANS64.TRYWAIT P2, [UR7+0x16000], R10 ;  /* 0x0160000aff0075a7 */ /* 0x000e640008040147 */
[----:B-1----:R-:W-:Y:S05]  /*fe40*/  @!P2 BRA `(.L_x_41) ;  /* 0x0000002800aca947 */ /* 0x002fea0003800000 */
.L_x_40:
        /* <DEDUP_REMOVED lines=97> */
.L_x_42:
[----:B------:R-:W-:-:S04]  /*10460*/  ULEA UR7, UR13, UR37, 0x3 ;  /* 0x000000250d077291 */ /* 0x000fc8000f8e183f */
[----:B------:R-:W-:-:S04]  /*10470*/  UIADD3 UR7, UR7, 0x16028, URZ ;  /* 0x0001602807077890 */ /* 0x000fc8000fffe03f */
[----:B------:R-:W-:-:S09]  /*10480*/  UPRMT UR7, URZ, 0x654, UR7 ;  /* 0x000006543f077896 */ /* 0x000fd20008000007 */
[----:B------:R-:W-:Y:S01]  /*10490*/  SYNCS.ARRIVE.TRANS64.RED.A1T0 RZ, [UR7], RZ ;  /* 0x000000ffffff79a7 */ /* 0x000fe20008100407 */
[----:B------:R-:W-:Y:S05]  /*104a0*/  @P1 BRA `(.L_x_43) ;  /* 0x0000000000041947 */ /* 0x000fea0003800000 */
[----:B------:R-:W-:Y:S01]  /*104b0*/  BPT.TRAP 0x1 ;  /* 0x000000040000795c */ /* 0x000fe20000300000 */
.L_x_43:
[----:B------:R-:W-:-:S04]  /*104c0*/  UIADD3 UR13, UR13, 0x1, URZ ;  /* 0x000000010d0d7890 */ /* 0x000fc8000fffe03f */
[----:B------:R-:W-:-:S04]  /*104d0*/  UISETP.NE.AND UP0, UPT, UR13, 0x5, UPT ;  /* 0x000000050d00788c */ /* 0x000fc8000bf05270 */
[----:B------:R-:W-:Y:S01]  /*104e0*/  USEL UR13, UR13, URZ, UP0 ;  /* 0x0000003f0d0d7287 */ /* 0x000fe20008000000 */
[----:B------:R-:W-:Y:S11]  /*104f0*/  @!P0 BRA `(.L_x_44) ;  /* 0x0000000000048947 */ /* 0x000ff60003800000 */
[----:B------:R-:W-:Y:S01]  /*10500*/  BPT.TRAP 0x1 ;  /* 0x000000040000795c */ /* 0x000fe20000300000 */
.L_x_44:
[----:B------:R-:W-:-:S04]  /*10510*/  ULEA UR7, UR13, UR37, 0x3 ;  /* 0x000000250d077291 */ /* 0x000fc8000f8e183f */
[----:B------:R-:W-:-:S04]  /*10520*/  UIADD3 UR7, UR7, 0x16028, URZ ;  /* 0x0001602807077890 */ /* 0x000fc8000fffe03f */
[----:B------:R-:W-:-:S09]  /*10530*/  UPRMT UR7, URZ, 0x654, UR7 ;  /* 0x000006543f077896 */ /* 0x000fd20008000007 */
[----:B------:R-:W-:Y:S01]  /*10540*/  SYNCS.ARRIVE.TRANS64.RED.A1T0 RZ, [UR7], RZ ;  /* 0x000000ffffff79a7 */ /* 0x000fe20008100407 */
[----:B------:R-:W-:Y:S05]  /*10550*/  @P1 BRA `(.L_x_45) ;  /* 0x0000000000041947 */ /* 0x000fea0003800000 */
[----:B------:R-:W-:Y:S01]  /*10560*/  BPT.TRAP 0x1 ;  /* 0x000000040000795c */ /* 0x000fe20000300000 */
.L_x_45:
        /* <DEDUP_REMOVED lines=9> */
[----:B-1----:R-:W-:Y:S01]  /*10600*/  IMAD.MOV.U32 R9, RZ, RZ, R7 ;  /* 0x000000ffff097224 */ /* 0x002fe200078e0007 */
[----:B------:R-:W-:-:S02]  /*10610*/  USEL UR13, UR13, URZ, UP0 ;  /* 0x0000003f0d0d7287 */ /* 0x000fc40008000000 */
[----:B------:R-:W-:Y:S02]  /*10620*/  USEL UR16, UR6, URZ, UP1 ;  /* 0x0000003f06107287 */ /* 0x000fe40008800000 */
[----:B------:R-:W-:Y:S01]  /*10630*/  LOP3.LUT R2, R2, UR7, RZ, 0x3c, !PT ;  /* 0x0000000702027c12 */ /* 0x000fe2000f8e3cff */
[----:B------:R-:W-:Y:S09]  /*10640*/  @P2 BRA `(.L_x_46) ;  /* 0xffffffa400b42947 */ /* 0x000ff2000383ffff */
.L_x_35:
[----:B------:R-:W2:Y:S01]  /*10650*/  SHFL.BFLY PT, R9, R4, 0x1, 0x1f ;  /* 0x0c201f0004097f89 */ /* 0x000ea200000e0000 */
[----:B------:R-:W-:Y:S01]  /*10660*/  BSSY B0, `(.L_x_47) ;  /* 0x0000024000007945 */ /* 0x000fe20003800000 */
[----:B------:R-:W-:Y:S02]  /*10670*/  MOV R11, 0x7f800000 ;  /* 0x7f800000000b7802 */ /* 0x000fe40000000f00 */
[----:B------:R-:W3:Y:S01]  /*10680*/  SHFL.BFLY PT, R0, R3, 0x1, 0x1f ;  /* 0x0c201f0003007f89 */ /* 0x000ee200000e0000 */
[----:B-1----:R-:W-:Y:S02]  /*10690*/  MOV R8, 0x3f800000 ;  /* 0x3f80000000087802 */ /* 0x002fe40000000f00 */
[----:B------:R-:W-:Y:S01]  /*106a0*/  MOV R13, 0x7f800000 ;  /* 0x7f800000000d7802 */ /* 0x000fe20000000f00 */
[----:B--2---:R-:W-:Y:S01]  /*106b0*/  FADD R9, R9, R4 ;  /* 0x0000000409097221 */ /* 0x004fe20000000000 */
[----:B---3--:R-:W-:-:S04]  /*106c0*/  FADD R16, R0, R3 ;  /* 0x0000000300107221 */ /* 0x008fc80000000000 */
[----:B------:R-:W1:Y:S01]  /*106d0*/  SHFL.BFLY PT, R2, R9, 0x2, 0x1f ;  /* 0x0c401f0009027f89 */ /* 0x000e6200000e0000 */
[----:B------:R-:W-:-:S03]  /*106e0*/  IMAD.MOV.U32 R0, RZ, RZ, 0x3f800000 ;  /* 0x3f800000ff007424 */ /* 0x000fc600078e00ff */
[----:B------:R-:W2:Y:S01]  /*106f0*/  SHFL.BFLY PT, R17, R16, 0x2, 0x1f ;  /* 0x0c401f0010117f89 */ /* 0x000ea200000e0000 */
[C---:B-1----:R-:W-:Y:S01]  /*10700*/  FSETP.NE.AND P0, PT, R9.reuse, -R2, PT ;  /* 0x800000020900720b */ /* 0x042fe20003f05000 */
[----:B------:R-:W-:Y:S01]  /*10710*/  FADD R2, R9, R2 ;  /* 0x0000000209027221 */ /* 0x000fe20000000000 */
[----:B--2---:R-:W-:-:S11]  /*10720*/  FADD R6, R16, R17 ;  /* 0x0000001110067221 */ /* 0x004fd60000000000 */
[----:B------:R-:W-:Y:S05]  /*10730*/  @!P0 BRA `(.L_x_48) ;  /* 0x0000000000588947 */ /* 0x000fea0003800000 */
[----:B------:R-:W-:Y:S01]  /*10740*/  MOV R4, R2 ;  /* 0x0000000200047202 */ /* 0x000fe20000000f00 */
[----:B------:R-:W-:Y:S04]  /*10750*/  BSSY B1, `(.L_x_49) ;  /* 0x000000d000017945 */ /* 0x000fe80003800000 */
[----:B------:R-:W-:-:S05]  /*10760*/  VIADD R0, R4, 0x1800000 ;  /* 0x0180000004007836 */ /* 0x000fca0000000000 */
[----:B------:R-:W-:-:S04]  /*10770*/  LOP3.LUT R0, R0, 0x7f800000, RZ, 0xc0, !PT ;  /* 0x7f80000000007812 */ /* 0x000fc800078ec0ff */
[----:B------:R-:W-:-:S13]  /*10780*/  ISETP.GT.U32.AND P0, PT, R0, 0x1ffffff, PT ;  /* 0x01ffffff0000780c */ /* 0x000fda0003f04070 */
[----:B------:R-:W-:Y:S05]  /*10790*/  @P0 BRA `(.L_x_50) ;  /* 0x0000000000100947 */ /* 0x000fea0003800000 */
[----:B------:R-:W-:Y:S02]  /*107a0*/  MOV R2, R4 ;  /* 0x0000000400027202 */ /* 0x000fe40000000f00 */
[----:B------:R-:W-:-:S07]  /*107b0*/  MOV R14, 0x107d0 ;  /* 0x000107d0000e7802 */ /* 0x000fce0000000f00 */
[----:B------:R-:W-:Y:S05]  /*107c0*/  CALL.REL.NOINC `($__internal_0_$__cuda_sm20_rcp_rn_f32_slowpath) ;  /* 0x0000002000f47944 */ /* 0x000fea0003c00000 */
[----:B------:R-:W-:Y:S05]  /*107d0*/  BRA `(.L_x_51) ;  /* 0x0000000000107947 */ /* 0x000fea0003800000 */
.L_x_50:
[----:B------:R-:W1:Y:S02]  /*107e0*/  MUFU.RCP R3, R4 ;  /* 0x0000000400037308 */ /* 0x000e640000001000 */
[----:B-1----:R-:W-:-:S04]  /*107f0*/  FFMA R0, R4, R3, -1 ;  /* 0xbf80000004007423 */ /* 0x002fc80000000003 */
[----:B------:R-:W-:-:S04]  /*10800*/  FADD.FTZ R0, -R0, -RZ ;  /* 0x800000ff00007221 */ /* 0x000fc80000010100 */
[----:B------:R-:W-:-:S07]  /*10810*/  FFMA R0, R3, R0, R3 ;  /* 0x0000000003007223 */ /* 0x000fce0000000003 */
.L_x_51:
[----:B------:R-:W-:Y:S05]  /*10820*/  BSYNC B1 ;  /* 0x0000000000017941 */ /* 0x000fea0003800000 */
.L_x_49:
[----:B------:R-:W-:Y:S01]  /*10830*/  FSETP.GEU.AND P0, PT, |R4|, 1.175494350822287508e-38, PT ;  /* 0x008000000400780b */ /* 0x000fe20003f0e200 */
[----:B------:R-:W-:-:S12]  /*10840*/  ULDC UR4, c[0x0][0x600] ;  /* 0x0001800000047ab9 */ /* 0x000fd80000000800 */
[----:B------:R-:W-:-:S04]  /*10850*/  @!P0 FMUL R4, R4, 16777216 ;  /* 0x4b80000004048820 */ /* 0x000fc80000400000 */
[----:B------:R-:W1:Y:S02]  /*10860*/  MUFU.LG2 R2, R4 ;  /* 0x0000000400027308 */ /* 0x000e640000000c00 */
[----:B-1----:R-:W-:-:S04]  /*10870*/  @!P0 FADD R2, R2, -24 ;  /* 0xc1c0000002028421 */ /* 0x002fc80000000000 */
[----:B------:R-:W-:-:S04]  /*10880*/  FMUL R2, R2, 0.69314718246459960938 ;  /* 0x3f31721802027820 */ /* 0x000fc80000400000 */
[----:B------:R-:W-:-:S07]  /*10890*/  FFMA R13, R5, UR4, R2 ;  /* 0x00000004050d7c23 */ /* 0x000fce0008000002 */
.L_x_48:
[----:B------:R-:W-:Y:S05]  /*108a0*/  BSYNC B0 ;  /* 0x0000000000007941 */ /* 0x000fea0003800000 */
.L_x_47:
[----:B------:R-:W-:Y:S01]  /*108b0*/  FSETP.NE.AND P0, PT, R16, -R17, PT ;  /* 0x800000111000720b */ /* 0x000fe20003f05000 */
[----:B------:R-:W-:Y:S01]  /*108c0*/  ULDC UR4, c[0x0][0x608] ;  /* 0x0001820000047ab9 */ /* 0x000fe20000000800 */
[----:B------:R-:W-:Y:S01]  /*108d0*/  BSSY B0, `(.L_x_52) ;  /* 0x0000021000007945 */ /* 0x000fe20003800000 */
[----:B------:R-:W-:-:S04]  /*108e0*/  FMUL R0, R0, UR4 ;  /* 0x0000000400007c20 */ /* 0x000fc80008400000 */
        /* <DEDUP_REMOVED lines=8> */
[----:B------:R-:W-:Y:S06]  /*10970*/  @!P0 BRA `(.L_x_53) ;  /* 0x0000000000588947 */ /* 0x000fec0003800000 */
[----:B------:R-:W-:Y:S01]  /*10980*/  IADD3 R0, R6, 0x1800000, RZ ;  /* 0x0180000006007810 */ /* 0x000fe20007ffe0ff */
[----:B------:R-:W-:Y:S03]  /*10990*/  BSSY B1, `(.L_x_54) ;  /* 0x000000d000017945 */ /* 0x000fe60003800000 */
[----:B------:R-:W-:-:S04]  /*109a0*/  LOP3.LUT R0, R0, 0x7f800000, RZ, 0xc0, !PT ;  /* 0x7f80000000007812 */ /* 0x000fc800078ec0ff */
[----:B------:R-:W-:-:S13]  /*109b0*/  ISETP.GT.U32.AND P0, PT, R0, 0x1ffffff, PT ;  /* 0x01ffffff0000780c */ /* 0x000fda0003f04070 */
[----:B------:R-:W-:Y:S05]  /*109c0*/  @P0 BRA `(.L_x_55) ;  /* 0x0000000000140947 */ /* 0x000fea0003800000 */
[----:B------:R-:W-:Y:S01]  /*109d0*/  IMAD.MOV.U32 R2, RZ, RZ, R6 ;  /* 0x000000ffff027224 */ /* 0x000fe200078e0006 */
[----:B------:R-:W-:-:S07]  /*109e0*/  MOV R14, 0x10a00 ;  /* 0x00010a00000e7802 */ /* 0x000fce0000000f00 */
[----:B------:R-:W-:Y:S05]  /*109f0*/  CALL.REL.NOINC `($__internal_0_$__cuda_sm20_rcp_rn_f32_slowpath) ;  /* 0x0000002000687944 */ /* 0x000fea0003c00000 */
[----:B------:R-:W-:Y:S01]  /*10a00*/  MOV R8, R0 ;  /* 0x0000000000087202 */ /* 0x000fe20000000f00 */
[----:B------:R-:W-:Y:S06]  /*10a10*/  BRA `(.L_x_56) ;  /* 0x0000000000107947 */ /* 0x000fec0003800000 */
.L_x_55:
[----:B------:R-:W1:Y:S02]  /*10a20*/  MUFU.RCP R3, R6 ;  /* 0x0000000600037308 */ /* 0x000e640000001000 */
[----:B-1----:R-:W-:-:S04]  /*10a30*/  FFMA R0, R6, R3, -1 ;  /* 0xbf80000006007423 */ /* 0x002fc80000000003 */
[----:B------:R-:W-:-:S04]  /*10a40*/  FADD.FTZ R0, -R0, -RZ ;  /* 0x800000ff00007221 */ /* 0x000fc80000010100 */
[----:B------:R-:W-:-:S07]  /*10a50*/  FFMA R8, R3, R0, R3 ;  /* 0x0000000003087223 */ /* 0x000fce0000000003 */
.L_x_56:
[----:B------:R-:W-:Y:S05]  /*10a60*/  BSYNC B1 ;  /* 0x0000000000017941 */ /* 0x000fea0003800000 */
.L_x_54:
[----:B------:R-:W-:Y:S01]  /*10a70*/  FSETP.GEU.AND P0, PT, |R6|, 1.175494350822287508e-38, PT ;  /* 0x008000000600780b */ /* 0x000fe20003f0e200 */
[----:B------:R-:W-:-:S12]  /*10a80*/  ULDC UR4, c[0x0][0x600] ;  /* 0x0001800000047ab9 */ /* 0x000fd80000000800 */
[----:B------:R-:W-:-:S04]  /*10a90*/  @!P0 FMUL R6, R6, 16777216 ;  /* 0x4b80000006068820 */ /* 0x000fc80000400000 */
[----:B------:R-:W1:Y:S02]  /*10aa0*/  MUFU.LG2 R0, R6 ;  /* 0x0000000600007308 */ /* 0x000e640000000c00 */
[----:B-1----:R-:W-:-:S04]  /*10ab0*/  @!P0 FADD R0, R0, -24 ;  /* 0xc1c0000000008421 */ /* 0x002fc80000000000 */
[----:B------:R-:W-:-:S04]  /*10ac0*/  FMUL R0, R0, 0.69314718246459960938 ;  /* 0x3f31721800007820 */ /* 0x000fc80000400000 */
[----:B------:R-:W-:-:S07]  /*10ad0*/  FFMA R11, R7, UR4, R0 ;  /* 0x00000004070b7c23 */ /* 0x000fce0008000000 */
.L_x_53:
[----:B------:R-:W-:Y:S05]  /*10ae0*/  BSYNC B0 ;  /* 0x0000000000007941 */ /* 0x000fea0003800000 */
.L_x_52:
[----:B------:R-:W-:Y:S01]  /*10af0*/  UISETP.NE.AND UP0, UPT, UR36, 0x1, UPT ;  /* 0x000000012400788c */ /* 0x000fe2000bf05270 */
[----:B------:R-:W1:Y:S01]  /*10b00*/  S2R R2, SR_TID.X ;  /* 0x0000000000027919 */ /* 0x000e620000002100 */
[----:B------:R-:W-:Y:S02]  /*10b10*/  ULDC.64 UR8, c[0x0][0x208] ;  /* 0x0000820000087ab9 */ /* 0x000fe40000000a00 */
[----:B------:R-:W-:-:S06]  /*10b20*/  USEL UR4, URZ, 0x1, UP0 ;  /* 0x000000013f047887 */ /* 0x000fcc0008000000 */
[----:B------:R-:W-:Y:S01]  /*10b30*/  MOV R0, UR4 ;  /* 0x0000000400007c02 */ /* 0x000fe20008000f00 */
[----:B------:R-:W-:Y:S02]  /*10b40*/  ULDC UR4, c[0x0][0x608] ;  /* 0x0001820000047ab9 */ /* 0x000fe40000000800 */
[----:B------:R-:W-:Y:S01]  /*10b50*/  FMUL R8, R8, UR4 ;  /* 0x0000000408087c20 */ /* 0x000fe20008400000 */
[----:B------:R-:W-:-:S04]  /*10b60*/  SHF.L.U32 R0, R0, 0x1f, RZ ;  /* 0x0000001f00007819 */ /* 0x000fc800000006ff */
[----:B------:R-:W2:Y:S01]  /*10b70*/  SYNCS.PHASECHK.TRANS64.TRYWAIT P0, [UR15+0x8], R0 ;  /* 0x00000800ff0075a7 */ /* 0x000ea2000800014f */
[C---:B-1----:R-:W-:Y:S02]  /*10b80*/  LOP3.LUT P1, RZ, R2.reuse, 0x3, RZ, 0xc0, !PT ;  /* 0x0000000302ff7812 */ /* 0x042fe4000782c0ff */
[----:B------:R-:W-:Y:S01]  /*10b90*/  LOP3.LUT R16, R2, 0x7f, RZ, 0xc0, !PT ;  /* 0x0000007f02107812 */ /* 0x000fe200078ec0ff */
[----:B--2---:R-:W-:Y:S10]  /*10ba0*/  @!P0 BRA `(.L_x_57) ;  /* 0x0000001c006c8947 */ /* 0x004ff40003800000 */
.L_x_105:
[----:B------:R-:W-:Y:S01]  /*10bb0*/  USHF.L.U32 UR42, UR42, 0x6, URZ ;  /* 0x000000062a2a7899 */ /* 0x000fe2000800063f */
[----:B------:R-:W-:Y:S01]  /*10bc0*/  BSSY B0, `(.L_x_58) ;  /* 0x0000018000007945 */ /* 0x000fe20003800000 */
[----:B------:R-:W-:-:S03]  /*10bd0*/  SHF.R.U32.HI R17, RZ, 0x5, R16 ;  /* 0x00000005ff117819 */ /* 0x000fc60000011610 */
[----:B------:R-:W-:Y:S07]  /*10be0*/  @P1 BRA `(.L_x_59) ;  /* 0x0000000000541947 */ /* 0x000fee0003800000 */
[----:B------:R-:W2:Y:S01]  /*10bf0*/  S2UR UR4, SR_CTAID.Y ;  /* 0x00000000000479c3 */ /* 0x000ea20000002600 */
[----:B-1----:R-:W-:Y:S01]  /*10c00*/  SHF.R.U32.HI R0, RZ, 0x2, R2 ;  /* 0x00000002ff007819 */ /* 0x002fe20000011602 */
[----:B------:R-:W-:Y:S01]  /*10c10*/  IMAD.SHL.U32 R3, R17, 0x10, RZ ;  /* 0x0000001011037824 */ /* 0x000fe200078e00ff */
[----:B------:R-:W-:Y:S02]  /*10c20*/  ULDC.64 UR6, c[0x0][0x688] ;  /* 0x0001a20000067ab9 */ /* 0x000fe40000000a00 */
[----:B------:R-:W-:-:S03]  /*10c30*/  LOP3.LUT R0, R0, 0x7, RZ, 0xc0, !PT ;  /* 0x0000000700007812 */ /* 0x000fc600078ec0ff */
[----:B------:R-:W1:Y:S01]  /*10c40*/  S2UR UR5, SR_CTAID.Z ;  /* 0x00000000000579c3 */ /* 0x000e620000002700 */
[----:B------:R-:W-:-:S04]  /*10c50*/  LOP3.LUT R0, R3, 0xfffffff0, R0, 0xe2, !PT ;  /* 0xfffffff003007812 */ /* 0x000fc800078ee200 */
[----:B------:R-:W-:-:S04]  /*10c60*/  IADD3 R3, R0, UR42, RZ ;  /* 0x0000002a00037c10 */ /* 0x000fc8000fffe0ff */
[----:B------:R-:W-:Y:S01]  /*10c70*/  IADD3 R2, R3, 0x8, RZ ;  /* 0x0000000803027810 */ /* 0x000fe20007ffe0ff */
[----:B--2---:R-:W-:-:S04]  /*10c80*/  UIMAD UR4, UR4, UR6, UR42 ;  /* 0x00000006040472a4 */ /* 0x004fc8000f8e022a */
[----:B-1----:R-:W-:-:S03]  /*10c90*/  UIMAD UR4, UR5, UR7, UR4 ;  /* 0x00000007050472a4 */ /* 0x002fc6000f8e0204 */
[----:B------:R-:W-:Y:S02]  /*10ca0*/  ULDC UR5, c[0x0][0x288] ;  /* 0x0000a20000057ab9 */ /* 0x000fe40000000800 */
[----:B------:R-:W-:Y:S02]  /*10cb0*/  ISETP.GE.U32.AND P0, PT, R3, UR5, PT ;  /* 0x0000000503007c0c */ /* 0x000fe4000bf06070 */
[----:B------:R-:W-:Y:S02]  /*10cc0*/  IADD3 R0, P2, R0, UR4, RZ ;  /* 0x0000000400007c10 */ /* 0x000fe4000ff5e0ff */
[----:B------:R-:W-:Y:S01]  /*10cd0*/  ISETP.GE.U32.AND P1, PT, R2, UR5, PT ;  /* 0x0000000502007c0c */ /* 0x000fe2000bf26070 */
[----:B------:R-:W-:Y:S02]  /*10ce0*/  ULDC.64 UR4, c[0x0][0x680] ;  /* 0x0001a00000047ab9 */ /* 0x000fe40000000a00 */
[----:B------:R-:W-:Y:S01]  /*10cf0*/  IMAD.X R3, RZ, RZ, RZ, P2 ;  /* 0x000000ffff037224 */ /* 0x000fe200010e06ff */
[----:B------:R-:W-:-:S04]  /*10d00*/  LEA R2, P2, R0, UR4, 0x2 ;  /* 0x0000000400027c11 */ /* 0x000fc8000f8410ff */
[----:B------:R-:W-:-:S05]  /*10d10*/  LEA.HI.X R3, R0, UR5, R3, 0x2, P2 ;  /* 0x0000000500037c11 */ /* 0x000fca00090f1403 */
[----:B------:R2:W-:Y:S04]  /*10d20*/  @!P0 STG.E desc[UR8][R2.64], R13 ;  /* 0x0000000d02008986 */ /* 0x0005e8000c101908 */
[----:B------:R2:W-:Y:S02]  /*10d30*/  @!P1 STG.E desc[UR8][R2.64+0x20], R11 ;  /* 0x0000200b02009986 */ /* 0x0005e4000c101908 */
.L_x_59:
[----:B------:R-:W-:Y:S05]  /*10d40*/  BSYNC B0 ;  /* 0x0000000000007941 */ /* 0x000fea0003800000 */
.L_x_58:
[----:B------:R-:W-:Y:S01]  /*10d50*/  ULDC.64 UR4, c[0x0][0x730] ;  /* 0x0001cc0000047ab9 */ /* 0x000fe20000000a00 */
[-C--:B------:R-:W-:Y:S01]  /*10d60*/  FMUL R31, R154, R8.reuse ;  /* 0x000000089a1f7220 */ /* 0x080fe20000400000 */
[----:B------:R-:W-:Y:S01]  /*10d70*/  ISETP.NE.U32.AND P0, PT, RZ, UR4, PT ;  /* 0x00000004ff007c0c */ /* 0x000fe2000bf05070 */
[-C--:B------:R-:W-:Y:S01]  /*10d80*/  FMUL R155, R155, R8.reuse ;  /* 0x000000089b9b7220 */ /* 0x080fe20000400000 */
[-C--:B------:R-:W-:Y:S01]  /*10d90*/  FMUL R33, R158, R8.reuse ;  /* 0x000000089e217220 */ /* 0x080fe20000400000 */
[-C--:B------:R-:W-:Y:S01]  /*10da0*/  FMUL R159, R159, R8.reuse ;  /* 0x000000089f9f7220 */ /* 0x080fe20000400000 */
[----:B------:R-:W-:Y:S01]  /*10db0*/  ISETP.NE.AND.EX P0, PT, RZ, UR5, PT, P0 ;  /* 0x00000005ff007c0c */ /* 0x000fe2000bf05300 */
[-C--:B------:R-:W-:Y:S01]  /*10dc0*/  FMUL R35, R162, R8.reuse ;  /* 0x00000008a2237220 */ /* 0x080fe20000400000 */
[-C--:B------:R-:W-:Y:S01]  /*10dd0*/  FMUL R163, R163, R8.reuse ;  /* 0x00000008a3a37220 */ /* 0x080fe20000400000 */
[-C--:B------:R-:W-:Y:S01]  /*10de0*/  FMUL R37, R166, R8.reuse ;  /* 0x00000008a6257220 */ /* 0x080fe20000400000 */
[----:B------:R-:W-:-:S09]  /*10df0*/  FMUL R167, R167, R8 ;  /* 0x00000008a7a77220 */ /* 0x000fd20000400000 */
[----:B------:R-:W-:Y:S05]  /*10e00*/  @P0 BRA `(.L_x_60) ;  /* 0x0000000000200947 */ /* 0x000fea0003800000 */
[----:B------:R-:W-:Y:S02]  /*10e10*/  ULDC.64 UR4, c[0x0][0x728] ;  /* 0x0001ca0000047ab9 */ /* 0x000fe40000000a00 */
[----:B------:R-:W-:-:S04]  /*10e20*/  ISETP.NE.U32.AND P0, PT, RZ, UR4, PT ;  /* 0x00000004ff007c0c */ /* 0x000fc8000bf05070 */
[----:B------:R-:W-:-:S13]  /*10e30*/  ISETP.NE.AND.EX P0, PT, RZ, UR5, PT, P0 ;  /* 0x00000005ff007c0c */ /* 0x000fda000bf05300 */
[----:B------:R-:W-:Y:S05]  /*10e40*/  @!P0 BRA `(.L_x_61) ;  /* 0x00000000000c8947 */ /* 0x000fea0003800000 */
[----:B-12---:R-:W1:Y:S02]  /*10e50*/  LDC.64 R2, c[0x0][0x728] ;  /* 0x0001ca00ff027b82 */ /* 0x006e640000000a00 */
[----:B-1----:R4:W5:Y:S01]  /*10e60*/  LDG.E R2, desc[UR8][R2.64] ;  /* 0x0000000802027981 */ /* 0x002962000c1e1900 */
[----:B------:R-:W-:Y:S05]  /*10e70*/  BRA `(.L_x_60) ;  /* 0x0000000000047947 */ /* 0x000fea0003800000 */
.L_x_61:
[----:B--2---:R-:W3:Y:S02]  /*10e80*/  LDC R2, c[0x0][0x720] ;  /* 0x0001c800ff027b82 */ /* 0x004ee40000000800 */
.L_x_60:
[----:B-1----:R-:W-:Y:S02]  /*10e90*/  MOV R0, RZ ;  /* 0x000000ff00007202 */ /* 0x002fe40000000f00 */
[----:B---3-5:R-:W-:Y:S02]  /*10ea0*/  MOV R22, R2 ;  /* 0x0000000200167202 */ /* 0x028fe40000000f00 */
[----:B------:R-:W-:-:S13]  /*10eb0*/  LOP3.LUT P0, RZ, R0, 0x1bf, RZ, 0xc0, !PT ;  /* 0x000001bf00ff7812 */ /* 0x000fda000780c0ff */
[----:B------:R-:W-:Y:S05]  /*10ec0*/  @!P0 BRA `(.L_x_62) ;  /* 0x0000000000408947 */ /* 0x000fea0003800000 */
[----:B------:R-:W-:Y:S01]  /*10ed0*/  MOV R0, 0x0 ;  /* 0x0000000000007802 */ /* 0x000fe20000000f00 */
[----:B------:R-:W-:Y:S01]  /*10ee0*/  ULDC.64 UR4, c[0x4][0x68] ;  /* 0x01001a0000047ab9 */ /* 0x000fe20000000a00 */
[----:B------:R-:W-:Y:S01]  /*10ef0*/  ULDC.64 UR6, c[0x4][0x8] ;  /* 0x0100020000067ab9 */ /* 0x000fe20000000a00 */
[----:B------:R-:W-:Y:S01]  /*10f00*/  MOV R4, UR4 ;  /* 0x0000000400047c02 */ /* 0x000fe20008000f00 */
[----:B--2-4-:R1:W2:Y:S01]  /*10f10*/  LDC.64 R2, c[0x4][R0] ;  /* 0x0100000000027b82 */ /* 0x0142a20000000a00 */
[----:B------:R-:W-:Y:S01]  /*10f20*/  IMAD.U32 R5, RZ, RZ, UR5 ;  /* 0x00000005ff057e24 */ /* 0x000fe2000f8e00ff */
[----:B------:R-:W-:Y:S01]  /*10f30*/  ULDC.64 UR4, c[0x4][0x70] ;  /* 0x01001c0000047ab9 */ /* 0x000fe20000000a00 */
[----:B------:R-:W-:Y:S01]  /*10f40*/  IMAD.U32 R10, RZ, RZ, UR6 ;  /* 0x00000006ff0a7e24 */ /* 0x000fe2000f8e00ff */
[----:B------:R-:W-:Y:S01]  /*10f50*/  MOV R6, UR4 ;  /* 0x0000000400067c02 */ /* 0x000fe20008000f00 */
[----:B------:R-:W-:Y:S01]  /*10f60*/  IMAD.MOV.U32 R12, RZ, RZ, 0x1 ;  /* 0x00000001ff0c7424 */ /* 0x000fe200078e00ff */
[----:B------:R-:W-:-:S02]  /*10f70*/  MOV R7, UR5 ;  /* 0x0000000500077c02 */ /* 0x000fc40008000f00 */
[----:B------:R-:W-:Y:S02]  /*10f80*/  MOV R11, UR7 ;  /* 0x00000007000b7c02 */ /* 0x000fe40008000f00 */
[----:B------:R-:W-:Y:S02]  /*10f90*/  MOV R8, 0x70 ;  /* 0x0000007000087802 */ /* 0x000fe40000000f00 */
[----:B-1----:R-:W-:-:S07]  /*10fa0*/  MOV R13, RZ ;  /* 0x000000ff000d7202 */ /* 0x002fce0000000f00 */
[----:B------:R-:W-:-:S07]  /*10fb0*/  LEPC R20, `(.L_x_62) ;  /* 0x000000001014794e */ /* 0x000fce0000000000 */
[----:B--2---:R-:W-:Y:S05]  /*10fc0*/  CALL.ABS.NOINC R2 ;  /* 0x0000000002007343 */ /* 0x004fea0003c00000 */
.L_x_62:
[----:B------:R-:W-:Y:S01]  /*10fd0*/  MOV R18, UR37 ;  /* 0x0000002500127c02 */ /* 0x000fe20008000f00 */
[----:B--2-4-:R-:W-:-:S04]  /*10fe0*/  IMAD.U32 R3, RZ, RZ, UR36 ;  /* 0x00000024ff037e24 */ /* 0x014fc8000f8e00ff */
[----:B------:R-:W-:-:S05]  /*10ff0*/  IMAD R18, R3, 0x1200, R18 ;  /* 0x0000120003127824 */ /* 0x000fca00078e0212 */
[----:B------:R-:W-:-:S04]  /*11000*/  IADD3 R19, R18, -0x1200, RZ ;  /* 0xffffee0012137810 */ /* 0x000fc80007ffe0ff */
[----:B------:R-:W-:-:S13]  /*11010*/  LOP3.LUT P0, RZ, R19, 0x1b0, RZ, 0xc0, !PT ;  /* 0x000001b013ff7812 */ /* 0x000fda000780c0ff */
[----:B------:R-:W-:Y:S05]  /*11020*/  @!P0 BRA `(.L_x_63) ;  /* 0x0000000000408947 */ /* 0x000fea0003800000 */
[----:B------:R-:W-:Y:S01]  /*11030*/  MOV R0, 0x0 ;  /* 0x0000000000007802 */ /* 0x000fe20000000f00 */
[----:B------:R-:W-:Y:S01]  /*11040*/  ULDC.64 UR4, c[0x4][0x68] ;  /* 0x01001a0000047ab9 */ /* 0x000fe20000000a00 */
[----:B------:R-:W-:Y:S01]  /*11050*/  ULDC.64 UR6, c[0x4][0x8] ;  /* 0x0100020000067ab9 */ /* 0x000fe20000000a00 */
[----:B------:R-:W-:Y:S01]  /*11060*/  MOV R4, UR4 ;  /* 0x0000000400047c02 */ /* 0x000fe20008000f00 */
[----:B------:R1:W2:Y:S01]  /*11070*/  LDC.64 R2, c[0x4][R0] ;  /* 0x0100000000027b82 */ /* 0x0002a20000000a00 */
        /* <DEDUP_REMOVED lines=11> */
.L_x_63:
[----:B------:R-:W1:Y:S01]  /*11130*/  S2R R5, SR_TID.X ;  /* 0x0000000000057919 */ /* 0x000e620000002100 */
[----:B------:R-:W-:Y:S01]  /*11140*/  ULDC.64 UR4, c[0x0][0x730] ;  /* 0x0001cc0000047ab9 */ /* 0x000fe20000000a00 */
[----:B------:R-:W-:Y:S01]  /*11150*/  VIADD R16, R16, 0x1f ;  /* 0x0000001f10107836 */ /* 0x000fe20000000000 */
[----:B------:R-:W-:-:S04]  /*11160*/  ISETP.NE.U32.AND P0, PT, RZ, UR4, PT ;  /* 0x00000004ff007c0c */ /* 0x000fc8000bf05070 */
[----:B------:R-:W-:Y:S02]  /*11170*/  ISETP.NE.AND.EX P0, PT, RZ, UR5, PT, P0 ;  /* 0x00000005ff007c0c */ /* 0x000fe4000bf05300 */
[----:B------:R-:W-:-:S11]  /*11180*/  ISETP.GT.U32.AND P1, PT, R16, 0x3e, PT ;  /* 0x0000003e1000780c */ /* 0x000fd60003f24070 */
[----:B------:R-:W2:Y:S01]  /*11190*/  @P0 LDC R22, c[0x0][0x720] ;  /* 0x0001c800ff160b82 */ /* 0x000ea20000000800 */
[C---:B-1----:R-:W-:Y:S02]  /*111a0*/  SHF.L.U32 R0, R5.reuse, 0x5, RZ ;  /* 0x0000000505007819 */ /* 0x042fe400000006ff */
[----:B------:R-:W-:Y:S02]  /*111b0*/  SHF.R.U32.HI R3, RZ, 0x1, R5 ;  /* 0x00000001ff037819 */ /* 0x000fe40000011605 */
[C---:B------:R-:W-:Y:S02]  /*111c0*/  LOP3.LUT R4, R0.reuse, 0xc0, RZ, 0xc0, !PT ;  /* 0x000000c000047812 */ /* 0x040fe400078ec0ff */
[----:B------:R-:W-:Y:S02]  /*111d0*/  LOP3.LUT R2, R0, 0x20, RZ, 0xc0, !PT ;  /* 0x0000002000027812 */ /* 0x000fe400078ec0ff */
[----:B------:R-:W-:Y:S01]  /*111e0*/  LOP3.LUT R4, R4, 0x8, R3, 0xf8, !PT ;  /* 0x0000000804047812 */ /* 0x000fe200078ef803 */
[----:B------:R-:W-:Y:S01]  /*111f0*/  IMAD.SHL.U32 R3, R5, 0x4, RZ ;  /* 0x0000000405037824 */ /* 0x000fe200078e00ff */
[----:B------:R-:W-:-:S02]  /*11200*/  LEA R2, R17, R2, 0x9 ;  /* 0x0000000211027211 */ /* 0x000fc400078e48ff */
[----:B------:R-:W-:Y:S01]  /*11210*/  LOP3.LUT P0, RZ, R5, 0x4, RZ, 0xc0, !PT ;  /* 0x0000000405ff7812 */ /* 0x000fe2000780c0ff */
[-C--:B--2---:R-:W-:Y:S01]  /*11220*/  FMUL R6, R33, R22.reuse ;  /* 0x0000001621067220 */ /* 0x084fe20000400000 */
[----:B------:R-:W-:Y:S01]  /*11230*/  LOP3.LUT R4, R4, 0x18, R3, 0x78, !PT ;  /* 0x0000001804047812 */ /* 0x000fe200078e7803 */
[-C--:B------:R-:W-:Y:S01]  /*11240*/  FMUL R9, R159, R22.reuse ;  /* 0x000000169f097220 */ /* 0x080fe20000400000 */
[----:B------:R-:W-:Y:S01]  /*11250*/  LOP3.LUT R3, R0, 0x100, RZ, 0xc0, !PT ;  /* 0x0000010000037812 */ /* 0x000fe200078ec0ff */
[-C--:B------:R-:W-:Y:S01]  /*11260*/  FMUL R8, R27, R22.reuse ;  /* 0x000000161b087220 */ /* 0x080fe20000400000 */
[-C--:B------:R-:W-:Y:S01]  /*11270*/  FMUL R11, R161, R22.reuse ;  /* 0x00000016a10b7220 */ /* 0x080fe20000400000 */
[----:B------:R-:W-:Y:S01]  /*11280*/  FMUL R10, R35, R22 ;  /* 0x00000016230a7220 */ /* 0x000fe20000400000 */
[----:B------:R-:W-:Y:S01]  /*11290*/  IADD3 R20, R4, R2, R3 ;  /* 0x0000000204147210 */ /* 0x000fe20007ffe003 */
[-C--:B------:R-:W-:Y:S01]  /*112a0*/  FMUL R13, R163, R22.reuse ;  /* 0x00000016a30d7220 */ /* 0x080fe20000400000 */
[-C--:B------:R-:W-:Y:S01]  /*112b0*/  FMUL R0, R23, R22.reuse ;  /* 0x0000001617007220 */ /* 0x080fe20000400000 */
[-C--:B------:R-:W-:Y:S01]  /*112c0*/  FMUL R3, R153, R22.reuse ;  /* 0x0000001699037220 */ /* 0x080fe20000400000 */
[----:B------:R-:W-:Y:S01]  /*112d0*/  LEA R19, R20, R19, 0x1 ;  /* 0x0000001314137211 */ /* 0x000fe200078e08ff */
        /* <DEDUP_REMOVED lines=9> */
[----:B------:R-:W-:Y:S02]  /*11370*/  IADD3 R21, R19, 0x20, RZ ;  /* 0x0000002013157810 */ /* 0x000fe40007ffe0ff */
[----:B------:R-:W-:Y:S02]  /*11380*/  F2FP.BF16.F32.PACK_AB R8, R11, R8 ;  /* 0x000000080b08723e */ /* 0x000fe400000010ff */
[----:B------:R-:W-:Y:S02]  /*11390*/  F2FP.BF16.F32.PACK_AB R9, R13, R10 ;  /* 0x0000000a0d09723e */ /* 0x000fe400000010ff */
[----:B------:R-:W-:Y:S02]  /*113a0*/  @P0 IADD3 R21, R19, -0x20, RZ ;  /* 0xffffffe013150810 */ /* 0x000fe40007ffe0ff */
[----:B------:R-:W-:Y:S02]  /*113b0*/  F2FP.BF16.F32.PACK_AB R24, R3, R0 ;  /* 0x000000000318723e */ /* 0x000fe400000010ff */
[----:B------:R-:W-:-:S02]  /*113c0*/  F2FP.BF16.F32.PACK_AB R25, R5, R2 ;  /* 0x000000020519723e */ /* 0x000fc400000010ff */
[----:B------:R-:W-:Y:S02]  /*113d0*/  F2FP.BF16.F32.PACK_AB R26, R7, R4 ;  /* 0x00000004071a723e */ /* 0x000fe400000010ff */
[----:B------:R-:W-:Y:S02]  /*113e0*/  F2FP.BF16.F32.PACK_AB R10, R15, R12 ;  /* 0x0000000c0f0a723e */ /* 0x000fe400000010ff */
[----:B------:R-:W-:Y:S01]  /*113f0*/  F2FP.BF16.F32.PACK_AB R11, R17, R14 ;  /* 0x0000000e110b723e */ /* 0x000fe200000010ff */
[----:B------:R-:W-:Y:S06]  /*11400*/  @P1 BRA `(.L_x_64) ;  /* 0x0000000000041947 */ /* 0x000fec0003800000 */
[----:B------:R-:W-:-:S04]  /*11410*/  DEPBAR.LE SB0, 0x0 ;  /* 0x000080000000791a */ /* 0x000fc80000000000 */
.L_x_64:
[----:B------:R-:W-:Y:S05]  /*11420*/  WARPSYNC.ALL ;  /* 0x0000000000007948 */ /* 0x000fea0003800000 */
[----:B------:R-:W-:Y:S01]  /*11430*/  BAR.SYNC.DEFER_BLOCKING 0x1, 0x80 ;  /* 0x0042000000007b1d */ /* 0x000fe20000010000 */
[----:B------:R-:W-:-:S05]  /*11440*/  IMAD R20, R20, 0x2, R18 ;  /* 0x0000000214147824 */ /* 0x000fca00078e0212 */
[----:B------:R-:W-:Y:S01]  /*11450*/  BSSY B0, `(.L_x_65) ;  /* 0x0000015000007945 */ /* 0x000fe20003800000 */
[----:B------:R1:W-:Y:S04]  /*11460*/  STSM.16.M88.4 [R20+-0x1200], R24 ;  /* 0xffee001814007844 */ /* 0x0003e80000000200 */
[----:B------:R1:W-:Y:S01]  /*11470*/  STSM.16.M88.4 [R21], R8 ;  /* 0x0000000815007844 */ /* 0x0003e20000000200 */
[----:B------:R-:W-:Y:S01]  /*11480*/  @!PT LDS RZ, [RZ] ;  /* 0x00000000fffff984 */ /* 0x000fe20000000800 */
[----:B------:R-:W-:Y:S01]  /*11490*/  @!PT LDS RZ, [RZ] ;  /* 0x00000000fffff984 */ /* 0x000fe20000000800 */
[----:B------:R-:W-:Y:S01]  /*114a0*/  @!PT LDS RZ, [RZ] ;  /* 0x00000000fffff984 */ /* 0x000fe20000000800 */
[----:B------:R-:W-:Y:S01]  /*114b0*/  @!PT LDS RZ, [RZ] ;  /* 0x00000000fffff984 */ /* 0x000fe20000000800 */
[----:B------:R2:W-:Y:S06]  /*114c0*/  MEMBAR.ALL.CTA ;  /* 0x0000000000007992 */ /* 0x0005ec0000008000 */
[----:B--2---:R-:W2:Y:S02]  /*114d0*/  FENCE.VIEW.ASYNC.S ;  /* 0x00000000000073c6 */ /* 0x004ea40000000000 */
[----:B--2---:R-:W-:Y:S06]  /*114e0*/  BAR.SYNC.DEFER_BLOCKING 0x1, 0x80 ;  /* 0x0042000000007b1d */ /* 0x004fec0000010000 */
[----:B------:R-:W-:Y:S05]  /*114f0*/  @P1 BRA `(.L_x_66) ;  /* 0x0000000000281947 */ /* 0x000fea0003800000 */
[----:B------:R-:W-:Y:S01]  /*11500*/  S2UR UR44, SR_CTAID.Z ;  /* 0x00000000002c79c3 */ /* 0x000fe20000002700 */
[----:B------:R-:W-:Y:S01]  /*11510*/  R2UR UR40, R18 ;  /* 0x00000000122872ca */ /* 0x000fe200000e0000 */
[----:B------:R-:W-:Y:S01]  /*11520*/  ULDC.64 UR4, c[0x0][0x198] ;  /* 0x0000660000047ab9 */ /* 0x000fe20000000a00 */
[----:B------:R-:W-:Y:S01]  /*11530*/  UMOV UR41, URZ ;  /* 0x0000003f00297c82 */ /* 0x000fe20008000000 */
[----:B------:R-:W-:-:S04]  /*11540*/  UIADD3 UR4, UP0, UR4, 0x670, URZ ;  /* 0x0000067004047890 */ /* 0x000fc8000ff1e03f */
[----:B------:R-:W2:Y:S01]  /*11550*/  S2UR UR43, SR_CTAID.Y ;  /* 0x00000000002b79c3 */ /* 0x000ea20000002600 */
[----:B------:R-:W-:-:S05]  /*11560*/  UIADD3.X UR5, URZ, UR5, URZ, UP0, !UPT ;  /* 0x000000053f057290 */ /* 0x000fca00087fe43f */
[----:B------:R-:W-:-:S09]  /*11570*/  UIADD3 UR40, UR40, -0x1200, URZ ;  /* 0xffffee0028287890 */ /* 0x000fd2000fffe03f */
[----:B--2---:R2:W-:Y:S02]  /*11580*/  UTMASTG.4D [UR40], [UR4] ;  /* 0x00000028040073b5 */ /* 0x0045e40008018000 */
[----:B--2---:R0:W-:Y:S02]  /*11590*/  UTMACMDFLUSH ;  /* 0x00000000000079b7 */ /* 0x0041e40000000000 */
.L_x_66:
[----:B------:R-:W-:Y:S05]  /*115a0*/  BSYNC B0 ;  /* 0x0000000000007941 */ /* 0x000fea0003800000 */
.L_x_65:
[----:B------:R-:W-:Y:S01]  /*115b0*/  UIADD3 UR36, UR36, -0x1, URZ ;  /* 0xffffffff24247890 */ /* 0x000fe2000fffe03f */
[----:B------:R-:W-:-:S04]  /*115c0*/  DEPBAR.LE SB0, 0x0 ;  /* 0x000080000000791a */ /* 0x000fc80000000000 */
[----:B------:R-:W-:-:S04]  /*115d0*/  USHF.L.U32 UR4, UR36, 0x3, URZ ;  /* 0x0000000324047899 */ /* 0x000fc8000800063f */
[----:B------:R-:W-:-:S04]  /*115e0*/  ULOP3.LUT UR4, UR4, 0x8, URZ, 0xe2, !UPT ;  /* 0x0000000804047892 */ /* 0x000fc8000f8ee23f */
[----:B------:R-:W-:-:S06]  /*115f0*/  ULOP3.LUT UR4, UR4, 0x18, URZ, 0x3c, !UPT ;  /* 0x0000001804047892 */ /* 0x000fcc000f8e3c3f */
[----:B------:R-:W-:-:S04]  /*11600*/  MOV R0, UR4 ;  /* 0x0000000400007c02 */ /* 0x000fc80008000f00 */
[----:B------:R-:W-:Y:S01]  /*11610*/  SYNCS.ARRIVE.TRANS64.A1T0 RZ, [R0+UR37+0x16090], RZ ;  /* 0x016090ff00ff79a7 */ /* 0x000fe20008100025 */
[----:B------:R-:W-:Y:S05]  /*11620*/  EXIT ;  /* 0x000000000000794d */ /* 0x000fea0003800000 */
.L_x_6:
[----:B------:R-:W-:-:S08]  /*11630*/  UISETP.NE.AND UP0, UPT, UR10, 0x1, UPT ;  /* 0x000000010a00788c */ /* 0x000fd0000bf05270 */
[----:B------:R-:W1:-:S00]  /*11640*/  USETMAXREG.DEALLOC.CTAPOOL 0x18 ;  /* 0x00000018000079c8 */ /* 0x000e4000080e0500 */
[----:B------:R-:W-:-:S13]  /*11650*/  PLOP3.LUT P0, PT, PT, PT, UP0, 0x80, 0x0 ;  /* 0x000000000000781c */ /* 0x000fda0003f0f008 */
[----:B------:R-:W-:Y:S05]  /*11660*/  @P0 EXIT ;  /* 0x000000000000094d */ /* 0x000fea0003800000 */
[----:B------:R-:W2:Y:S01]  /*11670*/  S2UR UR11, SR_CTAID.X ;  /* 0x00000000000b79c3 */ /* 0x000ea20000002500 */
[----:B------:R-:W-:Y:S01]  /*11680*/  ELECT P3, URZ, PT ;  /* 0x00000000003f782f */ /* 0x000fe20003860000 */
[----:B------:R-:W-:Y:S01]  /*11690*/  BSSY B0, `(.L_x_67) ;  /* 0x0000029000007945 */ /* 0x000fe20003800000 */
[----:B-1----:R-:W-:Y:S01]  /*116a0*/  MOV R2, RZ ;  /* 0x000000ff00027202 */ /* 0x002fe20000000f00 */
[----:B------:R-:W-:Y:S01]  /*116b0*/  IMAD.MOV.U32 R8, RZ, RZ, RZ ;  /* 0x000000ffff087224 */ /* 0x000fe200078e00ff */
[----:B------:R-:W-:-:S03]  /*116c0*/  MOV R4, RZ ;  /* 0x000000ff00047202 */ /* 0x000fc60000000f00 */
[----:B------:R-:W1:Y:S08]  /*116d0*/  S2UR UR20, SR_CTAID.Y ;  /* 0x00000000001479c3 */ /* 0x000e700000002600 */
[----:B------:R-:W3:Y:S01]  /*116e0*/  S2UR UR21, SR_CTAID.Z ;  /* 0x00000000001579c3 */ /* 0x000ee20000002700 */
[----:B--2---:R-:W-:Y:S01]  /*116f0*/  USHF.L.U32 UR11, UR11, 0x7, URZ ;  /* 0x000000070b0b7899 */ /* 0x004fe2000800063f */
[----:B------:R-:W-:Y:S11]  /*11700*/  @!P3 BRA `(.L_x_68) ;  /* 0x000000000084b947 */ /* 0x000ff60003800000 */
[----:B------:R-:W2:Y:S01]  /*11710*/  S2R R4, SR_CgaCtaId ;  /* 0x0000000000047919 */ /* 0x000ea20000008800 */
[----:B------:R-:W-:Y:S02]  /*11720*/  MOV R3, 0x400 ;  /* 0x0000040000037802 */ /* 0x000fe40000000f00 */
[----:B------:R-:W-:Y:S02]  /*11730*/  MOV R5, 0x1 ;  /* 0x0000000100057802 */ /* 0x000fe40000000f00 */
[----:B--2---:R-:W-:Y:S02]  /*11740*/  LEA R4, R4, R3, 0x18 ;  /* 0x0000000304047211 */ /* 0x004fe400078ec0ff */
[----:B------:R-:W-:-:S04]  /*11750*/  SHF.L.U32 R3, R5, 0x1f, RZ ;  /* 0x0000001f05037819 */ /* 0x000fc800000006ff */
[----:B------:R-:W2:Y:S02]  /*11760*/  SYNCS.PHASECHK.TRANS64.TRYWAIT P0, [R4+URZ+0x16060], R3 ;  /* 0x01606003040075a7 */ /* 0x000ea4000800017f */
[----:B--2---:R-:W-:Y:S05]  /*11770*/  @!P0 BRA `(.L_x_69) ;  /* 0x0000001000908947 */ /* 0x004fea0003800000 */
.L_x_106:
[----:B------:R-:W-:Y:S01]  /*11780*/  ULOP3.LUT UR4, UR6, 0x2, URZ, 0xfc, !UPT ;  /* 0x0000000206047892 */ /* 0x000fe2000f8efc3f */
[----:B--2---:R-:W-:-:S03]  /*11790*/  @P2 IMAD.MOV.U32 R3, RZ, RZ, 0x1000 ;  /* 0x00001000ff032424 */ /* 0x004fc600078e00ff */
[----:B------:R-:W-:Y:S01]  /*117a0*/  UPRMT UR4, UR4, 0x9910, URZ ;  /* 0x0000991004047896 */ /* 0x000fe2000800003f */
[----:B------:R2:W-:Y:S03]  /*117b0*/  @P2 SYNCS.ARRIVE.TRANS64 RZ, [R4+URZ+0x16050], R3 ;  /* 0x0160500304ff29a7 */ /* 0x0005e6000800003f */
[----:B------:R-:W-:-:S06]  /*117c0*/  UISETP.NE.AND UP0, UPT, UR4, 0x2, UPT ;  /* 0x000000020400788c */ /* 0x000fcc000bf05270 */
[----:B------:R-:W-:-:S13]  /*117d0*/  PLOP3.LUT P0, PT, PT, PT, UP0, 0x80, 0x0 ;  /* 0x000000000000781c */ /* 0x000fda0003f0f008 */
[----:B--2---:R-:W-:Y:S05]  /*117e0*/  @P0 BRA `(.L_x_70) ;  /* 0x0000000000040947 */ /* 0x004fea0003800000 */
[----:B-1-3--:R-:W-:Y:S01]  /*117f0*/  BPT.TRAP 0x1 ;  /* 0x000000040000795c */ /* 0x00afe20000300000 */
.L_x_70:
[----:B------:R-:W-:-:S04]  /*11800*/  LOP3.LUT P0, RZ, R0, 0x1f, RZ, 0xc0, !PT ;  /* 0x0000001f00ff7812 */ /* 0x000fc8000780c0ff */
[----:B------:R-:W-:-:S13]  /*11810*/  PLOP3.LUT P0, PT, P0, P2, PT, 0x2a, 0x0 ;  /* 0x000000000000781c */ /* 0x000fda0000704572 */
[----:B------:R-:W-:Y:S05]  /*11820*/  @P0 BRA `(.L_x_71) ;  /* 0x0000000000040947 */ /* 0x000fea0003800000 */
[----:B-1-3--:R-:W-:Y:S01]  /*11830*/  BPT.TRAP 0x1 ;  /* 0x000000040000795c */ /* 0x00afe20000300000 */
.L_x_71:
[----:B------:R-:W-:Y:S01]  /*11840*/  R2UR UR8, R4 ;  /* 0x00000000040872ca */ /* 0x000fe200000e0000 */
[----:B------:R-:W-:Y:S01]  /*11850*/  ULDC.64 UR4, c[0x0][0x198] ;  /* 0x0000660000047ab9 */ /* 0x000fe20000000a00 */
[----:B------:R-:W-:Y:S01]  /*11860*/  UMOV UR14, 0x0 ;  /* 0x00000000000e7882 */ /* 0x000fe20000000000 */
[----:B------:R-:W-:Y:S01]  /*11870*/  UIADD3 UR4, UP0, UR4, 0xf0, URZ ;  /* 0x000000f004047890 */ /* 0x000fe2000ff1e03f */
[----:B------:R-:W-:Y:S01]  /*11880*/  MOV R4, 0x1 ;  /* 0x0000000100047802 */ /* 0x000fe20000000f00 */
[----:B------:R-:W-:Y:S01]  /*11890*/  UMOV UR15, 0x10000000 ;  /* 0x10000000000f7882 */ /* 0x000fe20000000000 */
[----:B------:R-:W-:Y:S01]  /*118a0*/  UMOV UR10, URZ ;  /* 0x0000003f000a7c82 */ /* 0x000fe20008000000 */
[----:B------:R-:W-:Y:S01]  /*118b0*/  UIADD3.X UR5, URZ, UR5, URZ, UP0, !UPT ;  /* 0x000000053f057290 */ /* 0x000fe200087fe43f */
[----:B------:R-:W-:Y:S01]  /*118c0*/  MOV R8, 0x40 ;  /* 0x0000004000087802 */ /* 0x000fe20000000f00 */
[----:B-1----:R-:W-:Y:S01]  /*118d0*/  UMOV UR12, UR20 ;  /* 0x00000014000c7c82 */ /* 0x002fe20008000000 */
[----:B---3--:R-:W-:-:S03]  /*118e0*/  UMOV UR13, UR21 ;  /* 0x00000015000d7c82 */ /* 0x008fc60008000000 */
[----:B------:R-:W-:-:S09]  /*118f0*/  UIADD3 UR9, UR8, 0x16050, URZ ;  /* 0x0001605008097890 */ /* 0x000fd2000fffe03f */
[----:B------:R2:W-:Y:S02]  /*11900*/  UTMALDG.4D [UR8], [UR4], desc[UR14] ;  /* 0x00000e08040075b4 */ /* 0x0005e40008019000 */
[----:B--2---:R-:W-:Y:S01]  /*11910*/  NOP ;  /* 0x0000000000007918 */ /* 0x004fe20000000000 */
.L_x_68:
[----:B-1-3--:R-:W-:Y:S05]  /*11920*/  BSYNC B0 ;  /* 0x0000000000007941 */ /* 0x00afea0003800000 */
.L_x_67:
[----:B------:R-:W1:Y:S01]  /*11930*/  LDC R3, c[0x0][0x28c] ;  /* 0x0000a300ff037b82 */ /* 0x000e620000000800 */
[----:B------:R-:W-:Y:S01]  /*11940*/  BSSY B0, `(.L_x_72) ;  /* 0x0000023000007945 */ /* 0x000fe20003800000 */
[----:B-1----:R-:W-:-:S13]  /*11950*/  ISETP.GT.AND P4, PT, R3, RZ, P3 ;  /* 0x000000ff0300720c */ /* 0x002fda0001f84270 */
[----:B------:R-:W-:Y:S05]  /*11960*/  @!P4 BRA `(.L_x_73) ;  /* 0x000000000080c947 */ /* 0x000fea0003800000 */
[----:B------:R-:W1:Y:S01]  /*11970*/  S2R R5, SR_CgaCtaId ;  /* 0x0000000000057919 */ /* 0x000e620000008800 */
[----:B------:R-:W-:-:S04]  /*11980*/  MOV R2, 0x400 ;  /* 0x0000040000027802 */ /* 0x000fc80000000f00 */
[----:B-1----:R-:W-:Y:S01]  /*11990*/  LEA R5, R5, R2, 0x18 ;  /* 0x0000000205057211 */ /* 0x002fe200078ec0ff */
[----:B------:R-:W-:-:S05]  /*119a0*/  IMAD.MOV.U32 R2, RZ, RZ, 0x1 ;  /* 0x00000001ff027424 */ /* 0x000fca00078e00ff */
[----:B------:R-:W-:-:S04]  /*119b0*/  SHF.L.U32 R2, R2, 0x1f, RZ ;  /* 0x0000001f02027819 */ /* 0x000fc800000006ff */
[----:B------:R-:W1:Y:S02]  /*119c0*/  SYNCS.PHASECHK.TRANS64.TRYWAIT P0, [R5+URZ+0x16028], R2 ;  /* 0x01602802050075a7 */ /* 0x000e64000800017f */
[----:B-1----:R-:W-:Y:S05]  /*119d0*/  @!P0 BRA `(.L_x_74) ;  /* 0x00000010000c8947 */ /* 0x002fea0003800000 */
.L_x_107:
[----:B------:R-:W-:Y:S01]  /*119e0*/  ULOP3.LUT UR4, UR6, 0x2, URZ, 0xfc, !UPT ;  /* 0x0000000206047892 */ /* 0x000fe2000f8efc3f */
[----:B-1----:R-:W-:-:S03]  /*119f0*/  @P2 MOV R2, 0x4000 ;  /* 0x0000400000022802 */ /* 0x002fc60000000f00 */
[----:B------:R-:W-:Y:S01]  /*11a00*/  UPRMT UR4, UR4, 0x9910, URZ ;  /* 0x0000991004047896 */ /* 0x000fe2000800003f */
[----:B------:R1:W-:Y:S03]  /*11a10*/  @P2 SYNCS.ARRIVE.TRANS64 RZ, [R5+URZ+0x16000], R2 ;  /* 0x0160000205ff29a7 */ /* 0x0003e6000800003f */
[----:B------:R-:W-:-:S06]  /*11a20*/  UISETP.NE.AND UP0, UPT, UR4, 0x2, UPT ;  /* 0x000000020400788c */ /* 0x000fcc000bf05270 */
[----:B------:R-:W-:-:S13]  /*11a30*/  PLOP3.LUT P0, PT, PT, PT, UP0, 0x80, 0x0 ;  /* 0x000000000000781c */ /* 0x000fda0003f0f008 */
[----:B-1----:R-:W-:Y:S05]  /*11a40*/  @P0 BRA `(.L_x_75) ;  /* 0x0000000000040947 */ /* 0x002fea0003800000 */
[----:B------:R-:W-:Y:S01]  /*11a50*/  BPT.TRAP 0x1 ;  /* 0x000000040000795c */ /* 0x000fe20000300000 */
.L_x_75:
[----:B------:R-:W-:-:S04]  /*11a60*/  LOP3.LUT P0, RZ, R0, 0x1f, RZ, 0xc0, !PT ;  /* 0x0000001f00ff7812 */ /* 0x000fc8000780c0ff */
[----:B------:R-:W-:-:S13]  /*11a70*/  PLOP3.LUT P0, PT, P0, P2, PT, 0x2a, 0x0 ;  /* 0x000000000000781c */ /* 0x000fda0000704572 */
[----:B------:R-:W-:Y:S05]  /*11a80*/  @P0 BRA `(.L_x_76) ;  /* 0x0000000000040947 */ /* 0x000fea0003800000 */
[----:B------:R-:W-:Y:S01]  /*11a90*/  BPT.TRAP 0x1 ;  /* 0x000000040000795c */ /* 0x000fe20000300000 */
.L_x_76:
        /* <DEDUP_REMOVED lines=8> */
[----:B------:R-:W-:-:S05]  /*11b20*/  UMOV UR19, URZ ;  /* 0x0000003f00137c82 */ /* 0x000fca0008000000 */
[----:B------:R-:W-:Y:S02]  /*11b30*/  UIADD3 UR16, UR17, 0x2000, URZ ;  /* 0x0000200011107890 */ /* 0x000fe4000fffe03f */
[----:B------:R-:W-:-:S09]  /*11b40*/  UIADD3 UR17, UR17, 0x16000, URZ ;  /* 0x0001600011117890 */ /* 0x000fd2000fffe03f */
[----:B------:R1:W-:Y:S02]  /*11b50*/  UTMALDG.4D [UR16], [UR4], desc[UR8] ;  /* 0x00000810040075b4 */ /* 0x0003e40008019000 */
[----:B-1----:R-:W-:Y:S01]  /*11b60*/  NOP ;  /* 0x0000000000007918 */ /* 0x002fe20000000000 */
.L_x_73:
[----:B------:R-:W-:Y:S05]  /*11b70*/  BSYNC B0 ;  /* 0x0000000000007941 */ /* 0x000fea0003800000 */
.L_x_72:
[----:B------:R-:W-:Y:S04]  /*11b80*/  BSSY B0, `(.L_x_77) ;  /* 0x0000025000007945 */ /* 0x000fe80003800000 */
[----:B------:R-:W-:Y:S05]  /*11b90*/  @!P3 BRA `(.L_x_78) ;  /* 0x00000000008cb947 */ /* 0x000fea0003800000 */
[----:B------:R-:W1:Y:S01]  /*11ba0*/  S2R R6, SR_CgaCtaId ;  /* 0x0000000000067919 */ /* 0x000e620000008800 */
[----:B------:R-:W-:-:S04]  /*11bb0*/  MOV R5, 0x400 ;  /* 0x0000040000057802 */ /* 0x000fc80000000f00 */
[----:B-1----:R-:W-:Y:S01]  /*11bc0*/  LEA R7, R6, R5, 0x18 ;  /* 0x0000000506077211 */ /* 0x002fe200078ec0ff */
[----:B------:R-:W-:-:S03]  /*11bd0*/  IMAD.MOV.U32 R6, RZ, RZ, 0x1 ;  /* 0x00000001ff067424 */ /* 0x000fc600078e00ff */
[----:B------:R-:W-:Y:S02]  /*11be0*/  LEA R5, R4, R7, 0x3 ;  /* 0x0000000704057211 */ /* 0x000fe400078e18ff */
[----:B------:R-:W-:-:S04]  /*11bf0*/  SHF.L.U32 R6, R6, 0x1f, RZ ;  /* 0x0000001f06067819 */ /* 0x000fc800000006ff */
[----:B------:R-:W1:Y:S02]  /*11c00*/  SYNCS.PHASECHK.TRANS64.TRYWAIT P0, [R5+URZ+0x16060], R6 ;  /* 0x01606006050075a7 */ /* 0x000e64000800017f */
[----:B-1----:R-:W-:Y:S05]  /*11c10*/  @!P0 BRA `(.L_x_79) ;  /* 0x0000000c00908947 */ /* 0x002fea0003800000 */
.L_x_108:
        /* <DEDUP_REMOVED lines=8> */
.L_x_80:
[----:B------:R-:W-:-:S04]  /*11ca0*/  LOP3.LUT P0, RZ, R0, 0x1f, RZ, 0xc0, !PT ;  /* 0x0000001f00ff7812 */ /* 0x000fc8000780c0ff */
[----:B------:R-:W-:-:S13]  /*11cb0*/  PLOP3.LUT P0, PT, P0, P2, PT, 0x2a, 0x0 ;  /* 0x000000000000781c */ /* 0x000fda0000704572 */
[----:B------:R-:W-:Y:S05]  /*11cc0*/  @P0 BRA `(.L_x_81) ;  /* 0x0000000000040947 */ /* 0x000fea0003800000 */
[----:B------:R-:W-:Y:S01]  /*11cd0*/  BPT.TRAP 0x1 ;  /* 0x000000040000795c */ /* 0x000fe20000300000 */
.L_x_81:
[----:B------:R-:W-:Y:S01]  /*11ce0*/  R2UR UR16, R4 ;  /* 0x00000000041072ca */ /* 0x000fe200000e0000 */
[----:B------:R-:W-:Y:S01]  /*11cf0*/  ULDC.64 UR8, c[0x0][0x198] ;  /* 0x0000660000087ab9 */ /* 0x000fe20000000a00 */
[----:B------:R-:W-:Y:S01]  /*11d00*/  R2UR UR4, R7 ;  /* 0x00000000070472ca */ /* 0x000fe200000e0000 */
[----:B------:R-:W-:Y:S01]  /*11d10*/  UIADD3 UR8, UP0, UR8, 0xf0, URZ ;  /* 0x000000f008087890 */ /* 0x000fe2000ff1e03f */
[----:B------:R-:W-:Y:S01]  /*11d20*/  R2UR UR19, R8 ;  /* 0x00000000081372ca */ /* 0x000fe200000e0000 */
[----:B------:R-:W-:Y:S01]  /*11d30*/  UMOV UR5, 0x10000000 ;  /* 0x1000000000057882 */ /* 0x000fe20000000000 */
[----:B------:R-:W-:Y:S01]  /*11d40*/  R2UR UR17, R5 ;  /* 0x00000000051172ca */ /* 0x000fe200000e0000 */
[----:B------:R-:W-:Y:S01]  /*11d50*/  UIADD3.X UR9, URZ, UR9, URZ, UP0, !UPT ;  /* 0x000000093f097290 */ /* 0x000fe200087fe43f */
[----:B------:R-:W-:-:S07]  /*11d60*/  UMOV UR18, URZ ;  /* 0x0000003f00127c82 */ /* 0x000fce0008000000 */
[----:B------:R-:W-:Y:S02]  /*11d70*/  ULEA UR16, UR16, UR4, 0xc ;  /* 0x0000000410107291 */ /* 0x000fe4000f8e603f */
[----:B------:R-:W-:Y:S02]  /*11d80*/  UIADD3 UR19, UR11, UR19, URZ ;  /* 0x000000130b137290 */ /* 0x000fe4000fffe03f */
[----:B------:R-:W-:Y:S01]  /*11d90*/  UIADD3 UR17, UR17, 0x16050, URZ ;  /* 0x0001605011117890 */ /* 0x000fe2000fffe03f */
[----:B------:R-:W-:-:S08]  /*11da0*/  UMOV UR4, 0x0 ;  /* 0x0000000000047882 */ /* 0x000fd00000000000 */
[----:B------:R1:W-:Y:S02]  /*11db0*/  UTMALDG.4D [UR16], [UR8], desc[UR4] ;  /* 0x00000410080075b4 */ /* 0x0003e40008019000 */
[----:B-1----:R-:W-:Y:S01]  /*11dc0*/  NOP ;  /* 0x0000000000007918 */ /* 0x002fe20000000000 */
.L_x_78:
[----:B------:R-:W-:Y:S05]  /*11dd0*/  BSYNC B0 ;  /* 0x0000000000007941 */ /* 0x000fea0003800000 */
.L_x_77:
[----:B------:R-:W-:Y:S01]  /*11de0*/  BSSY B0, `(.L_x_82) ;  /* 0x0000027000007945 */ /* 0x000fe20003800000 */
[----:B------:R-:W-:-:S03]  /*11df0*/  IMAD.MOV.U32 R8, RZ, RZ, RZ ;  /* 0x000000ffff087224 */ /* 0x000fc600078e00ff */
[----:B------:R-:W-:Y:S05]  /*11e00*/  @!P4 BRA `(.L_x_83) ;  /* 0x000000000090c947 */ /* 0x000fea0003800000 */
[----:B------:R-:W1:Y:S01]  /*11e10*/  S2R R5, SR_CgaCtaId ;  /* 0x0000000000057919 */ /* 0x000e620000008800 */
[----:B------:R-:W-:Y:S02]  /*11e20*/  MOV R4, 0x400 ;  /* 0x0000040000047802 */ /* 0x000fe40000000f00 */
[----:B------:R-:W-:-:S04]  /*11e30*/  MOV R7, 0x1 ;  /* 0x0000000100077802 */ /* 0x000fc80000000f00 */
[----:B------:R-:W-:Y:S02]  /*11e40*/  SHF.L.U32 R7, R7, 0x1f, RZ ;  /* 0x0000001f07077819 */ /* 0x000fe400000006ff */
[----:B-1----:R-:W-:-:S04]  /*11e50*/  LEA R5, R5, R4, 0x18 ;  /* 0x0000000405057211 */ /* 0x002fc800078ec0ff */
[----:B------:R-:W-:-:S04]  /*11e60*/  LEA R4, R2, R5, 0x3 ;  /* 0x0000000502047211 */ /* 0x000fc800078e18ff */
[----:B------:R-:W1:Y:S02]  /*11e70*/  SYNCS.PHASECHK.TRANS64.TRYWAIT P0, [R4+URZ+0x16028], R7 ;  /* 0x01602807040075a7 */ /* 0x000e64000800017f */
[----:B-1----:R-:W-:Y:S05]  /*11e80*/  @!P0 BRA `(.L_x_84) ;  /* 0x0000000c00088947 */ /* 0x002fea0003800000 */
.L_x_109:
[----:B------:R-:W-:Y:S01]  /*11e90*/  ULOP3.LUT UR4, UR6, 0x2, URZ, 0xfc, !UPT ;  /* 0x0000000206047892 */ /* 0x000fe2000f8efc3f */
[----:B-1----:R-:W-:-:S03]  /*11ea0*/  @P2 IMAD.MOV.U32 R7, RZ, RZ, 0x4000 ;  /* 0x00004000ff072424 */ /* 0x002fc600078e00ff */
[----:B------:R-:W-:Y:S01]  /*11eb0*/  UPRMT UR4, UR4, 0x9910, URZ ;  /* 0x0000991004047896 */ /* 0x000fe2000800003f */
[----:B------:R1:W-:Y:S03]  /*11ec0*/  @P2 SYNCS.ARRIVE.TRANS64 RZ, [R4+URZ+0x16000], R7 ;  /* 0x0160000704ff29a7 */ /* 0x0003e6000800003f */
[----:B------:R-:W-:-:S06]  /*11ed0*/  UISETP.NE.AND UP0, UPT, UR4, 0x2, UPT ;  /* 0x000000020400788c */ /* 0x000fcc000bf05270 */
[----:B------:R-:W-:-:S13]  /*11ee0*/  PLOP3.LUT P0, PT, PT, PT, UP0, 0x80, 0x0 ;  /* 0x000000000000781c */ /* 0x000fda0003f0f008 */
[----:B-1----:R-:W-:Y:S05]  /*11ef0*/  @P0 BRA `(.L_x_85) ;  /* 0x0000000000040947 */ /* 0x002fea0003800000 */
[----:B------:R-:W-:Y:S01]  /*11f00*/  BPT.TRAP 0x1 ;  /* 0x000000040000795c */ /* 0x000fe20000300000 */
.L_x_85:
[----:B------:R-:W-:-:S04]  /*11f10*/  LOP3.LUT P0, RZ, R0, 0x1f, RZ, 0xc0, !PT ;  /* 0x0000001f00ff7812 */ /* 0x000fc8000780c0ff */
[----:B------:R-:W-:-:S13]  /*11f20*/  PLOP3.LUT P0, PT, P0, P2, PT, 0x2a, 0x0 ;  /* 0x000000000000781c */ /* 0x000fda0000704572 */
[----:B------:R-:W-:Y:S05]  /*11f30*/  @P0 BRA `(.L_x_86) ;  /* 0x0000000000040947 */ /* 0x000fea0003800000 */
[----:B------:R-:W-:Y:S01]  /*11f40*/  BPT.TRAP 0x1 ;  /* 0x000000040000795c */ /* 0x000fe20000300000 */
.L_x_86:
[----:B------:R-:W-:Y:S01]  /*11f50*/  LEA R5, R2, R5, 0xe ;  /* 0x0000000502057211 */ /* 0x000fe200078e70ff */
[----:B------:R-:W-:Y:S01]  /*11f60*/  ULDC.64 UR4, c[0x0][0x198] ;  /* 0x0000660000047ab9 */ /* 0x000fe20000000a00 */
[----:B------:R-:W-:Y:S01]  /*11f70*/  R2UR UR17, R4 ;  /* 0x00000000041172ca */ /* 0x000fe200000e0000 */
[----:B------:R-:W-:Y:S01]  /*11f80*/  UIADD3 UR4, UP0, UR4, 0x2f0, URZ ;  /* 0x000002f004047890 */ /* 0x000fe2000ff1e03f */
[----:B------:R-:W-:Y:S01]  /*11f90*/  R2UR UR16, R5 ;  /* 0x00000000051072ca */ /* 0x000fe200000e0000 */
[----:B------:R-:W-:Y:S01]  /*11fa0*/  UMOV UR8, 0x0 ;  /* 0x0000000000087882 */ /* 0x000fe20000000000 */
[----:B------:R-:W-:Y:S01]  /*11fb0*/  UMOV UR9, 0x10000000 ;  /* 0x1000000000097882 */ /* 0x000fe20000000000 */
[----:B------:R-:W-:Y:S01]  /*11fc0*/  UIADD3.X UR5, URZ, UR5, URZ, UP0, !UPT ;  /* 0x000000053f057290 */ /* 0x000fe200087fe43f */
[----:B------:R-:W-:Y:S01]  /*11fd0*/  IADD3 R2, R2, 0x1, RZ ;  /* 0x0000000102027810 */ /* 0x000fe20007ffe0ff */
[----:B------:R-:W-:Y:S01]  /*11fe0*/  UMOV UR18, URZ ;  /* 0x0000003f00127c82 */ /* 0x000fe20008000000 */
[----:B------:R-:W-:Y:S01]  /*11ff0*/  UMOV UR19, URZ ;  /* 0x0000003f00137c82 */ /* 0x000fe20008000000 */
[----:B------:R-:W-:-:S04]  /*12000*/  IMAD.MOV.U32 R8, RZ, RZ, 0x1 ;  /* 0x00000001ff087424 */ /* 0x000fc800078e00ff */
[----:B------:R-:W-:Y:S02]  /*12010*/  UIADD3 UR17, UR17, 0x16000, URZ ;  /* 0x0001600011117890 */ /* 0x000fe4000fffe03f */
[----:B------:R-:W-:-:S09]  /*12020*/  UIADD3 UR16, UR16, 0x2000, URZ ;  /* 0x0000200010107890 */ /* 0x000fd2000fffe03f */
[----:B------:R1:W-:Y:S02]  /*12030*/  UTMALDG.4D [UR16], [UR4], desc[UR8] ;  /* 0x00000810040075b4 */ /* 0x0003e40008019000 */
[----:B-1----:R-:W-:Y:S01]  /*12040*/  NOP ;  /* 0x0000000000007918 */ /* 0x002fe20000000000 */
.L_x_83:
[----:B------:R-:W-:Y:S05]  /*12050*/  BSYNC B0 ;  /* 0x0000000000007941 */ /* 0x000fea0003800000 */
.L_x_82:
[----:B------:R-:W-:-:S13]  /*12060*/  ISETP.GE.AND P0, PT, R3, 0x101, PT ;  /* 0x000001010300780c */ /* 0x000fda0003f06270 */
[----:B------:R-:W-:Y:S05]  /*12070*/  @!P0 EXIT ;  /* 0x000000000000894d */ /* 0x000fea0003800000 */
[----:B------:R-:W-:Y:S01]  /*12080*/  IADD3 R3, R3, 0xff, RZ ;  /* 0x000000ff03037810 */ /* 0x000fe20007ffe0ff */
[----:B------:R-:W-:Y:S01]  /*12090*/  BSSY B0, `(.L_x_87) ;  /* 0x000005b000007945 */ /* 0x000fe20003800000 */
[----:B------:R-:W-:Y:S02]  /*120a0*/  LOP3.LUT P0, RZ, R0, 0x1f, RZ, 0xc0, !PT ;  /* 0x0000001f00ff7812 */ /* 0x000fe4000780c0ff */
[----:B------:R-:W-:Y:S02]  /*120b0*/  SHF.R.S32.HI R0, RZ, 0x1f, R3 ;  /* 0x0000001fff007819 */ /* 0x000fe40000011403 */
[----:B------:R-:W-:Y:S02]  /*120c0*/  PLOP3.LUT P0, PT, P0, P2, PT, 0x2a, 0x0 ;  /* 0x000000000000781c */ /* 0x000fe40000704572 */
[----:B------:R-:W-:Y:S02]  /*120d0*/  LEA.HI R0, R0, R3, RZ, 0x8 ;  /* 0x0000000300007211 */ /* 0x000fe400078f40ff */
[----:B------:R-:W-:-:S02]  /*120e0*/  MOV R3, UR6 ;  /* 0x0000000600037c02 */ /* 0x000fc40008000f00 */
[----:B------:R-:W-:Y:S02]  /*120f0*/  SHF.R.S32.HI R4, RZ, 0x8, R0 ;  /* 0x00000008ff047819 */ /* 0x000fe40000011400 */
[----:B------:R-:W-:Y:S02]  /*12100*/  LOP3.LUT R0, R3, 0x2, RZ, 0xfc, !PT ;  /* 0x0000000203007812 */ /* 0x000fe400078efcff */
[----:B------:R-:W-:Y:S01]  /*12110*/  MOV R3, 0x1 ;  /* 0x0000000100037802 */ /* 0x000fe20000000f00 */
[----:B------:R-:W-:-:S07]  /*12120*/  IMAD.SHL.U32 R4, R4, 0x2, RZ ;  /* 0x0000000204047824 */ /* 0x000fce00078e00ff */
.L_x_98:
[----:B------:R-:W-:Y:S04]  /*12130*/  BSSY B1, `(.L_x_88) ;  /* 0x0000025000017945 */ /* 0x000fe80003800000 */
[----:B------:R-:W-:Y:S05]  /*12140*/  @!P3 BRA `(.L_x_89) ;  /* 0x00000000008cb947 */ /* 0x000fea0003800000 */
[----:B------:R-:W1:Y:S01]  /*12150*/  S2R R6, SR_CgaCtaId ;  /* 0x0000000000067919 */ /* 0x000e620000008800 */
[----:B------:R-:W-:-:S04]  /*12160*/  MOV R5, 0x400 ;  /* 0x0000040000057802 */ /* 0x000fc80000000f00 */
[----:B-1----:R-:W-:Y:S02]  /*12170*/  LEA R7, R6, R5, 0x18 ;  /* 0x0000000506077211 */ /* 0x002fe400078ec0ff */
[----:B------:R-:W-:Y:S02]  /*12180*/  SHF.L.U32 R5, R3, 0x1f, RZ ;  /* 0x0000001f03057819 */ /* 0x000fe400000006ff */
[----:B------:R-:W-:-:S04]  /*12190*/  LEA R6, R2, R7, 0x3 ;  /* 0x0000000702067211 */ /* 0x000fc800078e18ff */
[----:B------:R-:W1:Y:S02]  /*121a0*/  SYNCS.PHASECHK.TRANS64.TRYWAIT P4, [R6+URZ+0x16028], R5 ;  /* 0x01602805060075a7 */ /* 0x000e64000808017f */
[----:B-1----:R-:W-:Y:S05]  /*121b0*/  @!P4 BRA `(.L_x_90) ;  /* 0x000000080050c947 */ /* 0x002fea0003800000 */
.L_x_110:
[----:B-1----:R-:W-:-:S04]  /*121c0*/  @P2 IMAD.MOV.U32 R5, RZ, RZ, 0x4000 ;  /* 0x00004000ff052424 */ /* 0x002fc800078e00ff */
[----:B------:R1:W-:Y:S02]  /*121d0*/  @P2 SYNCS.ARRIVE.TRANS64 RZ, [R6+URZ+0x16000], R5 ;  /* 0x0160000506ff29a7 */ /* 0x0003e4000800003f */
[----:B-1----:R-:W-:-:S04]  /*121e0*/  PRMT R5, R0, 0x9910, RZ ;  /* 0x0000991000057816 */ /* 0x002fc800000000ff */
[----:B------:R-:W-:-:S13]  /*121f0*/  ISETP.NE.AND P4, PT, R5, 0x2, PT ;  /* 0x000000020500780c */ /* 0x000fda0003f85270 */
[----:B------:R-:W-:Y:S05]  /*12200*/  @P4 BRA `(.L_x_91) ;  /* 0x0000000000044947 */ /* 0x000fea0003800000 */
[----:B------:R-:W-:Y:S01]  /*12210*/  BPT.TRAP 0x1 ;  /* 0x000000040000795c */ /* 0x000fe20000300000 */
.L_x_91:
[----:B------:R-:W-:Y:S05]  /*12220*/  @P0 BRA `(.L_x_92) ;  /* 0x0000000000040947 */ /* 0x000fea0003800000 */
[----:B------:R-:W-:Y:S01]  /*12230*/  BPT.TRAP 0x1 ;  /* 0x000000040000795c */ /* 0x000fe20000300000 */
.L_x_92:
[----:B------:R-:W-:Y:S01]  /*12240*/  LEA R7, R2, R7, 0xe ;  /* 0x0000000702077211 */ /* 0x000fe200078e70ff */
[----:B------:R-:W-:Y:S01]  /*12250*/  ULDC.64 UR4, c[0x0][0x198] ;  /* 0x0000660000047ab9 */ /* 0x000fe20000000a00 */
[----:B------:R-:W-:Y:S01]  /*12260*/  R2UR UR17, R6 ;  /* 0x00000000061172ca */ /* 0x000fe200000e0000 */
[----:B------:R-:W-:Y:S01]  /*12270*/  UIADD3 UR4, UP0, UR4, 0x1f0, URZ ;  /* 0x000001f004047890 */ /* 0x000fe2000ff1e03f */
[----:B------:R-:W-:Y:S01]  /*12280*/  R2UR UR16, R7 ;  /* 0x00000000071072ca */ /* 0x000fe200000e0000 */
[----:B------:R-:W-:Y:S01]  /*12290*/  UMOV UR8, 0x0 ;  /* 0x0000000000087882 */ /* 0x000fe20000000000 */
[----:B------:R-:W-:Y:S01]  /*122a0*/  R2UR UR19, R8 ;  /* 0x00000000081372ca */ /* 0x000fe200000e0000 */
[----:B------:R-:W-:Y:S01]  /*122b0*/  UIADD3.X UR5, URZ, UR5, URZ, UP0, !UPT ;  /* 0x000000053f057290 */ /* 0x000fe200087fe43f */
[----:B------:R-:W-:Y:S01]  /*122c0*/  IADD3 R5, R2, 0x1, RZ ;  /* 0x0000000102057810 */ /* 0x000fe20007ffe0ff */
[----:B------:R-:W-:Y:S01]  /*122d0*/  UMOV UR9, 0x10000000 ;  /* 0x1000000000097882 */ /* 0x000fe20000000000 */
[----:B------:R-:W-:-:S02]  /*122e0*/  UMOV UR18, URZ ;  /* 0x0000003f00127c82 */ /* 0x000fc40008000000 */
[----:B------:R-:W-:-:S03]  /*122f0*/  ISETP.NE.AND P4, PT, R5, 0x5, PT ;  /* 0x000000050500780c */ /* 0x000fc60003f85270 */
[----:B------:R-:W-:Y:S01]  /*12300*/  UIADD3 UR17, UR17, 0x16000, URZ ;  /* 0x0001600011117890 */ /* 0x000fe2000fffe03f */
[----:B------:R-:W-:Y:S01]  /*12310*/  SEL R2, RZ, 0x1, P4 ;  /* 0x00000001ff027807 */ /* 0x000fe20002000000 */
[----:B------:R-:W-:Y:S02]  /*12320*/  UIADD3 UR16, UR16, 0x2000, URZ ;  /* 0x0000200010107890 */ /* 0x000fe4000fffe03f */
[----:B------:R-:W-:Y:S01]  /*12330*/  USHF.L.U32 UR19, UR19, 0x8, URZ ;  /* 0x0000000813137899 */ /* 0x000fe2000800063f */
[----:B------:R-:W-:Y:S02]  /*12340*/  LOP3.LUT R3, R3, R2, RZ, 0x3c, !PT ;  /* 0x0000000203037212 */ /* 0x000fe400078e3cff */
[----:B------:R-:W-:-:S06]  /*12350*/  SEL R2, R5, RZ, P4 ;  /* 0x000000ff05027207 */ /* 0x000fcc0002000000 */
[----:B------:R1:W-:Y:S02]  /*12360*/  UTMALDG.4D [UR16], [UR4], desc[UR8] ;  /* 0x00000810040075b4 */ /* 0x0003e40008019000 */
[----:B-1----:R-:W-:Y:S01]  /*12370*/  NOP ;  /* 0x0000000000007918 */ /* 0x002fe20000000000 */
.L_x_89:
[----:B------:R-:W-:Y:S05]  /*12380*/  BSYNC B1 ;  /* 0x0000000000017941 */ /* 0x000fea0003800000 */
.L_x_88:
[----:B------:R-:W-:Y:S01]  /*12390*/  ISETP.LT.OR P4, PT, R4, 0x4, !P3 ;  /* 0x000000040400780c */ /* 0x000fe20005f81670 */
[----:B------:R-:W-:-:S12]  /*123a0*/  BSSY B1, `(.L_x_93) ;  /* 0x0000026000017945 */ /* 0x000fd80003800000 */
[----:B------:R-:W-:Y:S05]  /*123b0*/  @P4 BRA `(.L_x_94) ;  /* 0x0000000000904947 */ /* 0x000fea0003800000 */
[----:B------:R-:W1:Y:S01]  /*123c0*/  S2R R6, SR_CgaCtaId ;  /* 0x0000000000067919 */ /* 0x000e620000008800 */
[----:B------:R-:W-:Y:S02]  /*123d0*/  MOV R5, 0x400 ;  /* 0x0000040000057802 */ /* 0x000fe40000000f00 */
[----:B------:R-:W-:Y:S02]  /*123e0*/  SHF.L.U32 R7, R3, 0x1f, RZ ;  /* 0x0000001f03077819 */ /* 0x000fe400000006ff */
[----:B-1----:R-:W-:-:S05]  /*123f0*/  LEA R5, R6, R5, 0x18 ;  /* 0x0000000506057211 */ /* 0x002fca00078ec0ff */
[----:B------:R-:W-:-:S04]  /*12400*/  IMAD R6, R2, 0x8, R5 ;  /* 0x0000000802067824 */ /* 0x000fc800078e0205 */
[----:B------:R-:W1:Y:S02]  /*12410*/  SYNCS.PHASECHK.TRANS64.TRYWAIT P4, [R6+URZ+0x16028], R7 ;  /* 0x01602807060075a7 */ /* 0x000e64000808017f */
[----:B-1----:R-:W-:Y:S05]  /*12420*/  @!P4 BRA `(.L_x_95) ;  /* 0x0000000400c8c947 */ /* 0x002fea0003800000 */
.L_x_111:
[----:B-1----:R-:W-:-:S04]  /*12430*/  @P1 MOV R7, 0x4000 ;  /* 0x0000400000071802 */ /* 0x002fc80000000f00 */
[----:B------:R1:W-:Y:S02]  /*12440*/  @P1 SYNCS.ARRIVE.TRANS64 RZ, [R6+URZ+0x16000], R7 ;  /* 0x0160000706ff19a7 */ /* 0x0003e4000800003f */
[----:B-1----:R-:W-:-:S04]  /*12450*/  PRMT R7, R0, 0x9910, RZ ;  /* 0x0000991000077816 */ /* 0x002fc800000000ff */
[----:B------:R-:W-:-:S13]  /*12460*/  ISETP.NE.AND P4, PT, R7, 0x2, PT ;  /* 0x000000020700780c */ /* 0x000fda0003f85270 */
[----:B------:R-:W-:Y:S05]  /*12470*/  @P4 BRA `(.L_x_96) ;  /* 0x0000000000044947 */ /* 0x000fea0003800000 */
[----:B------:R-:W-:Y:S01]  /*12480*/  BPT.TRAP 0x1 ;  /* 0x000000040000795c */ /* 0x000fe20000300000 */
.L_x_96:
[----:B------:R-:W-:Y:S05]  /*12490*/  @P0 BRA `(.L_x_97) ;  /* 0x0000000000040947 */ /* 0x000fea0003800000 */
[----:B------:R-:W-:Y:S01]  /*124a0*/  BPT.TRAP 0x1 ;  /* 0x000000040000795c */ /* 0x000fe20000300000 */
.L_x_97:
        /* <DEDUP_REMOVED lines=8> */
[----:B------:R-:W-:Y:S01]  /*12530*/  VIADD R2, R2, 0x1 ;  /* 0x0000000102027836 */ /* 0x000fe20000000000 */
[----:B------:R-:W-:Y:S01]  /*12540*/  UMOV UR9, 0x10000000 ;  /* 0x1000000000097882 */ /* 0x000fe20000000000 */
[----:B------:R-:W-:Y:S01]  /*12550*/  UMOV UR18, URZ ;  /* 0x0000003f00127c82 */ /* 0x000fe20008000000 */
[----:B------:R-:W-:-:S02]  /*12560*/  IADD3 R8, R8, 0x1, RZ ;  /* 0x0000000108087810 */ /* 0x000fc40007ffe0ff */
[C---:B------:R-:W-:Y:S02]  /*12570*/  ISETP.NE.AND P4, PT, R2.reuse, 0x5, PT ;  /* 0x000000050200780c */ /* 0x040fe40003f85270 */
[----:B------:R-:W-:Y:S02]  /*12580*/  UIADD3 UR17, UR17, 0x16000, URZ ;  /* 0x0001600011117890 */ /* 0x000fe4000fffe03f */
[----:B------:R-:W-:Y:S01]  /*12590*/  UIADD3 UR16, UR16, 0x2000, URZ ;  /* 0x0000200010107890 */ /* 0x000fe2000fffe03f */
[----:B------:R-:W-:Y:S01]  /*125a0*/  SEL R6, RZ, 0x1, P4 ;  /* 0x00000001ff067807 */ /* 0x000fe20002000000 */
[----:B------:R-:W-:Y:S01]  /*125b0*/  USHF.L.U32 UR19, UR19, 0x8, URZ ;  /* 0x0000000813137899 */ /* 0x000fe2000800063f */
[----:B------:R-:W-:Y:S02]  /*125c0*/  SEL R2, R2, RZ, P4 ;  /* 0x000000ff02027207 */ /* 0x000fe40002000000 */
[----:B------:R-:W-:-:S06]  /*125d0*/  LOP3.LUT R3, R3, R6, RZ, 0x3c, !PT ;  /* 0x0000000603037212 */ /* 0x000fcc00078e3cff */
[----:B------:R1:W-:Y:S02]  /*125e0*/  UTMALDG.4D [UR16], [UR4], desc[UR8] ;  /* 0x00000810040075b4 */ /* 0x0003e40008019000 */
[----:B-1----:R-:W-:Y:S01]  /*125f0*/  NOP ;  /* 0x0000000000007918 */ /* 0x002fe20000000000 */
.L_x_94:
[----:B------:R-:W-:Y:S05]  /*12600*/  BSYNC B1 ;  /* 0x0000000000017941 */ /* 0x000fea0003800000 */
.L_x_93:
[C---:B------:R-:W-:Y:S02]  /*12610*/  ISETP.GT.AND P4, PT, R4.reuse, 0x4, PT ;  /* 0x000000040400780c */ /* 0x040fe40003f84270 */
[----:B------:R-:W-:-:S11]  /*12620*/  IADD3 R4, R4, -0x2, RZ ;  /* 0xfffffffe04047810 */ /* 0x000fd60007ffe0ff */
[----:B------:R-:W-:Y:S05]  /*12630*/  @P4 BRA `(.L_x_98) ;  /* 0xfffffff800bc4947 */ /* 0x000fea000383ffff */
[----:B------:R-:W-:Y:S05]  /*12640*/  BSYNC B0 ;  /* 0x0000000000007941 */ /* 0x000fea0003800000 */
.L_x_87:
[----:B------:R-:W-:Y:S05]  /*12650*/  EXIT ;  /* 0x000000000000794d */ /* 0x000fea0003800000 */
.L_x_15:
[----:B--2---:R-:W-:-:S04]  /*12660*/  IMAD.U32 R3, RZ, RZ, UR6 ;  /* 0x00000006ff037e24 */ /* 0x004fc8000f8e00ff */
[----:B------:R2:W3:Y:S03]  /*12670*/  SYNCS.PHASECHK.TRANS64.TRYWAIT P1, [R3+URZ+0x16050], R2 ;  /* 0x01605002030075a7 */ /* 0x0004e6000802017f */
[----:B---3--:R-:W-:Y:S05]  /*12680*/  @!P1 NANOSLEEP.SYNCS 0x989680 ;  /* 0x009896800000995d */ /* 0x008fea0003900000 */
[----:B------:R-:W3:Y:S02]  /*12690*/  @!P1 SYNCS.PHASECHK.TRANS64 P1, [R3+URZ+0x16050], R2 ;  /* 0x01605002030095a7 */ /* 0x000ee4000802007f */
[----:B---3--:R-:W-:Y:S05]  /*126a0*/  @!P1 BRA `(.L_x_15) ;  /* 0xfffffffc00ec9947 */ /* 0x008fea000383ffff */
[----:B------:R-:W-:Y:S05]  /*126b0*/  BRA `(.L_x_99) ;  /* 0xfffffee400b47947 */ /* 0x000fea000383ffff */
.L_x_17:
[----:B--2---:R-:W-:-:S04]  /*126c0*/  MOV R3, UR37 ;  /* 0x0000002500037c02 */ /* 0x004fc80008000f00 */
[----:B------:R2:W3:Y:S03]  /*126d0*/  SYNCS.PHASECHK.TRANS64.TRYWAIT P1, [R3+URZ+0x16000], R2 ;  /* 0x01600002030075a7 */ /* 0x0004e6000802017f */
[----:B---3--:R-:W-:Y:S05]  /*126e0*/  @!P1 NANOSLEEP.SYNCS 0x989680 ;  /* 0x009896800000995d */ /* 0x008fea0003900000 */
[----:B------:R-:W3:Y:S02]  /*126f0*/  @!P1 SYNCS.PHASECHK.TRANS64 P1, [R3+URZ+0x16000], R2 ;  /* 0x01600002030095a7 */ /* 0x000ee4000802007f */
[----:B---3--:R-:W-:Y:S05]  /*12700*/  @!P1 BRA `(.L_x_17) ;  /* 0xfffffffc00ec9947 */ /* 0x008fea000383ffff */
[----:B------:R-:W-:Y:S05]  /*12710*/  BRA `(.L_x_100) ;  /* 0xfffffee400bc7947 */ /* 0x000fea000383ffff */
.L_x_18:
[----:B--2---:R-:W-:-:S04]  /*12720*/  MOV R4, UR15 ;  /* 0x0000000f00047c02 */ /* 0x004fc80008000f00 */
[----:B------:R2:W3:Y:S03]  /*12730*/  SYNCS.PHASECHK.TRANS64.TRYWAIT P1, [R4+URZ+-0x8], R3 ;  /* 0xfffff803040075a7 */ /* 0x0004e6000802017f */
[----:B---3--:R-:W-:Y:S05]  /*12740*/  @!P1 NANOSLEEP.SYNCS 0x989680 ;  /* 0x009896800000995d */ /* 0x008fea0003900000 */
[----:B------:R-:W3:Y:S02]  /*12750*/  @!P1 SYNCS.PHASECHK.TRANS64 P1, [R4+URZ+-0x8], R3 ;  /* 0xfffff803040095a7 */ /* 0x000ee4000802007f */
[----:B---3--:R-:W-:Y:S05]  /*12760*/  @!P1 BRA `(.L_x_18) ;  /* 0xfffffffc00ec9947 */ /* 0x008fea000383ffff */
[----:B------:R-:W-:Y:S05]  /*12770*/  BRA `(.L_x_101) ;  /* 0xfffffee400b87947 */ /* 0x000fea000383ffff */
.L_x_20:
[----:B-1----:R-:W-:-:S04]  /*12780*/  IMAD.U32 R11, RZ, RZ, UR37 ;  /* 0x00000025ff0b7e24 */ /* 0x002fc8000f8e00ff */
[----:B------:R1:W2:Y:S03]  /*12790*/  SYNCS.PHASECHK.TRANS64.TRYWAIT P1, [R11+URZ+0x16008], R2 ;  /* 0x016008020b0075a7 */ /* 0x0002a6000802017f */
[----:B--2---:R-:W-:Y:S05]  /*127a0*/  @!P1 NANOSLEEP.SYNCS 0x989680 ;  /* 0x009896800000995d */ /* 0x004fea0003900000 */
[----:B------:R-:W2:Y:S02]  /*127b0*/  @!P1 SYNCS.PHASECHK.TRANS64 P1, [R11+URZ+0x16008], R2 ;  /* 0x016008020b0095a7 */ /* 0x000ea4000802007f */
[----:B--2---:R-:W-:Y:S05]  /*127c0*/  @!P1 BRA `(.L_x_20) ;  /* 0xfffffffc00ec9947 */ /* 0x004fea000383ffff */
[----:B------:R-:W-:Y:S05]  /*127d0*/  BRA `(.L_x_102) ;  /* 0xffffff3400607947 */ /* 0x000fea000383ffff */
.L_x_25:
[----:B-1----:R-:W-:-:S04]  /*127e0*/  MOV R8, UR6 ;  /* 0x0000000600087c02 */ /* 0x002fc80008000f00 */
[----:B------:R1:W2:Y:S03]  /*127f0*/  SYNCS.PHASECHK.TRANS64.TRYWAIT P2, [R8+URZ+0x16000], R5 ;  /* 0x01600005080075a7 */ /* 0x0002a6000804017f */
[----:B--2---:R-:W-:Y:S05]  /*12800*/  @!P2 NANOSLEEP.SYNCS 0x989680 ;  /* 0x009896800000a95d */ /* 0x004fea0003900000 */
[----:B------:R-:W2:Y:S02]  /*12810*/  @!P2 SYNCS.PHASECHK.TRANS64 P2, [R8+URZ+0x16000], R5 ;  /* 0x016000050800a5a7 */ /* 0x000ea4000804007f */
[----:B--2---:R-:W-:Y:S05]  /*12820*/  @!P2 BRA `(.L_x_25) ;  /* 0xfffffffc00eca947 */ /* 0x004fea000383ffff */
[----:B------:R-:W-:Y:S05]  /*12830*/  BRA `(.L_x_103) ;  /* 0xffffff3c00187947 */ /* 0x000fea000383ffff */
.L_x_29:
[----:B-1----:R-:W-:-:S04]  /*12840*/  MOV R8, UR7 ;  /* 0x0000000700087c02 */ /* 0x002fc80008000f00 */
[----:B------:R1:W2:Y:S03]  /*12850*/  SYNCS.PHASECHK.TRANS64.TRYWAIT P2, [R8+URZ+0x16000], R13 ;  /* 0x0160000d080075a7 */ /* 0x0002a6000804017f */
[----:B--2---:R-:W-:Y:S05]  /*12860*/  @!P2 NANOSLEEP.SYNCS 0x989680 ;  /* 0x009896800000a95d */ /* 0x004fea0003900000 */
[----:B------:R-:W2:Y:S02]  /*12870*/  @!P2 SYNCS.PHASECHK.TRANS64 P2, [R8+URZ+0x16000], R13 ;  /* 0x0160000d0800a5a7 */ /* 0x000ea4000804007f */
[----:B--2---:R-:W-:Y:S05]  /*12880*/  @!P2 BRA `(.L_x_29) ;  /* 0xfffffffc00eca947 */ /* 0x004fea000383ffff */
[----:B------:R-:W-:Y:S05]  /*12890*/  BRA `(.L_x_28) ;  /* 0xffffff7c00087947 */ /* 0x000fea000383ffff */
.L_x_37:
[----:B-1----:R-:W-:-:S04]  /*128a0*/  IMAD.U32 R10, RZ, RZ, UR6 ;  /* 0x00000006ff0a7e24 */ /* 0x002fc8000f8e00ff */
[----:B------:R1:W2:Y:S03]  /*128b0*/  SYNCS.PHASECHK.TRANS64.TRYWAIT P2, [R10+URZ+0x16000], R5 ;  /* 0x016000050a0075a7 */ /* 0x0002a6000804017f */
[----:B--2---:R-:W-:Y:S05]  /*128c0*/  @!P2 NANOSLEEP.SYNCS 0x989680 ;  /* 0x009896800000a95d */ /* 0x004fea0003900000 */
[----:B------:R-:W2:Y:S02]  /*128d0*/  @!P2 SYNCS.PHASECHK.TRANS64 P2, [R10+URZ+0x16000], R5 ;  /* 0x016000050a00a5a7 */ /* 0x000ea4000804007f */
[----:B--2---:R-:W-:Y:S05]  /*128e0*/  @!P2 BRA `(.L_x_37) ;  /* 0xfffffffc00eca947 */ /* 0x004fea000383ffff */
[----:B------:R-:W-:Y:S05]  /*128f0*/  BRA `(.L_x_104) ;  /* 0xffffff8400207947 */ /* 0x000fea000383ffff */
.L_x_41:
[----:B-1----:R-:W-:-:S04]  /*12900*/  MOV R9, UR7 ;  /* 0x0000000700097c02 */ /* 0x002fc80008000f00 */
[----:B------:R1:W2:Y:S03]  /*12910*/  SYNCS.PHASECHK.TRANS64.TRYWAIT P2, [R9+URZ+0x16000], R10 ;  /* 0x0160000a090075a7 */ /* 0x0002a6000804017f */
[----:B--2---:R-:W-:Y:S05]  /*12920*/  @!P2 NANOSLEEP.SYNCS 0x989680 ;  /* 0x009896800000a95d */ /* 0x004fea0003900000 */
[----:B------:R-:W2:Y:S02]  /*12930*/  @!P2 SYNCS.PHASECHK.TRANS64 P2, [R9+URZ+0x16000], R10 ;  /* 0x0160000a0900a5a7 */ /* 0x000ea4000804007f */
[----:B--2---:R-:W-:Y:S05]  /*12940*/  @!P2 BRA `(.L_x_41) ;  /* 0xfffffffc00eca947 */ /* 0x004fea000383ffff */
[----:B------:R-:W-:Y:S05]  /*12950*/  BRA `(.L_x_40) ;  /* 0xffffffd4003c7947 */ /* 0x000fea000383ffff */
.L_x_57:
[----:B-1----:R-:W-:-:S04]  /*12960*/  MOV R3, UR15 ;  /* 0x0000000f00037c02 */ /* 0x002fc80008000f00 */
[----:B------:R1:W2:Y:S03]  /*12970*/  SYNCS.PHASECHK.TRANS64.TRYWAIT P0, [R3+URZ+0x8], R0 ;  /* 0x00000800030075a7 */ /* 0x0002a6000800017f */
[----:B--2---:R-:W-:Y:S05]  /*12980*/  @!P0 NANOSLEEP.SYNCS 0x989680 ;  /* 0x009896800000895d */ /* 0x004fea0003900000 */
[----:B------:R-:W2:Y:S02]  /*12990*/  @!P0 SYNCS.PHASECHK.TRANS64 P0, [R3+URZ+0x8], R0 ;  /* 0x00000800030085a7 */ /* 0x000ea4000800007f */
[----:B--2---:R-:W-:Y:S05]  /*129a0*/  @!P0 BRA `(.L_x_57) ;  /* 0xfffffffc00ec8947 */ /* 0x004fea000383ffff */
[----:B------:R-:W-:Y:S05]  /*129b0*/  BRA `(.L_x_105) ;  /* 0xffffffe0007c7947 */ /* 0x000fea000383ffff */
.L_x_69:
[----:B--2---:R2:W4:Y:S02]  /*129c0*/  SYNCS.PHASECHK.TRANS64.TRYWAIT P0, [R4+URZ+0x16060], R3 ;  /* 0x01606003040075a7 */ /* 0x004524000800017f */
[----:B----4-:R-:W-:Y:S05]  /*129d0*/  @!P0 NANOSLEEP.SYNCS 0x989680 ;  /* 0x009896800000895d */ /* 0x010fea0003900000 */
[----:B------:R-:W4:Y:S02]  /*129e0*/  @!P0 SYNCS.PHASECHK.TRANS64 P0, [R4+URZ+0x16060], R3 ;  /* 0x01606003040085a7 */ /* 0x000f24000800007f */
[----:B----4-:R-:W-:Y:S05]  /*129f0*/  @!P0 BRA `(.L_x_69) ;  /* 0xfffffffc00f08947 */ /* 0x010fea000383ffff */
[----:B------:R-:W-:Y:S05]  /*12a00*/  BRA `(.L_x_106) ;  /* 0xffffffec005c7947 */ /* 0x000fea000383ffff */
.L_x_74:
[----:B-1----:R1:W2:Y:S02]  /*12a10*/  SYNCS.PHASECHK.TRANS64.TRYWAIT P0, [R5+URZ+0x16028], R2 ;  /* 0x01602802050075a7 */ /* 0x0022a4000800017f */
[----:B--2---:R-:W-:Y:S05]  /*12a20*/  @!P0 NANOSLEEP.SYNCS 0x989680 ;  /* 0x009896800000895d */ /* 0x004fea0003900000 */
[----:B------:R-:W2:Y:S02]  /*12a30*/  @!P0 SYNCS.PHASECHK.TRANS64 P0, [R5+URZ+0x16028], R2 ;  /* 0x01602802050085a7 */ /* 0x000ea4000800007f */
[----:B--2---:R-:W-:Y:S05]  /*12a40*/  @!P0 BRA `(.L_x_74) ;  /* 0xfffffffc00f08947 */ /* 0x004fea000383ffff */
[----:B------:R-:W-:Y:S05]  /*12a50*/  BRA `(.L_x_107) ;  /* 0xffffffec00e07947 */ /* 0x000fea000383ffff */
.L_x_79:
[----:B-1----:R1:W2:Y:S02]  /*12a60*/  SYNCS.PHASECHK.TRANS64.TRYWAIT P0, [R5+URZ+0x16060], R6 ;  /* 0x01606006050075a7 */ /* 0x0022a4000800017f */
[----:B--2---:R-:W-:Y:S05]  /*12a70*/  @!P0 NANOSLEEP.SYNCS 0x989680 ;  /* 0x009896800000895d */ /* 0x004fea0003900000 */
[----:B------:R-:W2:Y:S02]  /*12a80*/  @!P0 SYNCS.PHASECHK.TRANS64 P0, [R5+URZ+0x16060], R6 ;  /* 0x01606006050085a7 */ /* 0x000ea4000800007f */
[----:B--2---:R-:W-:Y:S05]  /*12a90*/  @!P0 BRA `(.L_x_79) ;  /* 0xfffffffc00f08947 */ /* 0x004fea000383ffff */
[----:B------:R-:W-:Y:S05]  /*12aa0*/  BRA `(.L_x_108) ;  /* 0xfffffff0005c7947 */ /* 0x000fea000383ffff */
.L_x_84:
[----:B-1----:R1:W2:Y:S02]  /*12ab0*/  SYNCS.PHASECHK.TRANS64.TRYWAIT P0, [R4+URZ+0x16028], R7 ;  /* 0x01602807040075a7 */ /* 0x0022a4000800017f */
[----:B--2---:R-:W-:Y:S05]  /*12ac0*/  @!P0 NANOSLEEP.SYNCS 0x989680 ;  /* 0x009896800000895d */ /* 0x004fea0003900000 */
[----:B------:R-:W2:Y:S02]  /*12ad0*/  @!P0 SYNCS.PHASECHK.TRANS64 P0, [R4+URZ+0x16028], R7 ;  /* 0x01602807040085a7 */ /* 0x000ea4000800007f */
[----:B--2---:R-:W-:Y:S05]  /*12ae0*/  @!P0 BRA `(.L_x_84) ;  /* 0xfffffffc00f08947 */ /* 0x004fea000383ffff */
[----:B------:R-:W-:Y:S05]  /*12af0*/  BRA `(.L_x_109) ;  /* 0xfffffff000e47947 */ /* 0x000fea000383ffff */
.L_x_90:
[----:B-1----:R1:W2:Y:S02]  /*12b00*/  SYNCS.PHASECHK.TRANS64.TRYWAIT P4, [R6+URZ+0x16028], R5 ;  /* 0x01602805060075a7 */ /* 0x0022a4000808017f */
[----:B--2---:R-:W-:Y:S05]  /*12b10*/  @!P4 NANOSLEEP.SYNCS 0x989680 ;  /* 0x009896800000c95d */ /* 0x004fea0003900000 */
[----:B------:R-:W2:Y:S02]  /*12b20*/  @!P4 SYNCS.PHASECHK.TRANS64 P4, [R6+URZ+0x16028], R5 ;  /* 0x016028050600c5a7 */ /* 0x000ea4000808007f */
[----:B--2---:R-:W-:Y:S05]  /*12b30*/  @!P4 BRA `(.L_x_90) ;  /* 0xfffffffc00f0c947 */ /* 0x004fea000383ffff */
[----:B------:R-:W-:Y:S05]  /*12b40*/  BRA `(.L_x_110) ;  /* 0xfffffff4009c7947 */ /* 0x000fea000383ffff */
.L_x_95:
[----:B-1----:R1:W2:Y:S02]  /*12b50*/  SYNCS.PHASECHK.TRANS64.TRYWAIT P4, [R6+URZ+0x16028], R7 ;  /* 0x01602807060075a7 */ /* 0x0022a4000808017f */
[----:B--2---:R-:W-:Y:S05]  /*12b60*/  @!P4 NANOSLEEP.SYNCS 0x989680 ;  /* 0x009896800000c95d */ /* 0x004fea0003900000 */
[----:B------:R-:W2:Y:S02]  /*12b70*/  @!P4 SYNCS.PHASECHK.TRANS64 P4, [R6+URZ+0x16028], R7 ;  /* 0x016028070600c5a7 */ /* 0x000ea4000808007f */
[----:B--2---:R-:W-:Y:S05]  /*12b80*/  @!P4 BRA `(.L_x_95) ;  /* 0xfffffffc00f0c947 */ /* 0x004fea000383ffff */
[----:B------:R-:W-:Y:S05]  /*12b90*/  BRA `(.L_x_111) ;  /* 0xfffffff800247947 */ /* 0x000fea000383ffff */
        .weak           $__internal_0_$__cuda_sm20_rcp_rn_f32_slowpath
        .type           $__internal_0_$__cuda_sm20_rcp_rn_f32_slowpath,@function
        .size           $__internal_0_$__cuda_sm20_rcp_rn_f32_slowpath,(.L_x_117 - $__internal_0_$__cuda_sm20_rcp_rn_f32_slowpath)
$__internal_0_$__cuda_sm20_rcp_rn_f32_slowpath:
[----:B------:R-:W-:Y:S01]  /*12ba0*/  IMAD.SHL.U32 R0, R2, 0x2, RZ ;  /* 0x0000000202007824 */ /* 0x000fe200078e00ff */
[----:B------:R-:W-:Y:S04]  /*12bb0*/  BSSY B2, `(.L_x_112) ;  /* 0x0000030000027945 */ /* 0x000fe80003800000 */
[----:B------:R-:W-:-:S04]  /*12bc0*/  SHF.R.U32.HI R15, RZ, 0x18, R0 ;  /* 0x00000018ff0f7819 */ /* 0x000fc80000011600 */
[----:B------:R-:W-:-:S13]  /*12bd0*/  ISETP.NE.U32.AND P0, PT, R15, RZ, PT ;  /* 0x000000ff0f00720c */ /* 0x000fda0003f05070 */
[----:B------:R-:W-:Y:S05]  /*12be0*/  @P0 BRA `(.L_x_113) ;  /* 0x0000000000280947 */ /* 0x000fea0003800000 */
[----:B------:R-:W-:-:S04]  /*12bf0*/  SHF.L.U32 R0, R2, 0x1, RZ ;  /* 0x0000000102007819 */ /* 0x000fc800000006ff */
[----:B------:R-:W-:-:S13]  /*12c00*/  ISETP.NE.AND P0, PT, R0, RZ, PT ;  /* 0x000000ff0000720c */ /* 0x000fda0003f05270 */
[----:B------:R-:W-:Y:S01]  /*12c10*/  @P0 FFMA R9, R2, 1.84467440737095516160e+19, RZ ;  /* 0x5f80000002090823 */ /* 0x000fe200000000ff */
[----:B------:R-:W-:Y:S08]  /*12c20*/  @!P0 MUFU.RCP R3, R2 ;  /* 0x0000000200038308 */ /* 0x000ff00000001000 */
[----:B------:R-:W1:Y:S02]  /*12c30*/  @P0 MUFU.RCP R0, R9 ;  /* 0x0000000900000308 */ /* 0x000e640000001000 */
[----:B-1----:R-:W-:-:S04]  /*12c40*/  @P0 FFMA R10, R9, R0, -1 ;  /* 0xbf800000090a0423 */ /* 0x002fc80000000000 */
[----:B------:R-:W-:-:S04]  /*12c50*/  @P0 FADD.FTZ R15, -R10, -RZ ;  /* 0x800000ff0a0f0221 */ /* 0x000fc80000010100 */
[----:B------:R-:W-:-:S04]  /*12c60*/  @P0 FFMA R0, R0, R15, R0 ;  /* 0x0000000f00000223 */ /* 0x000fc80000000000 */
[----:B------:R-:W-:Y:S01]  /*12c70*/  @P0 FFMA R3, R0, 1.84467440737095516160e+19, RZ ;  /* 0x5f80000000030823 */ /* 0x000fe200000000ff */
[----:B------:R-:W-:Y:S06]  /*12c80*/  BRA `(.L_x_114) ;  /* 0x0000000000887947 */ /* 0x000fec0003800000 */
.L_x_113:
[----:B------:R-:W-:-:S04]  /*12c90*/  IADD3 R19, R15, -0xfd, RZ ;  /* 0xffffff030f137810 */ /* 0x000fc80007ffe0ff */
[----:B------:R-:W-:-:S13]  /*12ca0*/  ISETP.GT.U32.AND P0, PT, R19, 0x1, PT ;  /* 0x000000011300780c */ /* 0x000fda0003f04070 */
[----:B------:R-:W-:Y:S05]  /*12cb0*/  @P0 BRA `(.L_x_115) ;  /* 0x0000000000780947 */ /* 0x000fea0003800000 */
[----:B------:R-:W-:Y:S01]  /*12cc0*/  LOP3.LUT R0, R2, 0x7fffff, RZ, 0xc0, !PT ;  /* 0x007fffff02007812 */ /* 0x000fe200078ec0ff */
[----:B------:R-:W-:-:S03]  /*12cd0*/  IMAD.MOV.U32 R12, RZ, RZ, 0x3 ;  /* 0x00000003ff0c7424 */ /* 0x000fc600078e00ff */
[----:B------:R-:W-:Y:S02]  /*12ce0*/  LOP3.LUT R0, R0, 0x3f800000, RZ, 0xfc, !PT ;  /* 0x3f80000000007812 */ /* 0x000fe400078efcff */
[----:B------:R-:W-:Y:S02]  /*12cf0*/  SHF.L.U32 R12, R12, R19, RZ ;  /* 0x000000130c0c7219 */ /* 0x000fe400000006ff */
[----:B------:R-:W1:Y:S02]  /*12d00*/  MUFU.RCP R3, R0 ;  /* 0x0000000000037308 */ /* 0x000e640000001000 */
[----:B-1----:R-:W-:-:S04]  /*12d10*/  FFMA R9, R0, R3, -1 ;  /* 0xbf80000000097423 */ /* 0x002fc80000000003 */
[----:B------:R-:W-:-:S04]  /*12d20*/  FADD.FTZ R10, -R9, -RZ ;  /* 0x800000ff090a7221 */ /* 0x000fc80000010100 */
[CCC-:B------:R-:W-:Y:S01]  /*12d30*/  FFMA.RM R9, R3.reuse, R10.reuse, R3.reuse ;  /* 0x0000000a03097223 */ /* 0x1c0fe20000004003 */
[----:B------:R-:W-:-:S04]  /*12d40*/  FFMA.RP R10, R3, R10, R3 ;  /* 0x0000000a030a7223 */ /* 0x000fc80000008003 */
[C---:B------:R-:W-:Y:S02]  /*12d50*/  LOP3.LUT R3, R9.reuse, 0x7fffff, RZ, 0xc0, !PT ;  /* 0x007fffff09037812 */ /* 0x040fe400078ec0ff */
[----:B------:R-:W-:Y:S02]  /*12d60*/  FSETP.NEU.FTZ.AND P0, PT, R9, R10, PT ;  /* 0x0000000a0900720b */ /* 0x000fe40003f1d000 */
[----:B------:R-:W-:Y:S02]  /*12d70*/  LOP3.LUT R3, R3, 0x800000, RZ, 0xfc, !PT ;  /* 0x0080000003037812 */ /* 0x000fe400078efcff */
[----:B------:R-:W-:Y:S02]  /*12d80*/  SEL R9, RZ, 0xffffffff, !P0 ;  /* 0xffffffffff097807 */ /* 0x000fe40004000000 */
[----:B------:R-:W-:Y:S02]  /*12d90*/  LOP3.LUT R12, R12, R3, RZ, 0xc0, !PT ;  /* 0x000000030c0c7212 */ /* 0x000fe400078ec0ff */
[----:B------:R-:W-:-:S02]  /*12da0*/  IADD3 R0, -R9, RZ, RZ ;  /* 0x000000ff09007210 */ /* 0x000fc40007ffe1ff */
[-C--:B------:R-:W-:Y:S02]  /*12db0*/  SHF.R.U32.HI R12, RZ, R19.reuse, R12 ;  /* 0x00000013ff0c7219 */ /* 0x080fe4000001160c */
[----:B------:R-:W-:Y:S02]  /*12dc0*/  LOP3.LUT P1, RZ, R0, R19, R3, 0xf8, !PT ;  /* 0x0000001300ff7212 */ /* 0x000fe4000782f803 */
[C---:B------:R-:W-:Y:S02]  /*12dd0*/  LOP3.LUT P0, RZ, R12.reuse, 0x1, RZ, 0xc0, !PT ;  /* 0x000000010cff7812 */ /* 0x040fe4000780c0ff */
[----:B------:R-:W-:-:S04]  /*12de0*/  LOP3.LUT P2, RZ, R12, 0x2, RZ, 0xc0, !PT ;  /* 0x000000020cff7812 */ /* 0x000fc8000784c0ff */
[----:B------:R-:W-:Y:S02]  /*12df0*/  PLOP3.LUT P0, PT, P0, P1, P2, 0xe0, 0x0 ;  /* 0x000000000000781c */ /* 0x000fe40000703c20 */
[----:B------:R-:W-:Y:S02]  /*12e00*/  LOP3.LUT P1, RZ, R2, 0x7fffff, RZ, 0xc0, !PT ;  /* 0x007fffff02ff7812 */ /* 0x000fe4000782c0ff */
[----:B------:R-:W-:-:S04]  /*12e10*/  SEL R0, RZ, 0x1, !P0 ;  /* 0x00000001ff007807 */ /* 0x000fc80004000000 */
[----:B------:R-:W-:-:S04]  /*12e20*/  IADD3 R0, -R0, RZ, RZ ;  /* 0x000000ff00007210 */ /* 0x000fc80007ffe1ff */
[----:B------:R-:W-:Y:S01]  /*12e30*/  ISETP.GE.AND P0, PT, R0, RZ, PT ;  /* 0x000000ff0000720c */ /* 0x000fe20003f06270 */
[----:B------:R-:W-:-:S05]  /*12e40*/  VIADD R0, R15, 0xffffff04 ;  /* 0xffffff040f007836 */ /* 0x000fca0000000000 */
[----:B------:R-:W-:-:S07]  /*12e50*/  SHF.R.U32.HI R3, RZ, R0, R3 ;  /* 0x00000000ff037219 */ /* 0x000fce0000011603 */
[----:B------:R-:W-:-:S04]  /*12e60*/  @!P0 IADD3 R3, R3, 0x1, RZ ;  /* 0x0000000103038810 */ /* 0x000fc80007ffe0ff */
[----:B------:R-:W-:-:S04]  /*12e70*/  @!P1 SHF.L.U32 R3, R3, 0x1, RZ ;  /* 0x0000000103039819 */ /* 0x000fc800000006ff */
[----:B------:R-:W-:Y:S01]  /*12e80*/  LOP3.LUT R3, R3, 0x80000000, R2, 0xf8, !PT ;  /* 0x8000000003037812 */ /* 0x000fe200078ef802 */
[----:B------:R-:W-:Y:S06]  /*12e90*/  BRA `(.L_x_114) ;  /* 0x0000000000047947 */ /* 0x000fec0003800000 */
.L_x_115:
[----:B------:R1:W2:Y:S02]  /*12ea0*/  MUFU.RCP R3, R2 ;  /* 0x0000000200037308 */ /* 0x0002a40000001000 */
.L_x_114:
[----:B------:R-:W-:Y:S05]  /*12eb0*/  BSYNC B2 ;  /* 0x0000000000027941 */ /* 0x000fea0003800000 */
.L_x_112:
[----:B--2---:R-:W-:Y:S01]  /*12ec0*/  IMAD.MOV.U32 R0, RZ, RZ, R3 ;  /* 0x000000ffff007224 */ /* 0x004fe200078e0003 */
[----:B-1----:R-:W-:Y:S02]  /*12ed0*/  MOV R2, R14 ;  /* 0x0000000e00027202 */ /* 0x002fe40000000f00 */
[----:B------:R-:W-:-:S04]  /*12ee0*/  MOV R3, 0x0 ;  /* 0x0000000000037802 */ /* 0x000fc80000000f00 */
[----:B------:R-:W-:Y:S05]  /*12ef0*/  RET.REL.NODEC R2 `(_ZN7cutlass13device_kernelINS_4fmha6kernel28FmhaKernelTmaWarpSpecializedINS1_10collective30FmhaMainloopTmaWarpSpecializedINS_10bfloat16_tEffN4cute5tupleIJNS7_1CILi128EEENS9_ILi256EEENS9_ILi32EEEEEENS8_IJiNS9_ILi1EEENS8_IJiiEEEEEESG_SG_NS4_14ResidualFusionEJEEENS4_15FmhaFwdEpilogueIS6_fNS8_IJNS9_ILi64EEESC_SB_EEEEENS2_23IndividualTileSchedulerEJEEEEEvNT_6ParamsE) ;  /* 0xfffffed002407950 */ /* 0x000fea0003c3ffff */
.L_x_116:
[----:B------:R-:W-:-:S00]  /*12f00*/  BRA `(.L_x_116) ;  /* 0xfffffffc00fc7947 */ /* 0x000fc0000383ffff */
[----:B------:R-:W-:-:S00]  /*12f10*/  NOP ;  /* 0x0000000000007918 */ /* 0x000fc00000000000 */
        /* <DEDUP_REMOVED lines=14> */
.L_x_117:


//--------------------- .nv.global.init           --------------------------
	.section	.nv.global.init,"aw",@progbits
.nv.global.init:
	.type		$str$24,@object
	.size		$str$24,($str$25 - $str$24)
$str$24:
        /*0000*/ 	.byte	0x28, 0x61, 0x64, 0x64, 0x72, 0x65, 0x73, 0x73, 0x20, 0x26, 0x20, 0x6d, 0x61, 0x73, 0x6b, 0x29
        /*0010*/ 	.byte	0x20, 0x3d, 0x3d, 0x20, 0x30, 0x00
	.type		$str$25,@object
	.size		$str$25,(__unnamed_1 - $str$25)
$str$25:
        /*0016*/ 	.byte	0x2f, 0x74, 0x6d, 0x70, 0x2f, 0x63, 0x75, 0x74, 0x6c, 0x61, 0x73, 0x73, 0x5f, 0x73, 0x77, 0x65
        /*0026*/ 	.byte	0x65, 0x70, 0x5f, 0x73, 0x72, 0x63, 0x2f, 0x69, 0x6e, 0x63, 0x6c, 0x75, 0x64, 0x65, 0x2f, 0x63
        /*0036*/ 	.byte	0x75, 0x74, 0x65, 0x2f, 0x70, 0x6f, 0x69, 0x6e, 0x74, 0x65, 0x72, 0x5f, 0x66, 0x6c, 0x61, 0x67
        /*0046*/ 	.byte	0x67, 0x65, 0x64, 0x2e, 0x68, 0x70, 0x70, 0x00
	.type		__unnamed_1,@object
	.size		__unnamed_1,(.L_0 - __unnamed_1)
__unnamed_1:
        /*004e*/ 	.byte	0x61, 0x75, 0x74, 0x6f, 0x20, 0x63, 0x75, 0x74, 0x65, 0x3a, 0x3a, 0x61, 0x73, 0x5f, 0x70, 0x6f
        /* <DEDUP_REMOVED lines=27> */
        /*020e*/ 	.byte	0x30, 0x3e, 0x3e, 0x3e, 0x3e, 0x3e, 0x5d, 0x00
.L_0:


//--------------------- .nv.shared._ZN7cutlass13device_kernelINS_4fmha6kernel28FmhaKernelTmaWarpSpecializedINS1_10collective30FmhaMainloopTmaWarpSpecializedINS_10bfloat16_tEffN4cute5tupleIJNS7_1CILi128EEENS9_ILi256EEENS9_ILi32EEEEEENS8_IJiNS9_ILi1EEENS8_IJiiEEEEEESG_SG_NS4_14ResidualFusionEJEEENS4_15FmhaFwdEpilogueIS6_fNS8_IJNS9_ILi64EEESC_SB_EEEEENS2_23IndividualTileSchedulerEJEEEEEvNT_6ParamsE --------------------------
	.section	.nv.shared._ZN7cutlass13device_kernelINS_4fmha6kernel28FmhaKernelTmaWarpSpecializedINS1_10collective30FmhaMainloopTmaWarpSpecializedINS_10bfloat16_tEffN4cute5tupleIJNS7_1CILi128EEENS9_ILi256EEENS9_ILi32EEEEEENS8_IJiNS9_ILi1EEENS8_IJiiEEEEEESG_SG_NS4_14ResidualFusionEJEEENS4_15FmhaFwdEpilogueIS6_fNS8_IJNS9_ILi64EEESC_SB_EEEEENS2_23IndividualTileSchedulerEJEEEEEvNT_6ParamsE,"aw",@nobits
	.sectionflags	@""
	.align	16
	.zero		1024


//--------------------- .nv.shared.reserved.0     --------------------------
	.section	.nv.shared.reserved.0,"aw",@nobits
	.weak		__nv_reservedSMEM_offset_0_alias
	.size		__nv_reservedSMEM_offset_0_alias, 0, 0
	.other		__nv_reservedSMEM_offset_0_alias,@"STO_CUDA_RESERVED_SHARED STV_DEFAULT"
__nv_reservedSMEM_offset_0_alias:
	.zero		0


//--------------------- .nv.global                --------------------------
	.section	.nv.global,"aw",@nobits
.nv.global:
	.type		_ZN39_INTERNAL_a2600a8a_4_k_cu_80f1807f_31634cute1_E,@object
	.size		_ZN39_INTERNAL_a2600a8a_4_k_cu_80f1807f_31634cute1_E,(_ZN39_INTERNAL_a2600a8a_4_k_cu_80f1807f_31634cuda3std3__45__cpo6cbeginE - _ZN39_INTERNAL_a2600a8a_4_k_cu_80f1807f_31634cute1_E)
_ZN39_INTERNAL_a2600a8a_4_k_cu_80f1807f_31634cute1_E:
	.zero		1
	.type		_ZN39_INTERNAL_a2600a8a_4_k_cu_80f1807f_31634cuda3std3__45__cpo6cbeginE,@object
	.size		_ZN39_INTERNAL_a2600a8a_4_k_cu_80f1807f_31634cuda3std3__45__cpo6cbeginE,(_ZN39_INTERNAL_a2600a8a_4_k_cu_80f1807f_31634cuda3std3__48in_placeE - _ZN39_INTERNAL_a2600a8a_4_k_cu_80f1807f_31634cuda3std3__45__cpo6cbeginE)
_ZN39_INTERNAL_a2600a8a_4_k_cu_80f1807f_31634cuda3std3__45__cpo6cbeginE:
	.zero		1
	.type		_ZN39_INTERNAL_a2600a8a_4_k_cu_80f1807f_31634cuda3std3__48in_placeE,@object
	.size		_ZN39_INTERNAL_a2600a8a_4_k_cu_80f1807f_31634cuda3std3__48in_placeE,(_ZN39_INTERNAL_a2600a8a_4_k_cu_80f1807f_31634cuda3std6ranges3__45__cpo9iter_moveE - _ZN39_INTERNAL_a2600a8a_4_k_cu_80f1807f_31634cuda3std3__48in_placeE)
_ZN39_INTERNAL_a2600a8a_4_k_cu_80f1807f_31634cuda3std3__48in_placeE:
	.zero		1
	.type		_ZN39_INTERNAL_a2600a8a_4_k_cu_80f1807f_31634cuda3std6ranges3__45__cpo9iter_moveE,@object
	.size		_ZN39_INTERNAL_a2600a8a_4_k_cu_80f1807f_31634cuda3std6ranges3__45__cpo9iter_moveE,(_ZN39_INTERNAL_a2600a8a_4_k_cu_80f1807f_31634cuda3std3__45__cpo5beginE - _ZN39_INTERNAL_a2600a8a_4_k_cu_80f1807f_31634cuda3std6ranges3__45__cpo9iter_moveE)
_ZN39_INTERNAL_a2600a8a_4_k_cu_80f1807f_31634cuda3std6ranges3__45__cpo9iter_moveE:
	.zero		1
	.type		_ZN39_INTERNAL_a2600a8a_4_k_cu_80f1807f_31634cuda3std3__45__cpo5beginE,@object
	.size		_ZN39_INTERNAL_a2600a8a_4_k_cu_80f1807f_31634cuda3std3__45__cpo5beginE,(_ZN39_INTERNAL_a2600a8a_4_k_cu_80f1807f_31634cuda3std3__441_GLOBAL__N__a2600a8a_4_k_cu_80f1807f_31636ignoreE - _ZN39_INTERNAL_a2600a8a_4_k_cu_80f1807f_31634cuda3std3__45__cpo5beginE)
_ZN39_INTERNAL_a2600a8a_4_k_cu_80f1807f_31634cuda3std3__45__cpo5beginE:
	.zero		1
	.type		_ZN39_INTERNAL_a2600a8a_4_k_cu_80f1807f_31634cuda3std3__441_GLOBAL__N__a2600a8a_4_k_cu_80f1807f_31636ignoreE,@object
	.size		_ZN39_INTERNAL_a2600a8a_4_k_cu_80f1807f_31634cuda3std3__441_GLOBAL__N__a2600a8a_4_k_cu_80f1807f_31636ignoreE,(_ZN39_INTERNAL_a2600a8a_4_k_cu_80f1807f_31634cute7productE - _ZN39_INTERNAL_a2600a8a_4_k_cu_80f1807f_31634cuda3std3__441_GLOBAL__N__a2600a8a_4_k_cu_80f1807f_31636ignoreE)
_ZN39_INTERNAL_a2600a8a_4_k_cu_80f1807f_31634cuda3std3__441_GLOBAL__N__a2600a8a_4_k_cu_80f1807f_31636ignoreE:
	.zero		1
	.type		_ZN39_INTERNAL_a2600a8a_4_k_cu_80f1807f_31634cute7productE,@object
	.size		_ZN39_INTERNAL_a2600a8a_4_k_cu_80f1807f_31634cute7productE,(_ZN39_INTERNAL_a2600a8a_4_k_cu_80f1807f_31634cuda3std3__45__cpo3endE - _ZN39_INTERNAL_a2600a8a_4_k_cu_80f1807f_31634cute7productE)
_ZN39_INTERNAL_a2600a8a_4_k_cu_80f1807f_31634cute7productE:
	.zero		1
	.type		_ZN39_INTERNAL_a2600a8a_4_k_cu_80f1807f_31634cuda3std3__45__cpo3endE,@object
	.size		_ZN39_INTERNAL_a2600a8a_4_k_cu_80f1807f_31634cuda3std3__45__cpo3endE,(_ZN39_INTERNAL_a2600a8a_4_k_cu_80f1807f_31634cuda3std3__419piecewise_constructE - _ZN39_INTERNAL_a2600a8a_4_k_cu_80f1807f_31634cuda3std3__45__cpo3endE)
_ZN39_INTERNAL_a2600a8a_4_k_cu_80f1807f_31634cuda3std3__45__cpo3endE:
	.zero		1
	.type		_ZN39_INTERNAL_a2600a8a_4_k_cu_80f1807f_31634cuda3std3__419piecewise_constructE,@object
	.size		_ZN39_INTERNAL_a2600a8a_4_k_cu_80f1807f_31634cuda3std3__419piecewise_constructE,(_ZN39_INTERNAL_a2600a8a_4_k_cu_80f1807f_31634cuda3std3__45__cpo4cendE - _ZN39_INTERNAL_a2600a8a_4_k_cu_80f1807f_31634cuda3std3__419piecewise_constructE)
_ZN39_INTERNAL_a2600a8a_4_k_cu_80f1807f_31634cuda3std3__419piecewise_constructE:
	.zero		1
	.type		_ZN39_INTERNAL_a2600a8a_4_k_cu_80f1807f_31634cuda3std3__45__cpo4cendE,@object
	.size		_ZN39_INTERNAL_a2600a8a_4_k_cu_80f1807f_31634cuda3std3__45__cpo4cendE,(_ZN39_INTERNAL_a2600a8a_4_k_cu_80f1807f_31634cuda3std6ranges3__45__cpo4swapE - _ZN39_INTERNAL_a2600a8a_4_k_cu_80f1807f_31634cuda3std3__45__cpo4cendE)
_ZN39_INTERNAL_a2600a8a_4_k_cu_80f1807f_31634cuda3std3__45__cpo4cendE:
	.zero		1
	.type		_ZN39_INTERNAL_a2600a8a_4_k_cu_80f1807f_31634cuda3std6ranges3__45__cpo4swapE,@object
	.size		_ZN39_INTERNAL_a2600a8a_4_k_cu_80f1807f_31634cuda3std6ranges3__45__cpo4swapE,(.L_8 - _ZN39_INTERNAL_a2600a8a_4_k_cu_80f1807f_31634cuda3std6ranges3__45__cpo4swapE)
_ZN39_INTERNAL_a2600a8a_4_k_cu_80f1807f_31634cuda3std6ranges3__45__cpo4swapE:
	.zero		1
.L_8:


//--------------------- .nv.constant0._ZN7cutlass13device_kernelINS_4fmha6kernel28FmhaKernelTmaWarpSpecializedINS1_10collective30FmhaMainloopTmaWarpSpecializedINS_10bfloat16_tEffN4cute5tupleIJNS7_1CILi128EEENS9_ILi256EEENS9_ILi32EEEEEENS8_IJiNS9_ILi1EEENS8_IJiiEEEEEESG_SG_NS4_14ResidualFusionEJEEENS4_15FmhaFwdEpilogueIS6_fNS8_IJNS9_ILi64EEESC_SB_EEEEENS2_23IndividualTileSchedulerEJEEEEEvNT_6ParamsE --------------------------
	.section	.nv.constant0._ZN7cutlass13device_kernelINS_4fmha6kernel28FmhaKernelTmaWarpSpecializedINS1_10collective30FmhaMainloopTmaWarpSpecializedINS_10bfloat16_tEffN4cute5tupleIJNS7_1CILi128EEENS9_ILi256EEENS9_ILi32EEEEEENS8_IJiNS9_ILi1EEENS8_IJiiEEEEEESG_SG_NS4_14ResidualFusionEJEEENS4_15FmhaFwdEpilogueIS6_fNS8_IJNS9_ILi64EEESC_SB_EEEEENS2_23IndividualTileSchedulerEJEEEEEvNT_6ParamsE,"a",@progbits
	.sectionflags	@""
	.align	4
.nv.constant0._ZN7cutlass13device_kernelINS_4fmha6kernel28FmhaKernelTmaWarpSpecializedINS1_10collective30FmhaMainloopTmaWarpSpecializedINS_10bfloat16_tEffN4cute5tupleIJNS7_1CILi128EEENS9_ILi256EEENS9_ILi32EEEEEENS8_IJiNS9_ILi1EEENS8_IJiiEEEEEESG_SG_NS4_14ResidualFusionEJEEENS4_15FmhaFwdEpilogueIS6_fNS8_IJNS9_ILi64EEESC_SB_EEEEENS2_23IndividualTileSchedulerEJEEEEEvNT_6ParamsE:
	.zero		2688


//--------------------- SYMBOLS --------------------------

	.type		.nv.reservedSmem.offset0,@object
	.size		.nv.reservedSmem.offset0,0x4
	.type		__assertfail,@function
